	.target	sm_100a

	.elftype	@"ET_EXEC"


//--------------------- .note.nv.tkinfo           --------------------------
	.section	.note.nv.tkinfo,"",@"SHT_NOTE"
	.sectionflags	@"SHF_NOTE_NV_TKINFO"
	.tkinfo
        /*0018*/ 	.word	0x00000002
        /*0030*/ 	.string	""
        /*0030*/ 	.string	"ptxas"
        /*0030*/ 	.string	"Cuda compilation tools, release 13.0, V13.0.88"
        /*0030*/ 	.string	"Build cuda_13.0.r13.0/compiler.36424714_0"
        /*0030*/ 	.string	"-arch sm_100a -m 64 "



//--------------------- .note.nv.cuinfo           --------------------------
	.section	.note.nv.cuinfo,"",@"SHT_NOTE"
	.sectionflags	@"SHF_NOTE_NV_CUINFO"
        /*0018*/ 	.short	0x0002
        /*001a*/ 	.short	0x0064
        /*001c*/ 	.short	0x0082
	.zero		2


//--------------------- .nv.info                  --------------------------
	.section	.nv.info,"",@"SHT_CUDA_INFO"
	.align	4


	//----- nvinfo : EIATTR_REGCOUNT
	.align		4
        /*0000*/ 	.byte	0x04, 0x2f
        /*0002*/ 	.short	(.L_12 - .L_11)
	.align		4
.L_11:
        /*0004*/ 	.word	index@(_ZN7cutlass13device_kernelIN5flash11enable_sm90INS1_16FlashAttnFwdSm90INS1_25CollectiveMainloopFwdSm90ILi2EN4cute5tupleIJNS5_1CILi1EEES8_S8_EEENS6_IJNS7_ILi192EEENS7_ILi128EEENS7_ILi64EEEEEELi64ENS_6half_tEfNS_4arch4Sm90ELb1ELb0ELb0ELb1ELb1ELb1ELb0ELb1ELb1ELb1ELb1ELb0EEENS1_21CollectiveEpilogueFwdINS6_IJSA_SC_SB_EEES9_SE_SG_Li384ELb1ELb1ELb1ELb0EEENS1_36VarlenDynamicPersistentTileSchedulerILi192ELi128ELi384ELi128ELb1ELb1ELb1ELb1ELb1ELb1EEEEEEEEEvNT_6ParamsE)
        /*0008*/ 	.word	0x00000004


	//----- nvinfo : EIATTR_FRAME_SIZE
	.align		4
.L_12:
        /*000c*/ 	.byte	0x04, 0x11
        /*000e*/ 	.short	(.L_14 - .L_13)
	.align		4
.L_13:
        /*0010*/ 	.word	index@(_ZN7cutlass13device_kernelIN5flash11enable_sm90INS1_16FlashAttnFwdSm90INS1_25CollectiveMainloopFwdSm90ILi2EN4cute5tupleIJNS5_1CILi1EEES8_S8_EEENS6_IJNS7_ILi192EEENS7_ILi128EEENS7_ILi64EEEEEELi64ENS_6half_tEfNS_4arch4Sm90ELb1ELb0ELb0ELb1ELb1ELb1ELb0ELb1ELb1ELb1ELb1ELb0EEENS1_21CollectiveEpilogueFwdINS6_IJSA_SC_SB_EEES9_SE_SG_Li384ELb1ELb1ELb1ELb0EEENS1_36VarlenDynamicPersistentTileSchedulerILi192ELi128ELi384ELi128ELb1ELb1ELb1ELb1ELb1ELb1EEEEEEEEEvNT_6ParamsE)
        /*0014*/ 	.word	0x00000000


	//----- nvinfo : EIATTR_REGCOUNT
	.align		4
.L_14:
        /*0018*/ 	.byte	0x04, 0x2f
        /*001a*/ 	.short	(.L_16 - .L_15)
	.align		4
.L_15:
        /*001c*/ 	.word	index@(_ZN7cutlass13device_kernelIN5flash11enable_sm90INS1_16FlashAttnFwdSm90INS1_25CollectiveMainloopFwdSm90ILi2EN4cute5tupleIJNS5_1CILi1EEES8_S8_EEENS6_IJNS7_ILi192EEENS7_ILi128EEENS7_ILi64EEEEEELi64ENS_6half_tEfNS_4arch4Sm90ELb1ELb0ELb0ELb1ELb1ELb0ELb0ELb1ELb1ELb1ELb1ELb0EEENS1_21CollectiveEpilogueFwdINS6_IJSA_SC_SB_EEES9_SE_SG_Li384ELb1ELb1ELb1ELb0EEENS1_36VarlenDynamicPersistentTileSchedulerILi192ELi128ELi384ELi128ELb1ELb1ELb1ELb1ELb1ELb1EEEEEEEEEvNT_6ParamsE)
        /*0020*/ 	.word	0x00000004


	//----- nvinfo : EIATTR_FRAME_SIZE
	.align		4
.L_16:
        /*0024*/ 	.byte	0x04, 0x11
        /*0026*/ 	.short	(.L_18 - .L_17)
	.align		4
.L_17:
        /*0028*/ 	.word	index@(_ZN7cutlass13device_kernelIN5flash11enable_sm90INS1_16FlashAttnFwdSm90INS1_25CollectiveMainloopFwdSm90ILi2EN4cute5tupleIJNS5_1CILi1EEES8_S8_EEENS6_IJNS7_ILi192EEENS7_ILi128EEENS7_ILi64EEEEEELi64ENS_6half_tEfNS_4arch4Sm90ELb1ELb0ELb0ELb1ELb1ELb0ELb0ELb1ELb1ELb1ELb1ELb0EEENS1_21CollectiveEpilogueFwdINS6_IJSA_SC_SB_EEES9_SE_SG_Li384ELb1ELb1ELb1ELb0EEENS1_36VarlenDynamicPersistentTileSchedulerILi192ELi128ELi384ELi128ELb1ELb1ELb1ELb1ELb1ELb1EEEEEEEEEvNT_6ParamsE)
        /*002c*/ 	.word	0x00000000


	//----- nvinfo : EIATTR_REGCOUNT
	.align		4
.L_18:
        /*0030*/ 	.byte	0x04, 0x2f
        /*0032*/ 	.short	(.L_20 - .L_19)
	.align		4
.L_19:
        /*0034*/ 	.word	index@(_ZN7cutlass13device_kernelIN5flash11enable_sm90INS1_16FlashAttnFwdSm90INS1_25CollectiveMainloopFwdSm90ILi2EN4cute5tupleIJNS5_1CILi1EEES8_S8_EEENS6_IJNS7_ILi192EEENS7_ILi128EEENS7_ILi64EEEEEELi64ENS_6half_tEfNS_4arch4Sm90ELb1ELb0ELb0ELb0ELb1ELb0ELb0ELb1ELb1ELb1ELb1ELb0EEENS1_21CollectiveEpilogueFwdINS6_IJSA_SC_SB_EEES9_SE_SG_Li384ELb0ELb1ELb1ELb0EEENS1_19SingleTileSchedulerILb0ELb1ELb1ELi192EEEEEEEEEvNT_6ParamsE)
        /*0038*/ 	.word	0x00000004


	//----- nvinfo : EIATTR_FRAME_SIZE
	.align		4
.L_20:
        /*003c*/ 	.byte	0x04, 0x11
        /*003e*/ 	.short	(.L_22 - .L_21)
	.align		4
.L_21:
        /*0040*/ 	.word	index@(_ZN7cutlass13device_kernelIN5flash11enable_sm90INS1_16FlashAttnFwdSm90INS1_25CollectiveMainloopFwdSm90ILi2EN4cute5tupleIJNS5_1CILi1EEES8_S8_EEENS6_IJNS7_ILi192EEENS7_ILi128EEENS7_ILi64EEEEEELi64ENS_6half_tEfNS_4arch4Sm90ELb1ELb0ELb0ELb0ELb1ELb0ELb0ELb1ELb1ELb1ELb1ELb0EEENS1_21CollectiveEpilogueFwdINS6_IJSA_SC_SB_EEES9_SE_SG_Li384ELb0ELb1ELb1ELb0EEENS1_19SingleTileSchedulerILb0ELb1ELb1ELi192EEEEEEEEEvNT_6ParamsE)
        /*0044*/ 	.word	0x00000000


	//----- nvinfo : EIATTR_REGCOUNT
	.align		4
.L_22:
        /*0048*/ 	.byte	0x04, 0x2f
        /*004a*/ 	.short	(.L_24 - .L_23)
	.align		4
.L_23:
        /*004c*/ 	.word	index@(_ZN7cutlass13device_kernelIN5flash11enable_sm90INS1_16FlashAttnFwdSm90INS1_25CollectiveMainloopFwdSm90ILi2EN4cute5tupleIJNS5_1CILi1EEES8_S8_EEENS6_IJNS7_ILi192EEENS7_ILi128EEENS7_ILi64EEEEEELi64ENS_6half_tEfNS_4arch4Sm90ELb0ELb1ELb0ELb1ELb1ELb1ELb0ELb1ELb1ELb1ELb1ELb0EEENS1_21CollectiveEpilogueFwdINS6_IJSA_SC_SB_EEES9_SE_SG_Li384ELb1ELb1ELb1ELb0EEENS1_36VarlenDynamicPersistentTileSchedulerILi192ELi128ELi384ELi128ELb1ELb1ELb1ELb1ELb0ELb1EEEEEEEEEvNT_6ParamsE)
        /*0050*/ 	.word	0x00000004


	//----- nvinfo : EIATTR_FRAME_SIZE
	.align		4
.L_24:
        /*0054*/ 	.byte	0x04, 0x11
        /*0056*/ 	.short	(.L_26 - .L_25)
	.align		4
.L_25:
        /*0058*/ 	.word	index@(_ZN7cutlass13device_kernelIN5flash11enable_sm90INS1_16FlashAttnFwdSm90INS1_25CollectiveMainloopFwdSm90ILi2EN4cute5tupleIJNS5_1CILi1EEES8_S8_EEENS6_IJNS7_ILi192EEENS7_ILi128EEENS7_ILi64EEEEEELi64ENS_6half_tEfNS_4arch4Sm90ELb0ELb1ELb0ELb1ELb1ELb1ELb0ELb1ELb1ELb1ELb1ELb0EEENS1_21CollectiveEpilogueFwdINS6_IJSA_SC_SB_EEES9_SE_SG_Li384ELb1ELb1ELb1ELb0EEENS1_36VarlenDynamicPersistentTileSchedulerILi192ELi128ELi384ELi128ELb1ELb1ELb1ELb1ELb0ELb1EEEEEEEEEvNT_6ParamsE)
        /*005c*/ 	.word	0x00000000


	//----- nvinfo : EIATTR_REGCOUNT
	.align		4
.L_26:
        /*0060*/ 	.byte	0x04, 0x2f
        /*0062*/ 	.short	(.L_28 - .L_27)
	.align		4
.L_27:
        /*0064*/ 	.word	index@(_ZN7cutlass13device_kernelIN5flash11enable_sm90INS1_16FlashAttnFwdSm90INS1_25CollectiveMainloopFwdSm90ILi2EN4cute5tupleIJNS5_1CILi1EEES8_S8_EEENS6_IJNS7_ILi192EEENS7_ILi128EEENS7_ILi64EEEEEELi64ENS_6half_tEfNS_4arch4Sm90ELb0ELb1ELb0ELb1ELb1ELb0ELb0ELb1ELb1ELb1ELb1ELb0EEENS1_21CollectiveEpilogueFwdINS6_IJSA_SC_SB_EEES9_SE_SG_Li384ELb1ELb1ELb1ELb0EEENS1_36VarlenDynamicPersistentTileSchedulerILi192ELi128ELi384ELi128ELb1ELb1ELb1ELb1ELb0ELb1EEEEEEEEEvNT_6ParamsE)
        /*0068*/ 	.word	0x00000004


	//----- nvinfo : EIATTR_FRAME_SIZE
	.align		4
.L_28:
        /*006c*/ 	.byte	0x04, 0x11
        /*006e*/ 	.short	(.L_30 - .L_29)
	.align		4
.L_29:
        /*0070*/ 	.word	index@(_ZN7cutlass13device_kernelIN5flash11enable_sm90INS1_16FlashAttnFwdSm90INS1_25CollectiveMainloopFwdSm90ILi2EN4cute5tupleIJNS5_1CILi1EEES8_S8_EEENS6_IJNS7_ILi192EEENS7_ILi128EEENS7_ILi64EEEEEELi64ENS_6half_tEfNS_4arch4Sm90ELb0ELb1ELb0ELb1ELb1ELb0ELb0ELb1ELb1ELb1ELb1ELb0EEENS1_21CollectiveEpilogueFwdINS6_IJSA_SC_SB_EEES9_SE_SG_Li384ELb1ELb1ELb1ELb0EEENS1_36VarlenDynamicPersistentTileSchedulerILi192ELi128ELi384ELi128ELb1ELb1ELb1ELb1ELb0ELb1EEEEEEEEEvNT_6ParamsE)
        /*0074*/ 	.word	0x00000000


	//----- nvinfo : EIATTR_REGCOUNT
	.align		4
.L_30:
        /*0078*/ 	.byte	0x04, 0x2f
        /*007a*/ 	.short	(.L_32 - .L_31)
	.align		4
.L_31:
        /*007c*/ 	.word	index@(_ZN7cutlass13device_kernelIN5flash11enable_sm90INS1_16FlashAttnFwdSm90INS1_25CollectiveMainloopFwdSm90ILi2EN4cute5tupleIJNS5_1CILi1EEES8_S8_EEENS6_IJNS7_ILi192EEENS7_ILi128EEENS7_ILi64EEEEEELi64ENS_6half_tEfNS_4arch4Sm90ELb0ELb1ELb0ELb0ELb1ELb0ELb0ELb1ELb1ELb1ELb1ELb0EEENS1_21CollectiveEpilogueFwdINS6_IJSA_SC_SB_EEES9_SE_SG_Li384ELb0ELb1ELb1ELb0EEENS1_19SingleTileSchedulerILb0ELb1ELb1ELi192EEEEEEEEEvNT_6ParamsE)
        /*0080*/ 	.word	0x00000004


	//----- nvinfo : EIATTR_FRAME_SIZE
	.align		4
.L_32:
        /*0084*/ 	.byte	0x04, 0x11
        /*0086*/ 	.short	(.L_34 - .L_33)
	.align		4
.L_33:
        /*0088*/ 	.word	index@(_ZN7cutlass13device_kernelIN5flash11enable_sm90INS1_16FlashAttnFwdSm90INS1_25CollectiveMainloopFwdSm90ILi2EN4cute5tupleIJNS5_1CILi1EEES8_S8_EEENS6_IJNS7_ILi192EEENS7_ILi128EEENS7_ILi64EEEEEELi64ENS_6half_tEfNS_4arch4Sm90ELb0ELb1ELb0ELb0ELb1ELb0ELb0ELb1ELb1ELb1ELb1ELb0EEENS1_21CollectiveEpilogueFwdINS6_IJSA_SC_SB_EEES9_SE_SG_Li384ELb0ELb1ELb1ELb0EEENS1_19SingleTileSchedulerILb0ELb1ELb1ELi192EEEEEEEEEvNT_6ParamsE)
        /*008c*/ 	.word	0x00000000


	//----- nvinfo : EIATTR_REGCOUNT
	.align		4
.L_34:
        /*0090*/ 	.byte	0x04, 0x2f
        /*0092*/ 	.short	(.L_36 - .L_35)
	.align		4
.L_35:
        /*0094*/ 	.word	index@(_ZN7cutlass13device_kernelIN5flash11enable_sm90INS1_16FlashAttnFwdSm90INS1_25CollectiveMainloopFwdSm90ILi2EN4cute5tupleIJNS5_1CILi1EEES8_S8_EEENS6_IJNS7_ILi192EEENS7_ILi128EEENS7_ILi64EEEEEELi64ENS_6half_tEfNS_4arch4Sm90ELb0ELb0ELb0ELb1ELb1ELb1ELb0ELb1ELb1ELb1ELb1ELb0EEENS1_21CollectiveEpilogueFwdINS6_IJSA_SC_SB_EEES9_SE_SG_Li384ELb1ELb1ELb1ELb0EEENS1_36VarlenDynamicPersistentTileSchedulerILi192ELi128ELi384ELi128ELb1ELb1ELb1ELb0ELb1ELb1EEEEEEEEEvNT_6ParamsE)
        /*0098*/ 	.word	0x00000004


	//----- nvinfo : EIATTR_FRAME_SIZE
	.align		4
.L_36:
        /*009c*/ 	.byte	0x04, 0x11
        /*009e*/ 	.short	(.L_38 - .L_37)
	.align		4
.L_37:
        /*00a0*/ 	.word	index@(_ZN7cutlass13device_kernelIN5flash11enable_sm90INS1_16FlashAttnFwdSm90INS1_25CollectiveMainloopFwdSm90ILi2EN4cute5tupleIJNS5_1CILi1EEES8_S8_EEENS6_IJNS7_ILi192EEENS7_ILi128EEENS7_ILi64EEEEEELi64ENS_6half_tEfNS_4arch4Sm90ELb0ELb0ELb0ELb1ELb1ELb1ELb0ELb1ELb1ELb1ELb1ELb0EEENS1_21CollectiveEpilogueFwdINS6_IJSA_SC_SB_EEES9_SE_SG_Li384ELb1ELb1ELb1ELb0EEENS1_36VarlenDynamicPersistentTileSchedulerILi192ELi128ELi384ELi128ELb1ELb1ELb1ELb0ELb1ELb1EEEEEEEEEvNT_6ParamsE)
        /*00a4*/ 	.word	0x00000000


	//----- nvinfo : EIATTR_REGCOUNT
	.align		4
.L_38:
        /*00a8*/ 	.byte	0x04, 0x2f
        /*00aa*/ 	.short	(.L_40 - .L_39)
	.align		4
.L_39:
        /*00ac*/ 	.word	index@(_ZN7cutlass13device_kernelIN5flash11enable_sm90INS1_16FlashAttnFwdSm90INS1_25CollectiveMainloopFwdSm90ILi2EN4cute5tupleIJNS5_1CILi1EEES8_S8_EEENS6_IJNS7_ILi192EEENS7_ILi128EEENS7_ILi64EEEEEELi64ENS_6half_tEfNS_4arch4Sm90ELb0ELb0ELb0ELb1ELb1ELb0ELb0ELb1ELb1ELb1ELb1ELb0EEENS1_21CollectiveEpilogueFwdINS6_IJSA_SC_SB_EEES9_SE_SG_Li384ELb1ELb1ELb1ELb0EEENS1_36VarlenDynamicPersistentTileSchedulerILi192ELi128ELi384ELi128ELb1ELb1ELb1ELb0ELb1ELb1EEEEEEEEEvNT_6ParamsE)
        /*00b0*/ 	.word	0x00000004


	//----- nvinfo : EIATTR_FRAME_SIZE
	.align		4
.L_40:
        /*00b4*/ 	.byte	0x04, 0x11
        /*00b6*/ 	.short	(.L_42 - .L_41)
	.align		4
.L_41:
        /*00b8*/ 	.word	index@(_ZN7cutlass13device_kernelIN5flash11enable_sm90INS1_16FlashAttnFwdSm90INS1_25CollectiveMainloopFwdSm90ILi2EN4cute5tupleIJNS5_1CILi1EEES8_S8_EEENS6_IJNS7_ILi192EEENS7_ILi128EEENS7_ILi64EEEEEELi64ENS_6half_tEfNS_4arch4Sm90ELb0ELb0ELb0ELb1ELb1ELb0ELb0ELb1ELb1ELb1ELb1ELb0EEENS1_21CollectiveEpilogueFwdINS6_IJSA_SC_SB_EEES9_SE_SG_Li384ELb1ELb1ELb1ELb0EEENS1_36VarlenDynamicPersistentTileSchedulerILi192ELi128ELi384ELi128ELb1ELb1ELb1ELb0ELb1ELb1EEEEEEEEEvNT_6ParamsE)
        /*00bc*/ 	.word	0x00000000


	//----- nvinfo : EIATTR_REGCOUNT
	.align		4
.L_42:
        /*00c0*/ 	.byte	0x04, 0x2f
        /*00c2*/ 	.short	(.L_44 - .L_43)
	.align		4
.L_43:
        /*00c4*/ 	.word	index@(_ZN7cutlass13device_kernelIN5flash11enable_sm90INS1_16FlashAttnFwdSm90INS1_25CollectiveMainloopFwdSm90ILi2EN4cute5tupleIJNS5_1CILi1EEES8_S8_EEENS6_IJNS7_ILi192EEENS7_ILi128EEENS7_ILi64EEEEEELi64ENS_6half_tEfNS_4arch4Sm90ELb0ELb0ELb0ELb0ELb1ELb0ELb0ELb1ELb1ELb1ELb1ELb0EEENS1_21CollectiveEpilogueFwdINS6_IJSA_SC_SB_EEES9_SE_SG_Li384ELb0ELb1ELb1ELb0EEENS1_19SingleTileSchedulerILb0ELb1ELb1ELi192EEEEEEEEEvNT_6ParamsE)
        /*00c8*/ 	.word	0x00000004


	//----- nvinfo : EIATTR_FRAME_SIZE
	.align		4
.L_44:
        /*00cc*/ 	.byte	0x04, 0x11
        /*00ce*/ 	.short	(.L_46 - .L_45)
	.align		4
.L_45:
        /*00d0*/ 	.word	index@(_ZN7cutlass13device_kernelIN5flash11enable_sm90INS1_16FlashAttnFwdSm90INS1_25CollectiveMainloopFwdSm90ILi2EN4cute5tupleIJNS5_1CILi1EEES8_S8_EEENS6_IJNS7_ILi192EEENS7_ILi128EEENS7_ILi64EEEEEELi64ENS_6half_tEfNS_4arch4Sm90ELb0ELb0ELb0ELb0ELb1ELb0ELb0ELb1ELb1ELb1ELb1ELb0EEENS1_21CollectiveEpilogueFwdINS6_IJSA_SC_SB_EEES9_SE_SG_Li384ELb0ELb1ELb1ELb0EEENS1_19SingleTileSchedulerILb0ELb1ELb1ELi192EEEEEEEEEvNT_6ParamsE)
        /*00d4*/ 	.word	0x00000000


	//----- nvinfo : EIATTR_REGCOUNT
	.align		4
.L_46:
        /*00d8*/ 	.byte	0x04, 0x2f
        /*00da*/ 	.short	(.L_48 - .L_47)
	.align		4
.L_47:
        /*00dc*/ 	.word	index@(_ZN7cutlass13device_kernelIN5flash11enable_sm90INS1_16FlashAttnFwdSm90INS1_25CollectiveMainloopFwdSm90ILi2EN4cute5tupleIJNS5_1CILi1EEES8_S8_EEENS6_IJNS7_ILi192EEENS7_ILi128EEENS7_ILi96EEEEEELi96ENS_6half_tEfNS_4arch4Sm90ELb1ELb0ELb0ELb1ELb1ELb1ELb0ELb0ELb1ELb1ELb1ELb0EEENS1_21CollectiveEpilogueFwdINS6_IJSA_SC_SB_EEES9_SE_SG_Li384ELb1ELb1ELb1ELb0EEENS1_36VarlenDynamicPersistentTileSchedulerILi192ELi128ELi384ELi128ELb1ELb1ELb1ELb1ELb1ELb1EEEEEEEEEvNT_6ParamsE)
        /*00e0*/ 	.word	0x00000004


	//----- nvinfo : EIATTR_FRAME_SIZE
	.align		4
.L_48:
        /*00e4*/ 	.byte	0x04, 0x11
        /*00e6*/ 	.short	(.L_50 - .L_49)
	.align		4
.L_49:
        /*00e8*/ 	.word	index@(_ZN7cutlass13device_kernelIN5flash11enable_sm90INS1_16FlashAttnFwdSm90INS1_25CollectiveMainloopFwdSm90ILi2EN4cute5tupleIJNS5_1CILi1EEES8_S8_EEENS6_IJNS7_ILi192EEENS7_ILi128EEENS7_ILi96EEEEEELi96ENS_6half_tEfNS_4arch4Sm90ELb1ELb0ELb0ELb1ELb1ELb1ELb0ELb0ELb1ELb1ELb1ELb0EEENS1_21CollectiveEpilogueFwdINS6_IJSA_SC_SB_EEES9_SE_SG_Li384ELb1ELb1ELb1ELb0EEENS1_36VarlenDynamicPersistentTileSchedulerILi192ELi128ELi384ELi128ELb1ELb1ELb1ELb1ELb1ELb1EEEEEEEEEvNT_6ParamsE)
        /*00ec*/ 	.word	0x00000000


	//----- nvinfo : EIATTR_REGCOUNT
	.align		4
.L_50:
        /*00f0*/ 	.byte	0x04, 0x2f
        /*00f2*/ 	.short	(.L_52 - .L_51)
	.align		4
.L_51:
        /*00f4*/ 	.word	index@(_ZN7cutlass13device_kernelIN5flash11enable_sm90INS1_16FlashAttnFwdSm90INS1_25CollectiveMainloopFwdSm90ILi2EN4cute5tupleIJNS5_1CILi1EEES8_S8_EEENS6_IJNS7_ILi192EEENS7_ILi128EEENS7_ILi96EEEEEELi96ENS_6half_tEfNS_4arch4Sm90ELb1ELb0ELb0ELb1ELb1ELb0ELb0ELb0ELb1ELb1ELb1ELb0EEENS1_21CollectiveEpilogueFwdINS6_IJSA_SC_SB_EEES9_SE_SG_Li384ELb1ELb1ELb1ELb0EEENS1_36VarlenDynamicPersistentTileSchedulerILi192ELi128ELi384ELi128ELb1ELb1ELb1ELb1ELb1ELb1EEEEEEEEEvNT_6ParamsE)
        /*00f8*/ 	.word	0x00000004


	//----- nvinfo : EIATTR_FRAME_SIZE
	.align		4
.L_52:
        /*00fc*/ 	.byte	0x04, 0x11
        /*00fe*/ 	.short	(.L_54 - .L_53)
	.align		4
.L_53:
        /*0100*/ 	.word	index@(_ZN7cutlass13device_kernelIN5flash11enable_sm90INS1_16FlashAttnFwdSm90INS1_25CollectiveMainloopFwdSm90ILi2EN4cute5tupleIJNS5_1CILi1EEES8_S8_EEENS6_IJNS7_ILi192EEENS7_ILi128EEENS7_ILi96EEEEEELi96ENS_6half_tEfNS_4arch4Sm90ELb1ELb0ELb0ELb1ELb1ELb0ELb0ELb0ELb1ELb1ELb1ELb0EEENS1_21CollectiveEpilogueFwdINS6_IJSA_SC_SB_EEES9_SE_SG_Li384ELb1ELb1ELb1ELb0EEENS1_36VarlenDynamicPersistentTileSchedulerILi192ELi128ELi384ELi128ELb1ELb1ELb1ELb1ELb1ELb1EEEEEEEEEvNT_6ParamsE)
        /*0104*/ 	.word	0x00000000


	//----- nvinfo : EIATTR_REGCOUNT
	.align		4
.L_54:
        /*0108*/ 	.byte	0x04, 0x2f
        /*010a*/ 	.short	(.L_56 - .L_55)
	.align		4
.L_55:
        /*010c*/ 	.word	index@(_ZN7cutlass13device_kernelIN5flash11enable_sm90INS1_16FlashAttnFwdSm90INS1_25CollectiveMainloopFwdSm90ILi2EN4cute5tupleIJNS5_1CILi1EEES8_S8_EEENS6_IJNS7_ILi192EEENS7_ILi128EEENS7_ILi96EEEEEELi96ENS_6half_tEfNS_4arch4Sm90ELb1ELb0ELb0ELb0ELb1ELb0ELb0ELb0ELb1ELb1ELb1ELb0EEENS1_21CollectiveEpilogueFwdINS6_IJSA_SC_SB_EEES9_SE_SG_Li384ELb0ELb1ELb1ELb0EEENS1_19SingleTileSchedulerILb0ELb1ELb1ELi192EEEEEEEEEvNT_6ParamsE)
        /*0110*/ 	.word	0x00000004


	//----- nvinfo : EIATTR_FRAME_SIZE
	.align		4
.L_56:
        /*0114*/ 	.byte	0x04, 0x11
        /*0116*/ 	.short	(.L_58 - .L_57)
	.align		4
.L_57:
        /*0118*/ 	.word	index@(_ZN7cutlass13device_kernelIN5flash11enable_sm90INS1_16FlashAttnFwdSm90INS1_25CollectiveMainloopFwdSm90ILi2EN4cute5tupleIJNS5_1CILi1EEES8_S8_EEENS6_IJNS7_ILi192EEENS7_ILi128EEENS7_ILi96EEEEEELi96ENS_6half_tEfNS_4arch4Sm90ELb1ELb0ELb0ELb0ELb1ELb0ELb0ELb0ELb1ELb1ELb1ELb0EEENS1_21CollectiveEpilogueFwdINS6_IJSA_SC_SB_EEES9_SE_SG_Li384ELb0ELb1ELb1ELb0EEENS1_19SingleTileSchedulerILb0ELb1ELb1ELi192EEEEEEEEEvNT_6ParamsE)
        /*011c*/ 	.word	0x00000000


	//----- nvinfo : EIATTR_REGCOUNT
	.align		4
.L_58:
        /*0120*/ 	.byte	0x04, 0x2f
        /*0122*/ 	.short	(.L_60 - .L_59)
	.align		4
.L_59:
        /*0124*/ 	.word	index@(_ZN7cutlass13device_kernelIN5flash11enable_sm90INS1_16FlashAttnFwdSm90INS1_25CollectiveMainloopFwdSm90ILi2EN4cute5tupleIJNS5_1CILi1EEES8_S8_EEENS6_IJNS7_ILi192EEENS7_ILi128EEENS7_ILi96EEEEEELi96ENS_6half_tEfNS_4arch4Sm90ELb0ELb1ELb0ELb1ELb1ELb1ELb0ELb0ELb1ELb1ELb1ELb0EEENS1_21CollectiveEpilogueFwdINS6_IJSA_SC_SB_EEES9_SE_SG_Li384ELb1ELb1ELb1ELb0EEENS1_36VarlenDynamicPersistentTileSchedulerILi192ELi128ELi384ELi128ELb1ELb1ELb1ELb1ELb0ELb1EEEEEEEEEvNT_6ParamsE)
        /*0128*/ 	.word	0x00000004


	//----- nvinfo : EIATTR_FRAME_SIZE
	.align		4
.L_60:
        /*012c*/ 	.byte	0x04, 0x11
        /*012e*/ 	.short	(.L_62 - .L_61)
	.align		4
.L_61:
        /*0130*/ 	.word	index@(_ZN7cutlass13device_kernelIN5flash11enable_sm90INS1_16FlashAttnFwdSm90INS1_25CollectiveMainloopFwdSm90ILi2EN4cute5tupleIJNS5_1CILi1EEES8_S8_EEENS6_IJNS7_ILi192EEENS7_ILi128EEENS7_ILi96EEEEEELi96ENS_6half_tEfNS_4arch4Sm90ELb0ELb1ELb0ELb1ELb1ELb1ELb0ELb0ELb1ELb1ELb1ELb0EEENS1_21CollectiveEpilogueFwdINS6_IJSA_SC_SB_EEES9_SE_SG_Li384ELb1ELb1ELb1ELb0EEENS1_36VarlenDynamicPersistentTileSchedulerILi192ELi128ELi384ELi128ELb1ELb1ELb1ELb1ELb0ELb1EEEEEEEEEvNT_6ParamsE)
        /*0134*/ 	.word	0x00000000


	//----- nvinfo : EIATTR_REGCOUNT
	.align		4
.L_62:
        /*0138*/ 	.byte	0x04, 0x2f
        /*013a*/ 	.short	(.L_64 - .L_63)
	.align		4
.L_63:
        /*013c*/ 	.word	index@(_ZN7cutlass13device_kernelIN5flash11enable_sm90INS1_16FlashAttnFwdSm90INS1_25CollectiveMainloopFwdSm90ILi2EN4cute5tupleIJNS5_1CILi1EEES8_S8_EEENS6_IJNS7_ILi192EEENS7_ILi128EEENS7_ILi96EEEEEELi96ENS_6half_tEfNS_4arch4Sm90ELb0ELb1ELb0ELb1ELb1ELb0ELb0ELb0ELb1ELb1ELb1ELb0EEENS1_21CollectiveEpilogueFwdINS6_IJSA_SC_SB_EEES9_SE_SG_Li384ELb1ELb1ELb1ELb0EEENS1_36VarlenDynamicPersistentTileSchedulerILi192ELi128ELi384ELi128ELb1ELb1ELb1ELb1ELb0ELb1EEEEEEEEEvNT_6ParamsE)
        /*0140*/ 	.word	0x00000004


	//----- nvinfo : EIATTR_FRAME_SIZE
	.align		4
.L_64:
        /*0144*/ 	.byte	0x04, 0x11
        /*0146*/ 	.short	(.L_66 - .L_65)
	.align		4
.L_65:
        /*0148*/ 	.word	index@(_ZN7cutlass13device_kernelIN5flash11enable_sm90INS1_16FlashAttnFwdSm90INS1_25CollectiveMainloopFwdSm90ILi2EN4cute5tupleIJNS5_1CILi1EEES8_S8_EEENS6_IJNS7_ILi192EEENS7_ILi128EEENS7_ILi96EEEEEELi96ENS_6half_tEfNS_4arch4Sm90ELb0ELb1ELb0ELb1ELb1ELb0ELb0ELb0ELb1ELb1ELb1ELb0EEENS1_21CollectiveEpilogueFwdINS6_IJSA_SC_SB_EEES9_SE_SG_Li384ELb1ELb1ELb1ELb0EEENS1_36VarlenDynamicPersistentTileSchedulerILi192ELi128ELi384ELi128ELb1ELb1ELb1ELb1ELb0ELb1EEEEEEEEEvNT_6ParamsE)
        /*014c*/ 	.word	0x00000000


	//----- nvinfo : EIATTR_REGCOUNT
	.align		4
.L_66:
        /*0150*/ 	.byte	0x04, 0x2f
        /*0152*/ 	.short	(.L_68 - .L_67)
	.align		4
.L_67:
        /*0154*/ 	.word	index@(_ZN7cutlass13device_kernelIN5flash11enable_sm90INS1_16FlashAttnFwdSm90INS1_25CollectiveMainloopFwdSm90ILi2EN4cute5tupleIJNS5_1CILi1EEES8_S8_EEENS6_IJNS7_ILi192EEENS7_ILi128EEENS7_ILi96EEEEEELi96ENS_6half_tEfNS_4arch4Sm90ELb0ELb1ELb0ELb0ELb1ELb0ELb0ELb0ELb1ELb1ELb1ELb0EEENS1_21CollectiveEpilogueFwdINS6_IJSA_SC_SB_EEES9_SE_SG_Li384ELb0ELb1ELb1ELb0EEENS1_19SingleTileSchedulerILb0ELb1ELb1ELi192EEEEEEEEEvNT_6ParamsE)
        /*0158*/ 	.word	0x00000004


	//----- nvinfo : EIATTR_FRAME_SIZE
	.align		4
.L_68:
        /*015c*/ 	.byte	0x04, 0x11
        /*015e*/ 	.short	(.L_70 - .L_69)
	.align		4
.L_69:
        /*0160*/ 	.word	index@(_ZN7cutlass13device_kernelIN5flash11enable_sm90INS1_16FlashAttnFwdSm90INS1_25CollectiveMainloopFwdSm90ILi2EN4cute5tupleIJNS5_1CILi1EEES8_S8_EEENS6_IJNS7_ILi192EEENS7_ILi128EEENS7_ILi96EEEEEELi96ENS_6half_tEfNS_4arch4Sm90ELb0ELb1ELb0ELb0ELb1ELb0ELb0ELb0ELb1ELb1ELb1ELb0EEENS1_21CollectiveEpilogueFwdINS6_IJSA_SC_SB_EEES9_SE_SG_Li384ELb0ELb1ELb1ELb0EEENS1_19SingleTileSchedulerILb0ELb1ELb1ELi192EEEEEEEEEvNT_6ParamsE)
        /*0164*/ 	.word	0x00000000


	//----- nvinfo : EIATTR_REGCOUNT
	.align		4
.L_70:
        /*0168*/ 	.byte	0x04, 0x2f
        /*016a*/ 	.short	(.L_72 - .L_71)
	.align		4
.L_71:
        /*016c*/ 	.word	index@(_ZN7cutlass13device_kernelIN5flash11enable_sm90INS1_16FlashAttnFwdSm90INS1_25CollectiveMainloopFwdSm90ILi2EN4cute5tupleIJNS5_1CILi1EEES8_S8_EEENS6_IJNS7_ILi192EEENS7_ILi128EEENS7_ILi96EEEEEELi96ENS_6half_tEfNS_4arch4Sm90ELb0ELb0ELb0ELb1ELb1ELb1ELb0ELb0ELb1ELb1ELb1ELb0EEENS1_21CollectiveEpilogueFwdINS6_IJSA_SC_SB_EEES9_SE_SG_Li384ELb1ELb1ELb1ELb0EEENS1_36VarlenDynamicPersistentTileSchedulerILi192ELi128ELi384ELi128ELb1ELb1ELb1ELb0ELb1ELb1EEEEEEEEEvNT_6ParamsE)
        /*0170*/ 	.word	0x00000004


	//----- nvinfo : EIATTR_FRAME_SIZE
	.align		4
.L_72:
        /*0174*/ 	.byte	0x04, 0x11
        /*0176*/ 	.short	(.L_74 - .L_73)
	.align		4
.L_73:
        /*0178*/ 	.word	index@(_ZN7cutlass13device_kernelIN5flash11enable_sm90INS1_16FlashAttnFwdSm90INS1_25CollectiveMainloopFwdSm90ILi2EN4cute5tupleIJNS5_1CILi1EEES8_S8_EEENS6_IJNS7_ILi192EEENS7_ILi128EEENS7_ILi96EEEEEELi96ENS_6half_tEfNS_4arch4Sm90ELb0ELb0ELb0ELb1ELb1ELb1ELb0ELb0ELb1ELb1ELb1ELb0EEENS1_21CollectiveEpilogueFwdINS6_IJSA_SC_SB_EEES9_SE_SG_Li384ELb1ELb1ELb1ELb0EEENS1_36VarlenDynamicPersistentTileSchedulerILi192ELi128ELi384ELi128ELb1ELb1ELb1ELb0ELb1ELb1EEEEEEEEEvNT_6ParamsE)
        /*017c*/ 	.word	0x00000000


	//----- nvinfo : EIATTR_REGCOUNT
	.align		4
.L_74:
        /*0180*/ 	.byte	0x04, 0x2f
        /*0182*/ 	.short	(.L_76 - .L_75)
	.align		4
.L_75:
        /*0184*/ 	.word	index@(_ZN7cutlass13device_kernelIN5flash11enable_sm90INS1_16FlashAttnFwdSm90INS1_25CollectiveMainloopFwdSm90ILi2EN4cute5tupleIJNS5_1CILi1EEES8_S8_EEENS6_IJNS7_ILi192EEENS7_ILi128EEENS7_ILi96EEEEEELi96ENS_6half_tEfNS_4arch4Sm90ELb0ELb0ELb0ELb1ELb1ELb0ELb0ELb0ELb1ELb1ELb1ELb0EEENS1_21CollectiveEpilogueFwdINS6_IJSA_SC_SB_EEES9_SE_SG_Li384ELb1ELb1ELb1ELb0EEENS1_36VarlenDynamicPersistentTileSchedulerILi192ELi128ELi384ELi128ELb1ELb1ELb1ELb0ELb1ELb1EEEEEEEEEvNT_6ParamsE)
        /*0188*/ 	.word	0x00000004


	//----- nvinfo : EIATTR_FRAME_SIZE
	.align		4
.L_76:
        /*018c*/ 	.byte	0x04, 0x11
        /*018e*/ 	.short	(.L_78 - .L_77)
	.align		4
.L_77:
        /*0190*/ 	.word	index@(_ZN7cutlass13device_kernelIN5flash11enable_sm90INS1_16FlashAttnFwdSm90INS1_25CollectiveMainloopFwdSm90ILi2EN4cute5tupleIJNS5_1CILi1EEES8_S8_EEENS6_IJNS7_ILi192EEENS7_ILi128EEENS7_ILi96EEEEEELi96ENS_6half_tEfNS_4arch4Sm90ELb0ELb0ELb0ELb1ELb1ELb0ELb0ELb0ELb1ELb1ELb1ELb0EEENS1_21CollectiveEpilogueFwdINS6_IJSA_SC_SB_EEES9_SE_SG_Li384ELb1ELb1ELb1ELb0EEENS1_36VarlenDynamicPersistentTileSchedulerILi192ELi128ELi384ELi128ELb1ELb1ELb1ELb0ELb1ELb1EEEEEEEEEvNT_6ParamsE)
        /*0194*/ 	.word	0x00000000


	//----- nvinfo : EIATTR_REGCOUNT
	.align		4
.L_78:
        /*0198*/ 	.byte	0x04, 0x2f
        /*019a*/ 	.short	(.L_80 - .L_79)
	.align		4
.L_79:
        /*019c*/ 	.word	index@(_ZN7cutlass13device_kernelIN5flash11enable_sm90INS1_16FlashAttnFwdSm90INS1_25CollectiveMainloopFwdSm90ILi2EN4cute5tupleIJNS5_1CILi1EEES8_S8_EEENS6_IJNS7_ILi192EEENS7_ILi128EEENS7_ILi96EEEEEELi96ENS_6half_tEfNS_4arch4Sm90ELb0ELb0ELb0ELb0ELb1ELb0ELb0ELb0ELb1ELb1ELb1ELb0EEENS1_21CollectiveEpilogueFwdINS6_IJSA_SC_SB_EEES9_SE_SG_Li384ELb0ELb1ELb1ELb0EEENS1_19SingleTileSchedulerILb0ELb1ELb1ELi192EEEEEEEEEvNT_6ParamsE)
        /*01a0*/ 	.word	0x00000004


	//----- nvinfo : EIATTR_FRAME_SIZE
	.align		4
.L_80:
        /*01a4*/ 	.byte	0x04, 0x11
        /*01a6*/ 	.short	(.L_82 - .L_81)
	.align		4
.L_81:
        /*01a8*/ 	.word	index@(_ZN7cutlass13device_kernelIN5flash11enable_sm90INS1_16FlashAttnFwdSm90INS1_25CollectiveMainloopFwdSm90ILi2EN4cute5tupleIJNS5_1CILi1EEES8_S8_EEENS6_IJNS7_ILi192EEENS7_ILi128EEENS7_ILi96EEEEEELi96ENS_6half_tEfNS_4arch4Sm90ELb0ELb0ELb0ELb0ELb1ELb0ELb0ELb0ELb1ELb1ELb1ELb0EEENS1_21CollectiveEpilogueFwdINS6_IJSA_SC_SB_EEES9_SE_SG_Li384ELb0ELb1ELb1ELb0EEENS1_19SingleTileSchedulerILb0ELb1ELb1ELi192EEEEEEEEEvNT_6ParamsE)
        /*01ac*/ 	.word	0x00000000


	//----- nvinfo : EIATTR_REGCOUNT
	.align		4
.L_82:
        /*01b0*/ 	.byte	0x04, 0x2f
        /*01b2*/ 	.short	(.L_84 - .L_83)
	.align		4
.L_83:
        /*01b4*/ 	.word	index@(_ZN7cutlass13device_kernelIN5flash11enable_sm90INS1_16FlashAttnFwdSm90INS1_25CollectiveMainloopFwdSm90ILi2EN4cute5tupleIJNS5_1CILi1EEES8_S8_EEENS6_IJNS7_ILi128EEESA_SA_EEELi128ENS_6half_tEfNS_4arch4Sm90ELb1ELb0ELb0ELb1ELb1ELb1ELb0ELb1ELb1ELb1ELb1ELb0EEENS1_21CollectiveEpilogueFwdISB_S9_SC_SE_Li256ELb1ELb1ELb1ELb0EEENS1_36VarlenDynamicPersistentTileSchedulerILi128ELi128ELi256ELi128ELb1ELb1ELb1ELb1ELb1ELb1EEEEEEEEEvNT_6ParamsE)
        /*01b8*/ 	.word	0x00000004


	//----- nvinfo : EIATTR_FRAME_SIZE
	.align		4
.L_84:
        /*01bc*/ 	.byte	0x04, 0x11
        /*01be*/ 	.short	(.L_86 - .L_85)
	.align		4
.L_85:
        /*01c0*/ 	.word	index@(_ZN7cutlass13device_kernelIN5flash11enable_sm90INS1_16FlashAttnFwdSm90INS1_25CollectiveMainloopFwdSm90ILi2EN4cute5tupleIJNS5_1CILi1EEES8_S8_EEENS6_IJNS7_ILi128EEESA_SA_EEELi128ENS_6half_tEfNS_4arch4Sm90ELb1ELb0ELb0ELb1ELb1ELb1ELb0ELb1ELb1ELb1ELb1ELb0EEENS1_21CollectiveEpilogueFwdISB_S9_SC_SE_Li256ELb1ELb1ELb1ELb0EEENS1_36VarlenDynamicPersistentTileSchedulerILi128ELi128ELi256ELi128ELb1ELb1ELb1ELb1ELb1ELb1EEEEEEEEEvNT_6ParamsE)
        /*01c4*/ 	.word	0x00000000


	//----- nvinfo : EIATTR_REGCOUNT
	.align		4
.L_86:
        /*01c8*/ 	.byte	0x04, 0x2f
        /*01ca*/ 	.short	(.L_88 - .L_87)
	.align		4
.L_87:
        /*01cc*/ 	.word	index@(_ZN7cutlass13device_kernelIN5flash11enable_sm90INS1_16FlashAttnFwdSm90INS1_25CollectiveMainloopFwdSm90ILi2EN4cute5tupleIJNS5_1CILi1EEES8_S8_EEENS6_IJNS7_ILi128EEESA_SA_EEELi128ENS_6half_tEfNS_4arch4Sm90ELb1ELb0ELb0ELb1ELb1ELb0ELb0ELb1ELb1ELb1ELb1ELb0EEENS1_21CollectiveEpilogueFwdISB_S9_SC_SE_Li256ELb1ELb1ELb1ELb0EEENS1_36VarlenDynamicPersistentTileSchedulerILi128ELi128ELi256ELi128ELb1ELb1ELb1ELb1ELb1ELb1EEEEEEEEEvNT_6ParamsE)
        /*01d0*/ 	.word	0x00000004


	//----- nvinfo : EIATTR_FRAME_SIZE
	.align		4
.L_88:
        /*01d4*/ 	.byte	0x04, 0x11
        /*01d6*/ 	.short	(.L_90 - .L_89)
	.align		4
.L_89:
        /*01d8*/ 	.word	index@(_ZN7cutlass13device_kernelIN5flash11enable_sm90INS1_16FlashAttnFwdSm90INS1_25CollectiveMainloopFwdSm90ILi2EN4cute5tupleIJNS5_1CILi1EEES8_S8_EEENS6_IJNS7_ILi128EEESA_SA_EEELi128ENS_6half_tEfNS_4arch4Sm90ELb1ELb0ELb0ELb1ELb1ELb0ELb0ELb1ELb1ELb1ELb1ELb0EEENS1_21CollectiveEpilogueFwdISB_S9_SC_SE_Li256ELb1ELb1ELb1ELb0EEENS1_36VarlenDynamicPersistentTileSchedulerILi128ELi128ELi256ELi128ELb1ELb1ELb1ELb1ELb1ELb1EEEEEEEEEvNT_6ParamsE)
        /*01dc*/ 	.word	0x00000000


	//----- nvinfo : EIATTR_REGCOUNT
	.align		4
.L_90:
        /*01e0*/ 	.byte	0x04, 0x2f
        /*01e2*/ 	.short	(.L_92 - .L_91)
	.align		4
.L_91:
        /*01e4*/ 	.word	index@(_ZN7cutlass13device_kernelIN5flash11enable_sm90INS1_16FlashAttnFwdSm90INS1_25CollectiveMainloopFwdSm90ILi2EN4cute5tupleIJNS5_1CILi1EEES8_S8_EEENS6_IJNS7_ILi128EEESA_SA_EEELi128ENS_6half_tEfNS_4arch4Sm90ELb1ELb0ELb0ELb0ELb1ELb0ELb0ELb1ELb1ELb1ELb1ELb0EEENS1_21CollectiveEpilogueFwdISB_S9_SC_SE_Li256ELb0ELb1ELb1ELb0EEENS1_19SingleTileSchedulerILb0ELb1ELb1ELi128EEEEEEEEEvNT_6ParamsE)
        /*01e8*/ 	.word	0x00000004


	//----- nvinfo : EIATTR_FRAME_SIZE
	.align		4
.L_92:
        /*01ec*/ 	.byte	0x04, 0x11
        /*01ee*/ 	.short	(.L_94 - .L_93)
	.align		4
.L_93:
        /*01f0*/ 	.word	index@(_ZN7cutlass13device_kernelIN5flash11enable_sm90INS1_16FlashAttnFwdSm90INS1_25CollectiveMainloopFwdSm90ILi2EN4cute5tupleIJNS5_1CILi1EEES8_S8_EEENS6_IJNS7_ILi128EEESA_SA_EEELi128ENS_6half_tEfNS_4arch4Sm90ELb1ELb0ELb0ELb0ELb1ELb0ELb0ELb1ELb1ELb1ELb1ELb0EEENS1_21CollectiveEpilogueFwdISB_S9_SC_SE_Li256ELb0ELb1ELb1ELb0EEENS1_19SingleTileSchedulerILb0ELb1ELb1ELi128EEEEEEEEEvNT_6ParamsE)
        /*01f4*/ 	.word	0x00000000


	//----- nvinfo : EIATTR_REGCOUNT
	.align		4
.L_94:
        /*01f8*/ 	.byte	0x04, 0x2f
        /*01fa*/ 	.short	(.L_96 - .L_95)
	.align		4
.L_95:
        /*01fc*/ 	.word	index@(_ZN7cutlass13device_kernelIN5flash11enable_sm90INS1_16FlashAttnFwdSm90INS1_25CollectiveMainloopFwdSm90ILi2EN4cute5tupleIJNS5_1CILi1EEES8_S8_EEENS6_IJNS7_ILi128EEESA_SA_EEELi128ENS_6half_tEfNS_4arch4Sm90ELb0ELb1ELb0ELb1ELb1ELb1ELb0ELb1ELb1ELb1ELb1ELb0EEENS1_21CollectiveEpilogueFwdISB_S9_SC_SE_Li256ELb1ELb1ELb1ELb0EEENS1_36VarlenDynamicPersistentTileSchedulerILi128ELi128ELi256ELi128ELb1ELb1ELb1ELb1ELb0ELb1EEEEEEEEEvNT_6ParamsE)
        /*0200*/ 	.word	0x00000004


	//----- nvinfo : EIATTR_FRAME_SIZE
	.align		4
.L_96:
        /*0204*/ 	.byte	0x04, 0x11
        /*0206*/ 	.short	(.L_98 - .L_97)
	.align		4
.L_97:
        /*0208*/ 	.word	index@(_ZN7cutlass13device_kernelIN5flash11enable_sm90INS1_16FlashAttnFwdSm90INS1_25CollectiveMainloopFwdSm90ILi2EN4cute5tupleIJNS5_1CILi1EEES8_S8_EEENS6_IJNS7_ILi128EEESA_SA_EEELi128ENS_6half_tEfNS_4arch4Sm90ELb0ELb1ELb0ELb1ELb1ELb1ELb0ELb1ELb1ELb1ELb1ELb0EEENS1_21CollectiveEpilogueFwdISB_S9_SC_SE_Li256ELb1ELb1ELb1ELb0EEENS1_36VarlenDynamicPersistentTileSchedulerILi128ELi128ELi256ELi128ELb1ELb1ELb1ELb1ELb0ELb1EEEEEEEEEvNT_6ParamsE)
        /*020c*/ 	.word	0x00000000


	//----- nvinfo : EIATTR_REGCOUNT
	.align		4
.L_98:
        /*0210*/ 	.byte	0x04, 0x2f
        /*0212*/ 	.short	(.L_100 - .L_99)
	.align		4
.L_99:
        /*0214*/ 	.word	index@(_ZN7cutlass13device_kernelIN5flash11enable_sm90INS1_16FlashAttnFwdSm90INS1_25CollectiveMainloopFwdSm90ILi2EN4cute5tupleIJNS5_1CILi1EEES8_S8_EEENS6_IJNS7_ILi128EEESA_SA_EEELi128ENS_6half_tEfNS_4arch4Sm90ELb0ELb1ELb0ELb1ELb1ELb0ELb0ELb1ELb1ELb1ELb1ELb0EEENS1_21CollectiveEpilogueFwdISB_S9_SC_SE_Li256ELb1ELb1ELb1ELb0EEENS1_36VarlenDynamicPersistentTileSchedulerILi128ELi128ELi256ELi128ELb1ELb1ELb1ELb1ELb0ELb1EEEEEEEEEvNT_6ParamsE)
        /*0218*/ 	.word	0x00000004


	//----- nvinfo : EIATTR_FRAME_SIZE
	.align		4
.L_100:
        /*021c*/ 	.byte	0x04, 0x11
        /*021e*/ 	.short	(.L_102 - .L_101)
	.align		4
.L_101:
        /*0220*/ 	.word	index@(_ZN7cutlass13device_kernelIN5flash11enable_sm90INS1_16FlashAttnFwdSm90INS1_25CollectiveMainloopFwdSm90ILi2EN4cute5tupleIJNS5_1CILi1EEES8_S8_EEENS6_IJNS7_ILi128EEESA_SA_EEELi128ENS_6half_tEfNS_4arch4Sm90ELb0ELb1ELb0ELb1ELb1ELb0ELb0ELb1ELb1ELb1ELb1ELb0EEENS1_21CollectiveEpilogueFwdISB_S9_SC_SE_Li256ELb1ELb1ELb1ELb0EEENS1_36VarlenDynamicPersistentTileSchedulerILi128ELi128ELi256ELi128ELb1ELb1ELb1ELb1ELb0ELb1EEEEEEEEEvNT_6ParamsE)
        /*0224*/ 	.word	0x00000000


	//----- nvinfo : EIATTR_REGCOUNT
	.align		4
.L_102:
        /*0228*/ 	.byte	0x04, 0x2f
        /*022a*/ 	.short	(.L_104 - .L_103)
	.align		4
.L_103:
        /*022c*/ 	.word	index@(_ZN7cutlass13device_kernelIN5flash11enable_sm90INS1_16FlashAttnFwdSm90INS1_25CollectiveMainloopFwdSm90ILi2EN4cute5tupleIJNS5_1CILi1EEES8_S8_EEENS6_IJNS7_ILi128EEESA_SA_EEELi128ENS_6half_tEfNS_4arch4Sm90ELb0ELb1ELb0ELb0ELb1ELb0ELb0ELb1ELb1ELb1ELb1ELb0EEENS1_21CollectiveEpilogueFwdISB_S9_SC_SE_Li256ELb0ELb1ELb1ELb0EEENS1_19SingleTileSchedulerILb0ELb1ELb1ELi128EEEEEEEEEvNT_6ParamsE)
        /*0230*/ 	.word	0x00000004


	//----- nvinfo : EIATTR_FRAME_SIZE
	.align		4
.L_104:
        /*0234*/ 	.byte	0x04, 0x11
        /*0236*/ 	.short	(.L_106 - .L_105)
	.align		4
.L_105:
        /*0238*/ 	.word	index@(_ZN7cutlass13device_kernelIN5flash11enable_sm90INS1_16FlashAttnFwdSm90INS1_25CollectiveMainloopFwdSm90ILi2EN4cute5tupleIJNS5_1CILi1EEES8_S8_EEENS6_IJNS7_ILi128EEESA_SA_EEELi128ENS_6half_tEfNS_4arch4Sm90ELb0ELb1ELb0ELb0ELb1ELb0ELb0ELb1ELb1ELb1ELb1ELb0EEENS1_21CollectiveEpilogueFwdISB_S9_SC_SE_Li256ELb0ELb1ELb1ELb0EEENS1_19SingleTileSchedulerILb0ELb1ELb1ELi128EEEEEEEEEvNT_6ParamsE)
        /*023c*/ 	.word	0x00000000


	//----- nvinfo : EIATTR_REGCOUNT
	.align		4
.L_106:
        /*0240*/ 	.byte	0x04, 0x2f
        /*0242*/ 	.short	(.L_108 - .L_107)
	.align		4
.L_107:
        /*0244*/ 	.word	index@(_ZN7cutlass13device_kernelIN5flash11enable_sm90INS1_16FlashAttnFwdSm90INS1_25CollectiveMainloopFwdSm90ILi2EN4cute5tupleIJNS5_1CILi1EEES8_S8_EEENS6_IJNS7_ILi128EEESA_SA_EEELi128ENS_6half_tEfNS_4arch4Sm90ELb0ELb0ELb0ELb1ELb1ELb1ELb0ELb1ELb1ELb1ELb1ELb0EEENS1_21CollectiveEpilogueFwdISB_S9_SC_SE_Li256ELb1ELb1ELb1ELb0EEENS1_36VarlenDynamicPersistentTileSchedulerILi128ELi128ELi256ELi128ELb1ELb1ELb1ELb0ELb1ELb1EEEEEEEEEvNT_6ParamsE)
        /*0248*/ 	.word	0x00000004


	//----- nvinfo : EIATTR_FRAME_SIZE
	.align		4
.L_108:
        /*024c*/ 	.byte	0x04, 0x11
        /*024e*/ 	.short	(.L_110 - .L_109)
	.align		4
.L_109:
        /*0250*/ 	.word	index@(_ZN7cutlass13device_kernelIN5flash11enable_sm90INS1_16FlashAttnFwdSm90INS1_25CollectiveMainloopFwdSm90ILi2EN4cute5tupleIJNS5_1CILi1EEES8_S8_EEENS6_IJNS7_ILi128EEESA_SA_EEELi128ENS_6half_tEfNS_4arch4Sm90ELb0ELb0ELb0ELb1ELb1ELb1ELb0ELb1ELb1ELb1ELb1ELb0EEENS1_21CollectiveEpilogueFwdISB_S9_SC_SE_Li256ELb1ELb1ELb1ELb0EEENS1_36VarlenDynamicPersistentTileSchedulerILi128ELi128ELi256ELi128ELb1ELb1ELb1ELb0ELb1ELb1EEEEEEEEEvNT_6ParamsE)
        /*0254*/ 	.word	0x00000000


	//----- nvinfo : EIATTR_REGCOUNT
	.align		4
.L_110:
        /*0258*/ 	.byte	0x04, 0x2f
        /*025a*/ 	.short	(.L_112 - .L_111)
	.align		4
.L_111:
        /*025c*/ 	.word	index@(_ZN7cutlass13device_kernelIN5flash11enable_sm90INS1_16FlashAttnFwdSm90INS1_25CollectiveMainloopFwdSm90ILi2EN4cute5tupleIJNS5_1CILi1EEES8_S8_EEENS6_IJNS7_ILi128EEESA_SA_EEELi128ENS_6half_tEfNS_4arch4Sm90ELb0ELb0ELb0ELb1ELb1ELb0ELb0ELb1ELb1ELb1ELb1ELb0EEENS1_21CollectiveEpilogueFwdISB_S9_SC_SE_Li256ELb1ELb1ELb1ELb0EEENS1_36VarlenDynamicPersistentTileSchedulerILi128ELi128ELi256ELi128ELb1ELb1ELb1ELb0ELb1ELb1EEEEEEEEEvNT_6ParamsE)
        /*0260*/ 	.word	0x00000004


	//----- nvinfo : EIATTR_FRAME_SIZE
	.align		4
.L_112:
        /*0264*/ 	.byte	0x04, 0x11
        /*0266*/ 	.short	(.L_114 - .L_113)
	.align		4
.L_113:
        /*0268*/ 	.word	index@(_ZN7cutlass13device_kernelIN5flash11enable_sm90INS1_16FlashAttnFwdSm90INS1_25CollectiveMainloopFwdSm90ILi2EN4cute5tupleIJNS5_1CILi1EEES8_S8_EEENS6_IJNS7_ILi128EEESA_SA_EEELi128ENS_6half_tEfNS_4arch4Sm90ELb0ELb0ELb0ELb1ELb1ELb0ELb0ELb1ELb1ELb1ELb1ELb0EEENS1_21CollectiveEpilogueFwdISB_S9_SC_SE_Li256ELb1ELb1ELb1ELb0EEENS1_36VarlenDynamicPersistentTileSchedulerILi128ELi128ELi256ELi128ELb1ELb1ELb1ELb0ELb1ELb1EEEEEEEEEvNT_6ParamsE)
        /*026c*/ 	.word	0x00000000


	//----- nvinfo : EIATTR_REGCOUNT
	.align		4
.L_114:
        /*0270*/ 	.byte	0x04, 0x2f
        /*0272*/ 	.short	(.L_116 - .L_115)
	.align		4
.L_115:
        /*0274*/ 	.word	index@(_ZN7cutlass13device_kernelIN5flash11enable_sm90INS1_16FlashAttnFwdSm90INS1_25CollectiveMainloopFwdSm90ILi2EN4cute5tupleIJNS5_1CILi1EEES8_S8_EEENS6_IJNS7_ILi128EEESA_SA_EEELi128ENS_6half_tEfNS_4arch4Sm90ELb0ELb0ELb0ELb0ELb1ELb0ELb0ELb1ELb1ELb1ELb1ELb0EEENS1_21CollectiveEpilogueFwdISB_S9_SC_SE_Li256ELb0ELb1ELb1ELb0EEENS1_19SingleTileSchedulerILb0ELb1ELb1ELi128EEEEEEEEEvNT_6ParamsE)
        /*0278*/ 	.word	0x00000004


	//----- nvinfo : EIATTR_FRAME_SIZE
	.align		4
.L_116:
        /*027c*/ 	.byte	0x04, 0x11
        /*027e*/ 	.short	(.L_118 - .L_117)
	.align		4
.L_117:
        /*0280*/ 	.word	index@(_ZN7cutlass13device_kernelIN5flash11enable_sm90INS1_16FlashAttnFwdSm90INS1_25CollectiveMainloopFwdSm90ILi2EN4cute5tupleIJNS5_1CILi1EEES8_S8_EEENS6_IJNS7_ILi128EEESA_SA_EEELi128ENS_6half_tEfNS_4arch4Sm90ELb0ELb0ELb0ELb0ELb1ELb0ELb0ELb1ELb1ELb1ELb1ELb0EEENS1_21CollectiveEpilogueFwdISB_S9_SC_SE_Li256ELb0ELb1ELb1ELb0EEENS1_19SingleTileSchedulerILb0ELb1ELb1ELi128EEEEEEEEEvNT_6ParamsE)
        /*0284*/ 	.word	0x00000000


	//----- nvinfo : EIATTR_REGCOUNT
	.align		4
.L_118:
        /*0288*/ 	.byte	0x04, 0x2f
        /*028a*/ 	.short	(.L_120 - .L_119)
	.align		4
.L_119:
        /*028c*/ 	.word	index@(_ZN7cutlass13device_kernelIN5flash11enable_sm90INS1_16FlashAttnFwdSm90INS1_25CollectiveMainloopFwdSm90ILi2EN4cute5tupleIJNS5_1CILi1EEES8_S8_EEENS6_IJNS7_ILi128EEENS7_ILi96EEENS7_ILi192EEEEEELi192ENS_6half_tEfNS_4arch4Sm90ELb1ELb0ELb0ELb1ELb1ELb1ELb0ELb1ELb1ELb1ELb1ELb0EEENS1_21CollectiveEpilogueFwdINS6_IJSA_SC_SB_EEES9_SE_SG_Li256ELb1ELb1ELb1ELb0EEENS1_36VarlenDynamicPersistentTileSchedulerILi128ELi96ELi256ELi128ELb1ELb1ELb1ELb1ELb1ELb1EEEEEEEEEvNT_6ParamsE)
        /*0290*/ 	.word	0x00000004


	//----- nvinfo : EIATTR_FRAME_SIZE
	.align		4
.L_120:
        /*0294*/ 	.byte	0x04, 0x11
        /*0296*/ 	.short	(.L_122 - .L_121)
	.align		4
.L_121:
        /*0298*/ 	.word	index@(_ZN7cutlass13device_kernelIN5flash11enable_sm90INS1_16FlashAttnFwdSm90INS1_25CollectiveMainloopFwdSm90ILi2EN4cute5tupleIJNS5_1CILi1EEES8_S8_EEENS6_IJNS7_ILi128EEENS7_ILi96EEENS7_ILi192EEEEEELi192ENS_6half_tEfNS_4arch4Sm90ELb1ELb0ELb0ELb1ELb1ELb1ELb0ELb1ELb1ELb1ELb1ELb0EEENS1_21CollectiveEpilogueFwdINS6_IJSA_SC_SB_EEES9_SE_SG_Li256ELb1ELb1ELb1ELb0EEENS1_36VarlenDynamicPersistentTileSchedulerILi128ELi96ELi256ELi128ELb1ELb1ELb1ELb1ELb1ELb1EEEEEEEEEvNT_6ParamsE)
        /*029c*/ 	.word	0x00000000


	//----- nvinfo : EIATTR_REGCOUNT
	.align		4
.L_122:
        /*02a0*/ 	.byte	0x04, 0x2f
        /*02a2*/ 	.short	(.L_124 - .L_123)
	.align		4
.L_123:
        /*02a4*/ 	.word	index@(_ZN7cutlass13device_kernelIN5flash11enable_sm90INS1_16FlashAttnFwdSm90INS1_25CollectiveMainloopFwdSm90ILi2EN4cute5tupleIJNS5_1CILi1EEES8_S8_EEENS6_IJNS7_ILi128EEENS7_ILi96EEENS7_ILi192EEEEEELi192ENS_6half_tEfNS_4arch4Sm90ELb1ELb0ELb0ELb1ELb1ELb0ELb0ELb1ELb1ELb1ELb1ELb0EEENS1_21CollectiveEpilogueFwdINS6_IJSA_SC_SB_EEES9_SE_SG_Li256ELb1ELb1ELb1ELb0EEENS1_36VarlenDynamicPersistentTileSchedulerILi128ELi96ELi256ELi128ELb1ELb1ELb1ELb1ELb1ELb1EEEEEEEEEvNT_6ParamsE)
        /*02a8*/ 	.word	0x00000004


	//----- nvinfo : EIATTR_FRAME_SIZE
	.align		4
.L_124:
        /*02ac*/ 	.byte	0x04, 0x11
        /*02ae*/ 	.short	(.L_126 - .L_125)
	.align		4
.L_125:
        /*02b0*/ 	.word	index@(_ZN7cutlass13device_kernelIN5flash11enable_sm90INS1_16FlashAttnFwdSm90INS1_25CollectiveMainloopFwdSm90ILi2EN4cute5tupleIJNS5_1CILi1EEES8_S8_EEENS6_IJNS7_ILi128EEENS7_ILi96EEENS7_ILi192EEEEEELi192ENS_6half_tEfNS_4arch4Sm90ELb1ELb0ELb0ELb1ELb1ELb0ELb0ELb1ELb1ELb1ELb1ELb0EEENS1_21CollectiveEpilogueFwdINS6_IJSA_SC_SB_EEES9_SE_SG_Li256ELb1ELb1ELb1ELb0EEENS1_36VarlenDynamicPersistentTileSchedulerILi128ELi96ELi256ELi128ELb1ELb1ELb1ELb1ELb1ELb1EEEEEEEEEvNT_6ParamsE)
        /*02b4*/ 	.word	0x00000000


	//----- nvinfo : EIATTR_REGCOUNT
	.align		4
.L_126:
        /*02b8*/ 	.byte	0x04, 0x2f
        /*02ba*/ 	.short	(.L_128 - .L_127)
	.align		4
.L_127:
        /*02bc*/ 	.word	index@(_ZN7cutlass13device_kernelIN5flash11enable_sm90INS1_16FlashAttnFwdSm90INS1_25CollectiveMainloopFwdSm90ILi2EN4cute5tupleIJNS5_1CILi1EEES8_S8_EEENS6_IJNS7_ILi128EEENS7_ILi96EEENS7_ILi192EEEEEELi192ENS_6half_tEfNS_4arch4Sm90ELb1ELb0ELb0ELb0ELb1ELb0ELb0ELb1ELb1ELb1ELb1ELb0EEENS1_21CollectiveEpilogueFwdINS6_IJSA_SC_SB_EEES9_SE_SG_Li256ELb0ELb1ELb1ELb0EEENS1_19SingleTileSchedulerILb0ELb1ELb1ELi128EEEEEEEEEvNT_6ParamsE)
        /*02c0*/ 	.word	0x00000004


	//----- nvinfo : EIATTR_FRAME_SIZE
	.align		4
.L_128:
        /*02c4*/ 	.byte	0x04, 0x11
        /*02c6*/ 	.short	(.L_130 - .L_129)
	.align		4
.L_129:
        /*02c8*/ 	.word	index@(_ZN7cutlass13device_kernelIN5flash11enable_sm90INS1_16FlashAttnFwdSm90INS1_25CollectiveMainloopFwdSm90ILi2EN4cute5tupleIJNS5_1CILi1EEES8_S8_EEENS6_IJNS7_ILi128EEENS7_ILi96EEENS7_ILi192EEEEEELi192ENS_6half_tEfNS_4arch4Sm90ELb1ELb0ELb0ELb0ELb1ELb0ELb0ELb1ELb1ELb1ELb1ELb0EEENS1_21CollectiveEpilogueFwdINS6_IJSA_SC_SB_EEES9_SE_SG_Li256ELb0ELb1ELb1ELb0EEENS1_19SingleTileSchedulerILb0ELb1ELb1ELi128EEEEEEEEEvNT_6ParamsE)
        /*02cc*/ 	.word	0x00000000


	//----- nvinfo : EIATTR_REGCOUNT
	.align		4
.L_130:
        /*02d0*/ 	.byte	0x04, 0x2f
        /*02d2*/ 	.short	(.L_132 - .L_131)
	.align		4
.L_131:
        /*02d4*/ 	.word	index@(_ZN7cutlass13device_kernelIN5flash11enable_sm90INS1_16FlashAttnFwdSm90INS1_25CollectiveMainloopFwdSm90ILi2EN4cute5tupleIJNS5_1CILi1EEES8_S8_EEENS6_IJNS7_ILi128EEENS7_ILi96EEENS7_ILi192EEEEEELi192ENS_6half_tEfNS_4arch4Sm90ELb0ELb1ELb0ELb1ELb1ELb1ELb0ELb1ELb1ELb1ELb1ELb0EEENS1_21CollectiveEpilogueFwdINS6_IJSA_SC_SB_EEES9_SE_SG_Li256ELb1ELb1ELb1ELb0EEENS1_36VarlenDynamicPersistentTileSchedulerILi128ELi96ELi256ELi128ELb1ELb1ELb1ELb1ELb0ELb1EEEEEEEEEvNT_6ParamsE)
        /*02d8*/ 	.word	0x00000004


	//----- nvinfo : EIATTR_FRAME_SIZE
	.align		4
.L_132:
        /*02dc*/ 	.byte	0x04, 0x11
        /*02de*/ 	.short	(.L_134 - .L_133)
	.align		4
.L_133:
        /*02e0*/ 	.word	index@(_ZN7cutlass13device_kernelIN5flash11enable_sm90INS1_16FlashAttnFwdSm90INS1_25CollectiveMainloopFwdSm90ILi2EN4cute5tupleIJNS5_1CILi1EEES8_S8_EEENS6_IJNS7_ILi128EEENS7_ILi96EEENS7_ILi192EEEEEELi192ENS_6half_tEfNS_4arch4Sm90ELb0ELb1ELb0ELb1ELb1ELb1ELb0ELb1ELb1ELb1ELb1ELb0EEENS1_21CollectiveEpilogueFwdINS6_IJSA_SC_SB_EEES9_SE_SG_Li256ELb1ELb1ELb1ELb0EEENS1_36VarlenDynamicPersistentTileSchedulerILi128ELi96ELi256ELi128ELb1ELb1ELb1ELb1ELb0ELb1EEEEEEEEEvNT_6ParamsE)
        /*02e4*/ 	.word	0x00000000


	//----- nvinfo : EIATTR_REGCOUNT
	.align		4
.L_134:
        /*02e8*/ 	.byte	0x04, 0x2f
        /*02ea*/ 	.short	(.L_136 - .L_135)
	.align		4
.L_135:
        /*02ec*/ 	.word	index@(_ZN7cutlass13device_kernelIN5flash11enable_sm90INS1_16FlashAttnFwdSm90INS1_25CollectiveMainloopFwdSm90ILi2EN4cute5tupleIJNS5_1CILi1EEES8_S8_EEENS6_IJNS7_ILi128EEENS7_ILi96EEENS7_ILi192EEEEEELi192ENS_6half_tEfNS_4arch4Sm90ELb0ELb1ELb0ELb1ELb1ELb0ELb0ELb1ELb1ELb1ELb1ELb0EEENS1_21CollectiveEpilogueFwdINS6_IJSA_SC_SB_EEES9_SE_SG_Li256ELb1ELb1ELb1ELb0EEENS1_36VarlenDynamicPersistentTileSchedulerILi128ELi96ELi256ELi128ELb1ELb1ELb1ELb1ELb0ELb1EEEEEEEEEvNT_6ParamsE)
        /*02f0*/ 	.word	0x00000004


	//----- nvinfo : EIATTR_FRAME_SIZE
	.align		4
.L_136:
        /*02f4*/ 	.byte	0x04, 0x11
        /*02f6*/ 	.short	(.L_138 - .L_137)
	.align		4
.L_137:
        /*02f8*/ 	.word	index@(_ZN7cutlass13device_kernelIN5flash11enable_sm90INS1_16FlashAttnFwdSm90INS1_25CollectiveMainloopFwdSm90ILi2EN4cute5tupleIJNS5_1CILi1EEES8_S8_EEENS6_IJNS7_ILi128EEENS7_ILi96EEENS7_ILi192EEEEEELi192ENS_6half_tEfNS_4arch4Sm90ELb0ELb1ELb0ELb1ELb1ELb0ELb0ELb1ELb1ELb1ELb1ELb0EEENS1_21CollectiveEpilogueFwdINS6_IJSA_SC_SB_EEES9_SE_SG_Li256ELb1ELb1ELb1ELb0EEENS1_36VarlenDynamicPersistentTileSchedulerILi128ELi96ELi256ELi128ELb1ELb1ELb1ELb1ELb0ELb1EEEEEEEEEvNT_6ParamsE)
        /*02fc*/ 	.word	0x00000000


	//----- nvinfo : EIATTR_REGCOUNT
	.align		4
.L_138:
        /*0300*/ 	.byte	0x04, 0x2f
        /*0302*/ 	.short	(.L_140 - .L_139)
	.align		4
.L_139:
        /*0304*/ 	.word	index@(_ZN7cutlass13device_kernelIN5flash11enable_sm90INS1_16FlashAttnFwdSm90INS1_25CollectiveMainloopFwdSm90ILi2EN4cute5tupleIJNS5_1CILi1EEES8_S8_EEENS6_IJNS7_ILi128EEENS7_ILi96EEENS7_ILi192EEEEEELi192ENS_6half_tEfNS_4arch4Sm90ELb0ELb1ELb0ELb0ELb1ELb0ELb0ELb1ELb1ELb1ELb1ELb0EEENS1_21CollectiveEpilogueFwdINS6_IJSA_SC_SB_EEES9_SE_SG_Li256ELb0ELb1ELb1ELb0EEENS1_19SingleTileSchedulerILb0ELb1ELb1ELi128EEEEEEEEEvNT_6ParamsE)
        /*0308*/ 	.word	0x00000004


	//----- nvinfo : EIATTR_FRAME_SIZE
	.align		4
.L_140:
        /*030c*/ 	.byte	0x04, 0x11
        /*030e*/ 	.short	(.L_142 - .L_141)
	.align		4
.L_141:
        /*0310*/ 	.word	index@(_ZN7cutlass13device_kernelIN5flash11enable_sm90INS1_16FlashAttnFwdSm90INS1_25CollectiveMainloopFwdSm90ILi2EN4cute5tupleIJNS5_1CILi1EEES8_S8_EEENS6_IJNS7_ILi128EEENS7_ILi96EEENS7_ILi192EEEEEELi192ENS_6half_tEfNS_4arch4Sm90ELb0ELb1ELb0ELb0ELb1ELb0ELb0ELb1ELb1ELb1ELb1ELb0EEENS1_21CollectiveEpilogueFwdINS6_IJSA_SC_SB_EEES9_SE_SG_Li256ELb0ELb1ELb1ELb0EEENS1_19SingleTileSchedulerILb0ELb1ELb1ELi128EEEEEEEEEvNT_6ParamsE)
        /*0314*/ 	.word	0x00000000


	//----- nvinfo : EIATTR_REGCOUNT
	.align		4
.L_142:
        /*0318*/ 	.byte	0x04, 0x2f
        /*031a*/ 	.short	(.L_144 - .L_143)
	.align		4
.L_143:
        /*031c*/ 	.word	index@(_ZN7cutlass13device_kernelIN5flash11enable_sm90INS1_16FlashAttnFwdSm90INS1_25CollectiveMainloopFwdSm90ILi2EN4cute5tupleIJNS5_1CILi1EEES8_S8_EEENS6_IJNS7_ILi128EEENS7_ILi96EEENS7_ILi192EEEEEELi192ENS_6half_tEfNS_4arch4Sm90ELb0ELb0ELb0ELb1ELb1ELb1ELb0ELb1ELb1ELb1ELb1ELb0EEENS1_21CollectiveEpilogueFwdINS6_IJSA_SC_SB_EEES9_SE_SG_Li256ELb1ELb1ELb1ELb0EEENS1_36VarlenDynamicPersistentTileSchedulerILi128ELi96ELi256ELi128ELb1ELb1ELb1ELb0ELb1ELb1EEEEEEEEEvNT_6ParamsE)
        /*0320*/ 	.word	0x00000004


	//----- nvinfo : EIATTR_FRAME_SIZE
	.align		4
.L_144:
        /*0324*/ 	.byte	0x04, 0x11
        /*0326*/ 	.short	(.L_146 - .L_145)
	.align		4
.L_145:
        /*0328*/ 	.word	index@(_ZN7cutlass13device_kernelIN5flash11enable_sm90INS1_16FlashAttnFwdSm90INS1_25CollectiveMainloopFwdSm90ILi2EN4cute5tupleIJNS5_1CILi1EEES8_S8_EEENS6_IJNS7_ILi128EEENS7_ILi96EEENS7_ILi192EEEEEELi192ENS_6half_tEfNS_4arch4Sm90ELb0ELb0ELb0ELb1ELb1ELb1ELb0ELb1ELb1ELb1ELb1ELb0EEENS1_21CollectiveEpilogueFwdINS6_IJSA_SC_SB_EEES9_SE_SG_Li256ELb1ELb1ELb1ELb0EEENS1_36VarlenDynamicPersistentTileSchedulerILi128ELi96ELi256ELi128ELb1ELb1ELb1ELb0ELb1ELb1EEEEEEEEEvNT_6ParamsE)
        /*032c*/ 	.word	0x00000000


	//----- nvinfo : EIATTR_REGCOUNT
	.align		4
.L_146:
        /*0330*/ 	.byte	0x04, 0x2f
        /*0332*/ 	.short	(.L_148 - .L_147)
	.align		4
.L_147:
        /*0334*/ 	.word	index@(_ZN7cutlass13device_kernelIN5flash11enable_sm90INS1_16FlashAttnFwdSm90INS1_25CollectiveMainloopFwdSm90ILi2EN4cute5tupleIJNS5_1CILi1EEES8_S8_EEENS6_IJNS7_ILi128EEENS7_ILi96EEENS7_ILi192EEEEEELi192ENS_6half_tEfNS_4arch4Sm90ELb0ELb0ELb0ELb1ELb1ELb0ELb0ELb1ELb1ELb1ELb1ELb0EEENS1_21CollectiveEpilogueFwdINS6_IJSA_SC_SB_EEES9_SE_SG_Li256ELb1ELb1ELb1ELb0EEENS1_36VarlenDynamicPersistentTileSchedulerILi128ELi96ELi256ELi128ELb1ELb1ELb1ELb0ELb1ELb1EEEEEEEEEvNT_6ParamsE)
        /*0338*/ 	.word	0x00000004


	//----- nvinfo : EIATTR_FRAME_SIZE
	.align		4
.L_148:
        /*033c*/ 	.byte	0x04, 0x11
        /*033e*/ 	.short	(.L_150 - .L_149)
	.align		4
.L_149:
        /*0340*/ 	.word	index@(_ZN7cutlass13device_kernelIN5flash11enable_sm90INS1_16FlashAttnFwdSm90INS1_25CollectiveMainloopFwdSm90ILi2EN4cute5tupleIJNS5_1CILi1EEES8_S8_EEENS6_IJNS7_ILi128EEENS7_ILi96EEENS7_ILi192EEEEEELi192ENS_6half_tEfNS_4arch4Sm90ELb0ELb0ELb0ELb1ELb1ELb0ELb0ELb1ELb1ELb1ELb1ELb0EEENS1_21CollectiveEpilogueFwdINS6_IJSA_SC_SB_EEES9_SE_SG_Li256ELb1ELb1ELb1ELb0EEENS1_36VarlenDynamicPersistentTileSchedulerILi128ELi96ELi256ELi128ELb1ELb1ELb1ELb0ELb1ELb1EEEEEEEEEvNT_6ParamsE)
        /*0344*/ 	.word	0x00000000


	//----- nvinfo : EIATTR_REGCOUNT
	.align		4
.L_150:
        /*0348*/ 	.byte	0x04, 0x2f
        /*034a*/ 	.short	(.L_152 - .L_151)
	.align		4
.L_151:
        /*034c*/ 	.word	index@(_ZN7cutlass13device_kernelIN5flash11enable_sm90INS1_16FlashAttnFwdSm90INS1_25CollectiveMainloopFwdSm90ILi2EN4cute5tupleIJNS5_1CILi1EEES8_S8_EEENS6_IJNS7_ILi128EEENS7_ILi96EEENS7_ILi192EEEEEELi192ENS_6half_tEfNS_4arch4Sm90ELb0ELb0ELb0ELb0ELb1ELb0ELb0ELb1ELb1ELb1ELb1ELb0EEENS1_21CollectiveEpilogueFwdINS6_IJSA_SC_SB_EEES9_SE_SG_Li256ELb0ELb1ELb1ELb0EEENS1_19SingleTileSchedulerILb0ELb1ELb1ELi128EEEEEEEEEvNT_6ParamsE)
        /*0350*/ 	.word	0x00000004


	//----- nvinfo : EIATTR_FRAME_SIZE
	.align		4
.L_152:
        /*0354*/ 	.byte	0x04, 0x11
        /*0356*/ 	.short	(.L_154 - .L_153)
	.align		4
.L_153:
        /*0358*/ 	.word	index@(_ZN7cutlass13device_kernelIN5flash11enable_sm90INS1_16FlashAttnFwdSm90INS1_25CollectiveMainloopFwdSm90ILi2EN4cute5tupleIJNS5_1CILi1EEES8_S8_EEENS6_IJNS7_ILi128EEENS7_ILi96EEENS7_ILi192EEEEEELi192ENS_6half_tEfNS_4arch4Sm90ELb0ELb0ELb0ELb0ELb1ELb0ELb0ELb1ELb1ELb1ELb1ELb0EEENS1_21CollectiveEpilogueFwdINS6_IJSA_SC_SB_EEES9_SE_SG_Li256ELb0ELb1ELb1ELb0EEENS1_19SingleTileSchedulerILb0ELb1ELb1ELi128EEEEEEEEEvNT_6ParamsE)
        /*035c*/ 	.word	0x00000000


	//----- nvinfo : EIATTR_REGCOUNT
	.align		4
.L_154:
        /*0360*/ 	.byte	0x04, 0x2f
        /*0362*/ 	.short	(.L_156 - .L_155)
	.align		4
.L_155:
        /*0364*/ 	.word	index@(_ZN7cutlass13device_kernelIN5flash11enable_sm90INS1_16FlashAttnFwdSm90INS1_25CollectiveMainloopFwdSm90ILi2EN4cute5tupleIJNS5_1CILi1EEES8_S8_EEENS6_IJNS7_ILi128EEENS7_ILi80EEENS7_ILi256EEEEEELi256ENS_6half_tEfNS_4arch4Sm90ELb1ELb0ELb0ELb1ELb1ELb1ELb0ELb1ELb1ELb1ELb1ELb0EEENS1_21CollectiveEpilogueFwdINS6_IJSA_SC_SB_EEES9_SE_SG_Li256ELb1ELb1ELb1ELb0EEENS1_36VarlenDynamicPersistentTileSchedulerILi128ELi80ELi256ELi128ELb1ELb1ELb1ELb1ELb1ELb1EEEEEEEEEvNT_6ParamsE)
        /*0368*/ 	.word	0x00000004


	//----- nvinfo : EIATTR_FRAME_SIZE
	.align		4
.L_156:
        /*036c*/ 	.byte	0x04, 0x11
        /*036e*/ 	.short	(.L_158 - .L_157)
	.align		4
.L_157:
        /*0370*/ 	.word	index@(_ZN7cutlass13device_kernelIN5flash11enable_sm90INS1_16FlashAttnFwdSm90INS1_25CollectiveMainloopFwdSm90ILi2EN4cute5tupleIJNS5_1CILi1EEES8_S8_EEENS6_IJNS7_ILi128EEENS7_ILi80EEENS7_ILi256EEEEEELi256ENS_6half_tEfNS_4arch4Sm90ELb1ELb0ELb0ELb1ELb1ELb1ELb0ELb1ELb1ELb1ELb1ELb0EEENS1_21CollectiveEpilogueFwdINS6_IJSA_SC_SB_EEES9_SE_SG_Li256ELb1ELb1ELb1ELb0EEENS1_36VarlenDynamicPersistentTileSchedulerILi128ELi80ELi256ELi128ELb1ELb1ELb1ELb1ELb1ELb1EEEEEEEEEvNT_6ParamsE)
        /*0374*/ 	.word	0x00000000


	//----- nvinfo : EIATTR_REGCOUNT
	.align		4
.L_158:
        /*0378*/ 	.byte	0x04, 0x2f
        /*037a*/ 	.short	(.L_160 - .L_159)
	.align		4
.L_159:
        /*037c*/ 	.word	index@(_ZN7cutlass13device_kernelIN5flash11enable_sm90INS1_16FlashAttnFwdSm90INS1_25CollectiveMainloopFwdSm90ILi2EN4cute5tupleIJNS5_1CILi1EEES8_S8_EEENS6_IJNS7_ILi128EEENS7_ILi80EEENS7_ILi256EEEEEELi256ENS_6half_tEfNS_4arch4Sm90ELb1ELb0ELb0ELb1ELb1ELb0ELb0ELb1ELb1ELb1ELb1ELb0EEENS1_21CollectiveEpilogueFwdINS6_IJSA_SC_SB_EEES9_SE_SG_Li256ELb1ELb1ELb1ELb0EEENS1_36VarlenDynamicPersistentTileSchedulerILi128ELi80ELi256ELi128ELb1ELb1ELb1ELb1ELb1ELb1EEEEEEEEEvNT_6ParamsE)
        /*0380*/ 	.word	0x00000004


	//----- nvinfo : EIATTR_FRAME_SIZE
	.align		4
.L_160:
        /*0384*/ 	.byte	0x04, 0x11
        /*0386*/ 	.short	(.L_162 - .L_161)
	.align		4
.L_161:
        /*0388*/ 	.word	index@(_ZN7cutlass13device_kernelIN5flash11enable_sm90INS1_16FlashAttnFwdSm90INS1_25CollectiveMainloopFwdSm90ILi2EN4cute5tupleIJNS5_1CILi1EEES8_S8_EEENS6_IJNS7_ILi128EEENS7_ILi80EEENS7_ILi256EEEEEELi256ENS_6half_tEfNS_4arch4Sm90ELb1ELb0ELb0ELb1ELb1ELb0ELb0ELb1ELb1ELb1ELb1ELb0EEENS1_21CollectiveEpilogueFwdINS6_IJSA_SC_SB_EEES9_SE_SG_Li256ELb1ELb1ELb1ELb0EEENS1_36VarlenDynamicPersistentTileSchedulerILi128ELi80ELi256ELi128ELb1ELb1ELb1ELb1ELb1ELb1EEEEEEEEEvNT_6ParamsE)
        /*038c*/ 	.word	0x00000000


	//----- nvinfo : EIATTR_REGCOUNT
	.align		4
.L_162:
        /*0390*/ 	.byte	0x04, 0x2f
        /*0392*/ 	.short	(.L_164 - .L_163)
	.align		4
.L_163:
        /*0394*/ 	.word	index@(_ZN7cutlass13device_kernelIN5flash11enable_sm90INS1_16FlashAttnFwdSm90INS1_25CollectiveMainloopFwdSm90ILi2EN4cute5tupleIJNS5_1CILi1EEES8_S8_EEENS6_IJNS7_ILi128EEENS7_ILi80EEENS7_ILi256EEEEEELi256ENS_6half_tEfNS_4arch4Sm90ELb1ELb0ELb0ELb0ELb1ELb0ELb0ELb1ELb1ELb1ELb1ELb0EEENS1_21CollectiveEpilogueFwdINS6_IJSA_SC_SB_EEES9_SE_SG_Li256ELb0ELb1ELb1ELb0EEENS1_19SingleTileSchedulerILb0ELb1ELb1ELi128EEEEEEEEEvNT_6ParamsE)
        /*0398*/ 	.word	0x00000004


	//----- nvinfo : EIATTR_FRAME_SIZE
	.align		4
.L_164:
        /*039c*/ 	.byte	0x04, 0x11
        /*039e*/ 	.short	(.L_166 - .L_165)
	.align		4
.L_165:
        /*03a0*/ 	.word	index@(_ZN7cutlass13device_kernelIN5flash11enable_sm90INS1_16FlashAttnFwdSm90INS1_25CollectiveMainloopFwdSm90ILi2EN4cute5tupleIJNS5_1CILi1EEES8_S8_EEENS6_IJNS7_ILi128EEENS7_ILi80EEENS7_ILi256EEEEEELi256ENS_6half_tEfNS_4arch4Sm90ELb1ELb0ELb0ELb0ELb1ELb0ELb0ELb1ELb1ELb1ELb1ELb0EEENS1_21CollectiveEpilogueFwdINS6_IJSA_SC_SB_EEES9_SE_SG_Li256ELb0ELb1ELb1ELb0EEENS1_19SingleTileSchedulerILb0ELb1ELb1ELi128EEEEEEEEEvNT_6ParamsE)
        /*03a4*/ 	.word	0x00000000


	//----- nvinfo : EIATTR_REGCOUNT
	.align		4
.L_166:
        /*03a8*/ 	.byte	0x04, 0x2f
        /*03aa*/ 	.short	(.L_168 - .L_167)
	.align		4
.L_167:
        /*03ac*/ 	.word	index@(_ZN7cutlass13device_kernelIN5flash11enable_sm90INS1_16FlashAttnFwdSm90INS1_25CollectiveMainloopFwdSm90ILi2EN4cute5tupleIJNS5_1CILi1EEES8_S8_EEENS6_IJNS7_ILi128EEENS7_ILi64EEENS7_ILi256EEEEEELi256ENS_6half_tEfNS_4arch4Sm90ELb0ELb1ELb0ELb1ELb1ELb1ELb0ELb1ELb1ELb1ELb1ELb0EEENS1_21CollectiveEpilogueFwdINS6_IJSA_SC_SB_EEES9_SE_SG_Li256ELb1ELb1ELb1ELb0EEENS1_36VarlenDynamicPersistentTileSchedulerILi128ELi64ELi256ELi128ELb1ELb1ELb1ELb1ELb0ELb1EEEEEEEEEvNT_6ParamsE)
        /*03b0*/ 	.word	0x00000004


	//----- nvinfo : EIATTR_FRAME_SIZE
	.align		4
.L_168:
        /*03b4*/ 	.byte	0x04, 0x11
        /*03b6*/ 	.short	(.L_170 - .L_169)
	.align		4
.L_169:
        /*03b8*/ 	.word	index@(_ZN7cutlass13device_kernelIN5flash11enable_sm90INS1_16FlashAttnFwdSm90INS1_25CollectiveMainloopFwdSm90ILi2EN4cute5tupleIJNS5_1CILi1EEES8_S8_EEENS6_IJNS7_ILi128EEENS7_ILi64EEENS7_ILi256EEEEEELi256ENS_6half_tEfNS_4arch4Sm90ELb0ELb1ELb0ELb1ELb1ELb1ELb0ELb1ELb1ELb1ELb1ELb0EEENS1_21CollectiveEpilogueFwdINS6_IJSA_SC_SB_EEES9_SE_SG_Li256ELb1ELb1ELb1ELb0EEENS1_36VarlenDynamicPersistentTileSchedulerILi128ELi64ELi256ELi128ELb1ELb1ELb1ELb1ELb0ELb1EEEEEEEEEvNT_6ParamsE)
        /*03bc*/ 	.word	0x00000000


	//----- nvinfo : EIATTR_REGCOUNT
	.align		4
.L_170:
        /*03c0*/ 	.byte	0x04, 0x2f
        /*03c2*/ 	.short	(.L_172 - .L_171)
	.align		4
.L_171:
        /*03c4*/ 	.word	index@(_ZN7cutlass13device_kernelIN5flash11enable_sm90INS1_16FlashAttnFwdSm90INS1_25CollectiveMainloopFwdSm90ILi2EN4cute5tupleIJNS5_1CILi1EEES8_S8_EEENS6_IJNS7_ILi128EEENS7_ILi64EEENS7_ILi256EEEEEELi256ENS_6half_tEfNS_4arch4Sm90ELb0ELb1ELb0ELb1ELb1ELb0ELb0ELb1ELb1ELb1ELb1ELb0EEENS1_21CollectiveEpilogueFwdINS6_IJSA_SC_SB_EEES9_SE_SG_Li256ELb1ELb1ELb1ELb0EEENS1_36VarlenDynamicPersistentTileSchedulerILi128ELi64ELi256ELi128ELb1ELb1ELb1ELb1ELb0ELb1EEEEEEEEEvNT_6ParamsE)
        /*03c8*/ 	.word	0x00000004


	//----- nvinfo : EIATTR_FRAME_SIZE
	.align		4
.L_172:
        /*03cc*/ 	.byte	0x04, 0x11
        /*03ce*/ 	.short	(.L_174 - .L_173)
	.align		4
.L_173:
        /*03d0*/ 	.word	index@(_ZN7cutlass13device_kernelIN5flash11enable_sm90INS1_16FlashAttnFwdSm90INS1_25CollectiveMainloopFwdSm90ILi2EN4cute5tupleIJNS5_1CILi1EEES8_S8_EEENS6_IJNS7_ILi128EEENS7_ILi64EEENS7_ILi256EEEEEELi256ENS_6half_tEfNS_4arch4Sm90ELb0ELb1ELb0ELb1ELb1ELb0ELb0ELb1ELb1ELb1ELb1ELb0EEENS1_21CollectiveEpilogueFwdINS6_IJSA_SC_SB_EEES9_SE_SG_Li256ELb1ELb1ELb1ELb0EEENS1_36VarlenDynamicPersistentTileSchedulerILi128ELi64ELi256ELi128ELb1ELb1ELb1ELb1ELb0ELb1EEEEEEEEEvNT_6ParamsE)
        /*03d4*/ 	.word	0x00000000


	//----- nvinfo : EIATTR_REGCOUNT
	.align		4
.L_174:
        /*03d8*/ 	.byte	0x04, 0x2f
        /*03da*/ 	.short	(.L_176 - .L_175)
	.align		4
.L_175:
        /*03dc*/ 	.word	index@(_ZN7cutlass13device_kernelIN5flash11enable_sm90INS1_16FlashAttnFwdSm90INS1_25CollectiveMainloopFwdSm90ILi2EN4cute5tupleIJNS5_1CILi1EEES8_S8_EEENS6_IJNS7_ILi128EEENS7_ILi64EEENS7_ILi256EEEEEELi256ENS_6half_tEfNS_4arch4Sm90ELb0ELb1ELb0ELb0ELb1ELb0ELb0ELb1ELb1ELb1ELb1ELb0EEENS1_21CollectiveEpilogueFwdINS6_IJSA_SC_SB_EEES9_SE_SG_Li256ELb0ELb1ELb1ELb0EEENS1_19SingleTileSchedulerILb0ELb1ELb1ELi128EEEEEEEEEvNT_6ParamsE)
        /*03e0*/ 	.word	0x00000004


	//----- nvinfo : EIATTR_FRAME_SIZE
	.align		4
.L_176:
        /*03e4*/ 	.byte	0x04, 0x11
        /*03e6*/ 	.short	(.L_178 - .L_177)
	.align		4
.L_177:
        /*03e8*/ 	.word	index@(_ZN7cutlass13device_kernelIN5flash11enable_sm90INS1_16FlashAttnFwdSm90INS1_25CollectiveMainloopFwdSm90ILi2EN4cute5tupleIJNS5_1CILi1EEES8_S8_EEENS6_IJNS7_ILi128EEENS7_ILi64EEENS7_ILi256EEEEEELi256ENS_6half_tEfNS_4arch4Sm90ELb0ELb1ELb0ELb0ELb1ELb0ELb0ELb1ELb1ELb1ELb1ELb0EEENS1_21CollectiveEpilogueFwdINS6_IJSA_SC_SB_EEES9_SE_SG_Li256ELb0ELb1ELb1ELb0EEENS1_19SingleTileSchedulerILb0ELb1ELb1ELi128EEEEEEEEEvNT_6ParamsE)
        /*03ec*/ 	.word	0x00000000


	//----- nvinfo : EIATTR_REGCOUNT
	.align		4
.L_178:
        /*03f0*/ 	.byte	0x04, 0x2f
        /*03f2*/ 	.short	(.L_180 - .L_179)
	.align		4
.L_179:
        /*03f4*/ 	.word	index@(_ZN7cutlass13device_kernelIN5flash11enable_sm90INS1_16FlashAttnFwdSm90INS1_25CollectiveMainloopFwdSm90ILi2EN4cute5tupleIJNS5_1CILi1EEES8_S8_EEENS6_IJNS7_ILi128EEENS7_ILi80EEENS7_ILi256EEEEEELi256ENS_6half_tEfNS_4arch4Sm90ELb0ELb0ELb0ELb1ELb1ELb1ELb0ELb1ELb1ELb1ELb1ELb0EEENS1_21CollectiveEpilogueFwdINS6_IJSA_SC_SB_EEES9_SE_SG_Li256ELb1ELb1ELb1ELb0EEENS1_36VarlenDynamicPersistentTileSchedulerILi128ELi80ELi256ELi128ELb1ELb1ELb1ELb0ELb1ELb1EEEEEEEEEvNT_6ParamsE)
        /*03f8*/ 	.word	0x00000004


	//----- nvinfo : EIATTR_FRAME_SIZE
	.align		4
.L_180:
        /*03fc*/ 	.byte	0x04, 0x11
        /*03fe*/ 	.short	(.L_182 - .L_181)
	.align		4
.L_181:
        /*0400*/ 	.word	index@(_ZN7cutlass13device_kernelIN5flash11enable_sm90INS1_16FlashAttnFwdSm90INS1_25CollectiveMainloopFwdSm90ILi2EN4cute5tupleIJNS5_1CILi1EEES8_S8_EEENS6_IJNS7_ILi128EEENS7_ILi80EEENS7_ILi256EEEEEELi256ENS_6half_tEfNS_4arch4Sm90ELb0ELb0ELb0ELb1ELb1ELb1ELb0ELb1ELb1ELb1ELb1ELb0EEENS1_21CollectiveEpilogueFwdINS6_IJSA_SC_SB_EEES9_SE_SG_Li256ELb1ELb1ELb1ELb0EEENS1_36VarlenDynamicPersistentTileSchedulerILi128ELi80ELi256ELi128ELb1ELb1ELb1ELb0ELb1ELb1EEEEEEEEEvNT_6ParamsE)
        /*0404*/ 	.word	0x00000000


	//----- nvinfo : EIATTR_REGCOUNT
	.align		4
.L_182:
        /*0408*/ 	.byte	0x04, 0x2f
        /*040a*/ 	.short	(.L_184 - .L_183)
	.align		4
.L_183:
        /*040c*/ 	.word	index@(_ZN7cutlass13device_kernelIN5flash11enable_sm90INS1_16FlashAttnFwdSm90INS1_25CollectiveMainloopFwdSm90ILi2EN4cute5tupleIJNS5_1CILi1EEES8_S8_EEENS6_IJNS7_ILi128EEENS7_ILi80EEENS7_ILi256EEEEEELi256ENS_6half_tEfNS_4arch4Sm90ELb0ELb0ELb0ELb1ELb1ELb0ELb0ELb1ELb1ELb1ELb1ELb0EEENS1_21CollectiveEpilogueFwdINS6_IJSA_SC_SB_EEES9_SE_SG_Li256ELb1ELb1ELb1ELb0EEENS1_36VarlenDynamicPersistentTileSchedulerILi128ELi80ELi256ELi128ELb1ELb1ELb1ELb0ELb1ELb1EEEEEEEEEvNT_6ParamsE)
        /*0410*/ 	.word	0x00000004


	//----- nvinfo : EIATTR_FRAME_SIZE
	.align		4
.L_184:
        /*0414*/ 	.byte	0x04, 0x11
        /*0416*/ 	.short	(.L_186 - .L_185)
	.align		4
.L_185:
        /*0418*/ 	.word	index@(_ZN7cutlass13device_kernelIN5flash11enable_sm90INS1_16FlashAttnFwdSm90INS1_25CollectiveMainloopFwdSm90ILi2EN4cute5tupleIJNS5_1CILi1EEES8_S8_EEENS6_IJNS7_ILi128EEENS7_ILi80EEENS7_ILi256EEEEEELi256ENS_6half_tEfNS_4arch4Sm90ELb0ELb0ELb0ELb1ELb1ELb0ELb0ELb1ELb1ELb1ELb1ELb0EEENS1_21CollectiveEpilogueFwdINS6_IJSA_SC_SB_EEES9_SE_SG_Li256ELb1ELb1ELb1ELb0EEENS1_36VarlenDynamicPersistentTileSchedulerILi128ELi80ELi256ELi128ELb1ELb1ELb1ELb0ELb1ELb1EEEEEEEEEvNT_6ParamsE)
        /*041c*/ 	.word	0x00000000


	//----- nvinfo : EIATTR_REGCOUNT
	.align		4
.L_186:
        /*0420*/ 	.byte	0x04, 0x2f
        /*0422*/ 	.short	(.L_188 - .L_187)
	.align		4
.L_187:
        /*0424*/ 	.word	index@(_ZN7cutlass13device_kernelIN5flash11enable_sm90INS1_16FlashAttnFwdSm90INS1_25CollectiveMainloopFwdSm90ILi2EN4cute5tupleIJNS5_1CILi1EEES8_S8_EEENS6_IJNS7_ILi128EEENS7_ILi80EEENS7_ILi256EEEEEELi256ENS_6half_tEfNS_4arch4Sm90ELb0ELb0ELb0ELb0ELb1ELb0ELb0ELb1ELb1ELb1ELb1ELb0EEENS1_21CollectiveEpilogueFwdINS6_IJSA_SC_SB_EEES9_SE_SG_Li256ELb0ELb1ELb1ELb0EEENS1_19SingleTileSchedulerILb0ELb1ELb1ELi128EEEEEEEEEvNT_6ParamsE)
        /*0428*/ 	.word	0x00000004


	//----- nvinfo : EIATTR_FRAME_SIZE
	.align		4
.L_188:
        /*042c*/ 	.byte	0x04, 0x11
        /*042e*/ 	.short	(.L_190 - .L_189)
	.align		4
.L_189:
        /*0430*/ 	.word	index@(_ZN7cutlass13device_kernelIN5flash11enable_sm90INS1_16FlashAttnFwdSm90INS1_25CollectiveMainloopFwdSm90ILi2EN4cute5tupleIJNS5_1CILi1EEES8_S8_EEENS6_IJNS7_ILi128EEENS7_ILi80EEENS7_ILi256EEEEEELi256ENS_6half_tEfNS_4arch4Sm90ELb0ELb0ELb0ELb0ELb1ELb0ELb0ELb1ELb1ELb1ELb1ELb0EEENS1_21CollectiveEpilogueFwdINS6_IJSA_SC_SB_EEES9_SE_SG_Li256ELb0ELb1ELb1ELb0EEENS1_19SingleTileSchedulerILb0ELb1ELb1ELi128EEEEEEEEEvNT_6ParamsE)
        /*0434*/ 	.word	0x00000000


	//----- nvinfo : EIATTR_MIN_STACK_SIZE
	.align		4
.L_190:
        /*0438*/ 	.byte	0x04, 0x12
        /*043a*/ 	.short	(.L_192 - .L_191)
	.align		4
.L_191:
        /*043c*/ 	.word	index@(_ZN7cutlass13device_kernelIN5flash11enable_sm90INS1_16FlashAttnFwdSm90INS1_25CollectiveMainloopFwdSm90ILi2EN4cute5tupleIJNS5_1CILi1EEES8_S8_EEENS6_IJNS7_ILi128EEENS7_ILi80EEENS7_ILi256EEEEEELi256ENS_6half_tEfNS_4arch4Sm90ELb0ELb0ELb0ELb0ELb1ELb0ELb0ELb1ELb1ELb1ELb1ELb0EEENS1_21CollectiveEpilogueFwdINS6_IJSA_SC_SB_EEES9_SE_SG_Li256ELb0ELb1ELb1ELb0EEENS1_19SingleTileSchedulerILb0ELb1ELb1ELi128EEEEEEEEEvNT_6ParamsE)
        /*0440*/ 	.word	0x00000000


	//----- nvinfo : EIATTR_MIN_STACK_SIZE
	.align		4
.L_192:
        /*0444*/ 	.byte	0x04, 0x12
        /*0446*/ 	.short	(.L_194 - .L_193)
	.align		4
.L_193:
        /*0448*/ 	.word	index@(_ZN7cutlass13device_kernelIN5flash11enable_sm90INS1_16FlashAttnFwdSm90INS1_25CollectiveMainloopFwdSm90ILi2EN4cute5tupleIJNS5_1CILi1EEES8_S8_EEENS6_IJNS7_ILi128EEENS7_ILi80EEENS7_ILi256EEEEEELi256ENS_6half_tEfNS_4arch4Sm90ELb0ELb0ELb0ELb1ELb1ELb0ELb0ELb1ELb1ELb1ELb1ELb0EEENS1_21CollectiveEpilogueFwdINS6_IJSA_SC_SB_EEES9_SE_SG_Li256ELb1ELb1ELb1ELb0EEENS1_36VarlenDynamicPersistentTileSchedulerILi128ELi80ELi256ELi128ELb1ELb1ELb1ELb0ELb1ELb1EEEEEEEEEvNT_6ParamsE)
        /*044c*/ 	.word	0x00000000


	//----- nvinfo : EIATTR_MIN_STACK_SIZE
	.align		4
.L_194:
        /*0450*/ 	.byte	0x04, 0x12
        /*0452*/ 	.short	(.L_196 - .L_195)
	.align		4
.L_195:
        /*0454*/ 	.word	index@(_ZN7cutlass13device_kernelIN5flash11enable_sm90INS1_16FlashAttnFwdSm90INS1_25CollectiveMainloopFwdSm90ILi2EN4cute5tupleIJNS5_1CILi1EEES8_S8_EEENS6_IJNS7_ILi128EEENS7_ILi80EEENS7_ILi256EEEEEELi256ENS_6half_tEfNS_4arch4Sm90ELb0ELb0ELb0ELb1ELb1ELb1ELb0ELb1ELb1ELb1ELb1ELb0EEENS1_21CollectiveEpilogueFwdINS6_IJSA_SC_SB_EEES9_SE_SG_Li256ELb1ELb1ELb1ELb0EEENS1_36VarlenDynamicPersistentTileSchedulerILi128ELi80ELi256ELi128ELb1ELb1ELb1ELb0ELb1ELb1EEEEEEEEEvNT_6ParamsE)
        /*0458*/ 	.word	0x00000000


	//----- nvinfo : EIATTR_MIN_STACK_SIZE
	.align		4
.L_196:
        /*045c*/ 	.byte	0x04, 0x12
        /*045e*/ 	.short	(.L_198 - .L_197)
	.align		4
.L_197:
        /*0460*/ 	.word	index@(_ZN7cutlass13device_kernelIN5flash11enable_sm90INS1_16FlashAttnFwdSm90INS1_25CollectiveMainloopFwdSm90ILi2EN4cute5tupleIJNS5_1CILi1EEES8_S8_EEENS6_IJNS7_ILi128EEENS7_ILi64EEENS7_ILi256EEEEEELi256ENS_6half_tEfNS_4arch4Sm90ELb0ELb1ELb0ELb0ELb1ELb0ELb0ELb1ELb1ELb1ELb1ELb0EEENS1_21CollectiveEpilogueFwdINS6_IJSA_SC_SB_EEES9_SE_SG_Li256ELb0ELb1ELb1ELb0EEENS1_19SingleTileSchedulerILb0ELb1ELb1ELi128EEEEEEEEEvNT_6ParamsE)
        /*0464*/ 	.word	0x00000000


	//----- nvinfo : EIATTR_MIN_STACK_SIZE
	.align		4
.L_198:
        /*0468*/ 	.byte	0x04, 0x12
        /*046a*/ 	.short	(.L_200 - .L_199)
	.align		4
.L_199:
        /*046c*/ 	.word	index@(_ZN7cutlass13device_kernelIN5flash11enable_sm90INS1_16FlashAttnFwdSm90INS1_25CollectiveMainloopFwdSm90ILi2EN4cute5tupleIJNS5_1CILi1EEES8_S8_EEENS6_IJNS7_ILi128EEENS7_ILi64EEENS7_ILi256EEEEEELi256ENS_6half_tEfNS_4arch4Sm90ELb0ELb1ELb0ELb1ELb1ELb0ELb0ELb1ELb1ELb1ELb1ELb0EEENS1_21CollectiveEpilogueFwdINS6_IJSA_SC_SB_EEES9_SE_SG_Li256ELb1ELb1ELb1ELb0EEENS1_36VarlenDynamicPersistentTileSchedulerILi128ELi64ELi256ELi128ELb1ELb1ELb1ELb1ELb0ELb1EEEEEEEEEvNT_6ParamsE)
        /*0470*/ 	.word	0x00000000


	//----- nvinfo : EIATTR_MIN_STACK_SIZE
	.align		4
.L_200:
        /*0474*/ 	.byte	0x04, 0x12
        /*0476*/ 	.short	(.L_202 - .L_201)
	.align		4
.L_201:
        /*0478*/ 	.word	index@(_ZN7cutlass13device_kernelIN5flash11enable_sm90INS1_16FlashAttnFwdSm90INS1_25CollectiveMainloopFwdSm90ILi2EN4cute5tupleIJNS5_1CILi1EEES8_S8_EEENS6_IJNS7_ILi128EEENS7_ILi64EEENS7_ILi256EEEEEELi256ENS_6half_tEfNS_4arch4Sm90ELb0ELb1ELb0ELb1ELb1ELb1ELb0ELb1ELb1ELb1ELb1ELb0EEENS1_21CollectiveEpilogueFwdINS6_IJSA_SC_SB_EEES9_SE_SG_Li256ELb1ELb1ELb1ELb0EEENS1_36VarlenDynamicPersistentTileSchedulerILi128ELi64ELi256ELi128ELb1ELb1ELb1ELb1ELb0ELb1EEEEEEEEEvNT_6ParamsE)
        /*047c*/ 	.word	0x00000000


	//----- nvinfo : EIATTR_MIN_STACK_SIZE
	.align		4
.L_202:
        /*0480*/ 	.byte	0x04, 0x12
        /*0482*/ 	.short	(.L_204 - .L_203)
	.align		4
.L_203:
        /*0484*/ 	.word	index@(_ZN7cutlass13device_kernelIN5flash11enable_sm90INS1_16FlashAttnFwdSm90INS1_25CollectiveMainloopFwdSm90ILi2EN4cute5tupleIJNS5_1CILi1EEES8_S8_EEENS6_IJNS7_ILi128EEENS7_ILi80EEENS7_ILi256EEEEEELi256ENS_6half_tEfNS_4arch4Sm90ELb1ELb0ELb0ELb0ELb1ELb0ELb0ELb1ELb1ELb1ELb1ELb0EEENS1_21CollectiveEpilogueFwdINS6_IJSA_SC_SB_EEES9_SE_SG_Li256ELb0ELb1ELb1ELb0EEENS1_19SingleTileSchedulerILb0ELb1ELb1ELi128EEEEEEEEEvNT_6ParamsE)
        /*0488*/ 	.word	0x00000000


	//----- nvinfo : EIATTR_MIN_STACK_SIZE
	.align		4
.L_204:
        /*048c*/ 	.byte	0x04, 0x12
        /*048e*/ 	.short	(.L_206 - .L_205)
	.align		4
.L_205:
        /*0490*/ 	.word	index@(_ZN7cutlass13device_kernelIN5flash11enable_sm90INS1_16FlashAttnFwdSm90INS1_25CollectiveMainloopFwdSm90ILi2EN4cute5tupleIJNS5_1CILi1EEES8_S8_EEENS6_IJNS7_ILi128EEENS7_ILi80EEENS7_ILi256EEEEEELi256ENS_6half_tEfNS_4arch4Sm90ELb1ELb0ELb0ELb1ELb1ELb0ELb0ELb1ELb1ELb1ELb1ELb0EEENS1_21CollectiveEpilogueFwdINS6_IJSA_SC_SB_EEES9_SE_SG_Li256ELb1ELb1ELb1ELb0EEENS1_36VarlenDynamicPersistentTileSchedulerILi128ELi80ELi256ELi128ELb1ELb1ELb1ELb1ELb1ELb1EEEEEEEEEvNT_6ParamsE)
        /*0494*/ 	.word	0x00000000


	//----- nvinfo : EIATTR_MIN_STACK_SIZE
	.align		4
.L_206:
        /*0498*/ 	.byte	0x04, 0x12
        /*049a*/ 	.short	(.L_208 - .L_207)
	.align		4
.L_207:
        /*049c*/ 	.word	index@(_ZN7cutlass13device_kernelIN5flash11enable_sm90INS1_16FlashAttnFwdSm90INS1_25CollectiveMainloopFwdSm90ILi2EN4cute5tupleIJNS5_1CILi1EEES8_S8_EEENS6_IJNS7_ILi128EEENS7_ILi80EEENS7_ILi256EEEEEELi256ENS_6half_tEfNS_4arch4Sm90ELb1ELb0ELb0ELb1ELb1ELb1ELb0ELb1ELb1ELb1ELb1ELb0EEENS1_21CollectiveEpilogueFwdINS6_IJSA_SC_SB_EEES9_SE_SG_Li256ELb1ELb1ELb1ELb0EEENS1_36VarlenDynamicPersistentTileSchedulerILi128ELi80ELi256ELi128ELb1ELb1ELb1ELb1ELb1ELb1EEEEEEEEEvNT_6ParamsE)
        /*04a0*/ 	.word	0x00000000


	//----- nvinfo : EIATTR_MIN_STACK_SIZE
	.align		4
.L_208:
        /*04a4*/ 	.byte	0x04, 0x12
        /*04a6*/ 	.short	(.L_210 - .L_209)
	.align		4
.L_209:
        /*04a8*/ 	.word	index@(_ZN7cutlass13device_kernelIN5flash11enable_sm90INS1_16FlashAttnFwdSm90INS1_25CollectiveMainloopFwdSm90ILi2EN4cute5tupleIJNS5_1CILi1EEES8_S8_EEENS6_IJNS7_ILi128EEENS7_ILi96EEENS7_ILi192EEEEEELi192ENS_6half_tEfNS_4arch4Sm90ELb0ELb0ELb0ELb0ELb1ELb0ELb0ELb1ELb1ELb1ELb1ELb0EEENS1_21CollectiveEpilogueFwdINS6_IJSA_SC_SB_EEES9_SE_SG_Li256ELb0ELb1ELb1ELb0EEENS1_19SingleTileSchedulerILb0ELb1ELb1ELi128EEEEEEEEEvNT_6ParamsE)
        /*04ac*/ 	.word	0x00000000


	//----- nvinfo : EIATTR_MIN_STACK_SIZE
	.align		4
.L_210:
        /*04b0*/ 	.byte	0x04, 0x12
        /*04b2*/ 	.short	(.L_212 - .L_211)
	.align		4
.L_211:
        /*04b4*/ 	.word	index@(_ZN7cutlass13device_kernelIN5flash11enable_sm90INS1_16FlashAttnFwdSm90INS1_25CollectiveMainloopFwdSm90ILi2EN4cute5tupleIJNS5_1CILi1EEES8_S8_EEENS6_IJNS7_ILi128EEENS7_ILi96EEENS7_ILi192EEEEEELi192ENS_6half_tEfNS_4arch4Sm90ELb0ELb0ELb0ELb1ELb1ELb0ELb0ELb1ELb1ELb1ELb1ELb0EEENS1_21CollectiveEpilogueFwdINS6_IJSA_SC_SB_EEES9_SE_SG_Li256ELb1ELb1ELb1ELb0EEENS1_36VarlenDynamicPersistentTileSchedulerILi128ELi96ELi256ELi128ELb1ELb1ELb1ELb0ELb1ELb1EEEEEEEEEvNT_6ParamsE)
        /*04b8*/ 	.word	0x00000000


	//----- nvinfo : EIATTR_MIN_STACK_SIZE
	.align		4
.L_212:
        /*04bc*/ 	.byte	0x04, 0x12
        /*04be*/ 	.short	(.L_214 - .L_213)
	.align		4
.L_213:
        /*04c0*/ 	.word	index@(_ZN7cutlass13device_kernelIN5flash11enable_sm90INS1_16FlashAttnFwdSm90INS1_25CollectiveMainloopFwdSm90ILi2EN4cute5tupleIJNS5_1CILi1EEES8_S8_EEENS6_IJNS7_ILi128EEENS7_ILi96EEENS7_ILi192EEEEEELi192ENS_6half_tEfNS_4arch4Sm90ELb0ELb0ELb0ELb1ELb1ELb1ELb0ELb1ELb1ELb1ELb1ELb0EEENS1_21CollectiveEpilogueFwdINS6_IJSA_SC_SB_EEES9_SE_SG_Li256ELb1ELb1ELb1ELb0EEENS1_36VarlenDynamicPersistentTileSchedulerILi128ELi96ELi256ELi128ELb1ELb1ELb1ELb0ELb1ELb1EEEEEEEEEvNT_6ParamsE)
        /*04c4*/ 	.word	0x00000000


	//----- nvinfo : EIATTR_MIN_STACK_SIZE
	.align		4
.L_214:
        /*04c8*/ 	.byte	0x04, 0x12
        /*04ca*/ 	.short	(.L_216 - .L_215)
	.align		4
.L_215:
        /*04cc*/ 	.word	index@(_ZN7cutlass13device_kernelIN5flash11enable_sm90INS1_16FlashAttnFwdSm90INS1_25CollectiveMainloopFwdSm90ILi2EN4cute5tupleIJNS5_1CILi1EEES8_S8_EEENS6_IJNS7_ILi128EEENS7_ILi96EEENS7_ILi192EEEEEELi192ENS_6half_tEfNS_4arch4Sm90ELb0ELb1ELb0ELb0ELb1ELb0ELb0ELb1ELb1ELb1ELb1ELb0EEENS1_21CollectiveEpilogueFwdINS6_IJSA_SC_SB_EEES9_SE_SG_Li256ELb0ELb1ELb1ELb0EEENS1_19SingleTileSchedulerILb0ELb1ELb1ELi128EEEEEEEEEvNT_6ParamsE)
        /*04d0*/ 	.word	0x00000000


	//----- nvinfo : EIATTR_MIN_STACK_SIZE
	.align		4
.L_216:
        /*04d4*/ 	.byte	0x04, 0x12
        /*04d6*/ 	.short	(.L_218 - .L_217)
	.align		4
.L_217:
        /*04d8*/ 	.word	index@(_ZN7cutlass13device_kernelIN5flash11enable_sm90INS1_16FlashAttnFwdSm90INS1_25CollectiveMainloopFwdSm90ILi2EN4cute5tupleIJNS5_1CILi1EEES8_S8_EEENS6_IJNS7_ILi128EEENS7_ILi96EEENS7_ILi192EEEEEELi192ENS_6half_tEfNS_4arch4Sm90ELb0ELb1ELb0ELb1ELb1ELb0ELb0ELb1ELb1ELb1ELb1ELb0EEENS1_21CollectiveEpilogueFwdINS6_IJSA_SC_SB_EEES9_SE_SG_Li256ELb1ELb1ELb1ELb0EEENS1_36VarlenDynamicPersistentTileSchedulerILi128ELi96ELi256ELi128ELb1ELb1ELb1ELb1ELb0ELb1EEEEEEEEEvNT_6ParamsE)
        /*04dc*/ 	.word	0x00000000


	//----- nvinfo : EIATTR_MIN_STACK_SIZE
	.align		4
.L_218:
        /*04e0*/ 	.byte	0x04, 0x12
        /*04e2*/ 	.short	(.L_220 - .L_219)
	.align		4
.L_219:
        /*04e4*/ 	.word	index@(_ZN7cutlass13device_kernelIN5flash11enable_sm90INS1_16FlashAttnFwdSm90INS1_25CollectiveMainloopFwdSm90ILi2EN4cute5tupleIJNS5_1CILi1EEES8_S8_EEENS6_IJNS7_ILi128EEENS7_ILi96EEENS7_ILi192EEEEEELi192ENS_6half_tEfNS_4arch4Sm90ELb0ELb1ELb0ELb1ELb1ELb1ELb0ELb1ELb1ELb1ELb1ELb0EEENS1_21CollectiveEpilogueFwdINS6_IJSA_SC_SB_EEES9_SE_SG_Li256ELb1ELb1ELb1ELb0EEENS1_36VarlenDynamicPersistentTileSchedulerILi128ELi96ELi256ELi128ELb1ELb1ELb1ELb1ELb0ELb1EEEEEEEEEvNT_6ParamsE)
        /*04e8*/ 	.word	0x00000000


	//----- nvinfo : EIATTR_MIN_STACK_SIZE
	.align		4
.L_220:
        /*04ec*/ 	.byte	0x04, 0x12
        /*04ee*/ 	.short	(.L_222 - .L_221)
	.align		4
.L_221:
        /*04f0*/ 	.word	index@(_ZN7cutlass13device_kernelIN5flash11enable_sm90INS1_16FlashAttnFwdSm90INS1_25CollectiveMainloopFwdSm90ILi2EN4cute5tupleIJNS5_1CILi1EEES8_S8_EEENS6_IJNS7_ILi128EEENS7_ILi96EEENS7_ILi192EEEEEELi192ENS_6half_tEfNS_4arch4Sm90ELb1ELb0ELb0ELb0ELb1ELb0ELb0ELb1ELb1ELb1ELb1ELb0EEENS1_21CollectiveEpilogueFwdINS6_IJSA_SC_SB_EEES9_SE_SG_Li256ELb0ELb1ELb1ELb0EEENS1_19SingleTileSchedulerILb0ELb1ELb1ELi128EEEEEEEEEvNT_6ParamsE)
        /*04f4*/ 	.word	0x00000000


	//----- nvinfo : EIATTR_MIN_STACK_SIZE
	.align		4
.L_222:
        /*04f8*/ 	.byte	0x04, 0x12
        /*04fa*/ 	.short	(.L_224 - .L_223)
	.align		4
.L_223:
        /*04fc*/ 	.word	index@(_ZN7cutlass13device_kernelIN5flash11enable_sm90INS1_16FlashAttnFwdSm90INS1_25CollectiveMainloopFwdSm90ILi2EN4cute5tupleIJNS5_1CILi1EEES8_S8_EEENS6_IJNS7_ILi128EEENS7_ILi96EEENS7_ILi192EEEEEELi192ENS_6half_tEfNS_4arch4Sm90ELb1ELb0ELb0ELb1ELb1ELb0ELb0ELb1ELb1ELb1ELb1ELb0EEENS1_21CollectiveEpilogueFwdINS6_IJSA_SC_SB_EEES9_SE_SG_Li256ELb1ELb1ELb1ELb0EEENS1_36VarlenDynamicPersistentTileSchedulerILi128ELi96ELi256ELi128ELb1ELb1ELb1ELb1ELb1ELb1EEEEEEEEEvNT_6ParamsE)
        /*0500*/ 	.word	0x00000000


	//----- nvinfo : EIATTR_MIN_STACK_SIZE
	.align		4
.L_224:
        /*0504*/ 	.byte	0x04, 0x12
        /*0506*/ 	.short	(.L_226 - .L_225)
	.align		4
.L_225:
        /*0508*/ 	.word	index@(_ZN7cutlass13device_kernelIN5flash11enable_sm90INS1_16FlashAttnFwdSm90INS1_25CollectiveMainloopFwdSm90ILi2EN4cute5tupleIJNS5_1CILi1EEES8_S8_EEENS6_IJNS7_ILi128EEENS7_ILi96EEENS7_ILi192EEEEEELi192ENS_6half_tEfNS_4arch4Sm90ELb1ELb0ELb0ELb1ELb1ELb1ELb0ELb1ELb1ELb1ELb1ELb0EEENS1_21CollectiveEpilogueFwdINS6_IJSA_SC_SB_EEES9_SE_SG_Li256ELb1ELb1ELb1ELb0EEENS1_36VarlenDynamicPersistentTileSchedulerILi128ELi96ELi256ELi128ELb1ELb1ELb1ELb1ELb1ELb1EEEEEEEEEvNT_6ParamsE)
        /*050c*/ 	.word	0x00000000


	//----- nvinfo : EIATTR_MIN_STACK_SIZE
	.align		4
.L_226:
        /*0510*/ 	.byte	0x04, 0x12
        /*0512*/ 	.short	(.L_228 - .L_227)
	.align		4
.L_227:
        /*0514*/ 	.word	index@(_ZN7cutlass13device_kernelIN5flash11enable_sm90INS1_16FlashAttnFwdSm90INS1_25CollectiveMainloopFwdSm90ILi2EN4cute5tupleIJNS5_1CILi1EEES8_S8_EEENS6_IJNS7_ILi128EEESA_SA_EEELi128ENS_6half_tEfNS_4arch4Sm90ELb0ELb0ELb0ELb0ELb1ELb0ELb0ELb1ELb1ELb1ELb1ELb0EEENS1_21CollectiveEpilogueFwdISB_S9_SC_SE_Li256ELb0ELb1ELb1ELb0EEENS1_19SingleTileSchedulerILb0ELb1ELb1ELi128EEEEEEEEEvNT_6ParamsE)
        /*0518*/ 	.word	0x00000000


	//----- nvinfo : EIATTR_MIN_STACK_SIZE
	.align		4
.L_228:
        /*051c*/ 	.byte	0x04, 0x12
        /*051e*/ 	.short	(.L_230 - .L_229)
	.align		4
.L_229:
        /*0520*/ 	.word	index@(_ZN7cutlass13device_kernelIN5flash11enable_sm90INS1_16FlashAttnFwdSm90INS1_25CollectiveMainloopFwdSm90ILi2EN4cute5tupleIJNS5_1CILi1EEES8_S8_EEENS6_IJNS7_ILi128EEESA_SA_EEELi128ENS_6half_tEfNS_4arch4Sm90ELb0ELb0ELb0ELb1ELb1ELb0ELb0ELb1ELb1ELb1ELb1ELb0EEENS1_21CollectiveEpilogueFwdISB_S9_SC_SE_Li256ELb1ELb1ELb1ELb0EEENS1_36VarlenDynamicPersistentTileSchedulerILi128ELi128ELi256ELi128ELb1ELb1ELb1ELb0ELb1ELb1EEEEEEEEEvNT_6ParamsE)
        /*0524*/ 	.word	0x00000000


	//----- nvinfo : EIATTR_MIN_STACK_SIZE
	.align		4
.L_230:
        /*0528*/ 	.byte	0x04, 0x12
        /*052a*/ 	.short	(.L_232 - .L_231)
	.align		4
.L_231:
        /*052c*/ 	.word	index@(_ZN7cutlass13device_kernelIN5flash11enable_sm90INS1_16FlashAttnFwdSm90INS1_25CollectiveMainloopFwdSm90ILi2EN4cute5tupleIJNS5_1CILi1EEES8_S8_EEENS6_IJNS7_ILi128EEESA_SA_EEELi128ENS_6half_tEfNS_4arch4Sm90ELb0ELb0ELb0ELb1ELb1ELb1ELb0ELb1ELb1ELb1ELb1ELb0EEENS1_21CollectiveEpilogueFwdISB_S9_SC_SE_Li256ELb1ELb1ELb1ELb0EEENS1_36VarlenDynamicPersistentTileSchedulerILi128ELi128ELi256ELi128ELb1ELb1ELb1ELb0ELb1ELb1EEEEEEEEEvNT_6ParamsE)
        /*0530*/ 	.word	0x00000000


	//----- nvinfo : EIATTR_MIN_STACK_SIZE
	.align		4
.L_232:
        /*0534*/ 	.byte	0x04, 0x12
        /*0536*/ 	.short	(.L_234 - .L_233)
	.align		4
.L_233:
        /*0538*/ 	.word	index@(_ZN7cutlass13device_kernelIN5flash11enable_sm90INS1_16FlashAttnFwdSm90INS1_25CollectiveMainloopFwdSm90ILi2EN4cute5tupleIJNS5_1CILi1EEES8_S8_EEENS6_IJNS7_ILi128EEESA_SA_EEELi128ENS_6half_tEfNS_4arch4Sm90ELb0ELb1ELb0ELb0ELb1ELb0ELb0ELb1ELb1ELb1ELb1ELb0EEENS1_21CollectiveEpilogueFwdISB_S9_SC_SE_Li256ELb0ELb1ELb1ELb0EEENS1_19SingleTileSchedulerILb0ELb1ELb1ELi128EEEEEEEEEvNT_6ParamsE)
        /*053c*/ 	.word	0x00000000


	//----- nvinfo : EIATTR_MIN_STACK_SIZE
	.align		4
.L_234:
        /*0540*/ 	.byte	0x04, 0x12
        /*0542*/ 	.short	(.L_236 - .L_235)
	.align		4
.L_235:
        /*0544*/ 	.word	index@(_ZN7cutlass13device_kernelIN5flash11enable_sm90INS1_16FlashAttnFwdSm90INS1_25CollectiveMainloopFwdSm90ILi2EN4cute5tupleIJNS5_1CILi1EEES8_S8_EEENS6_IJNS7_ILi128EEESA_SA_EEELi128ENS_6half_tEfNS_4arch4Sm90ELb0ELb1ELb0ELb1ELb1ELb0ELb0ELb1ELb1ELb1ELb1ELb0EEENS1_21CollectiveEpilogueFwdISB_S9_SC_SE_Li256ELb1ELb1ELb1ELb0EEENS1_36VarlenDynamicPersistentTileSchedulerILi128ELi128ELi256ELi128ELb1ELb1ELb1ELb1ELb0ELb1EEEEEEEEEvNT_6ParamsE)
        /*0548*/ 	.word	0x00000000


	//----- nvinfo : EIATTR_MIN_STACK_SIZE
	.align		4
.L_236:
        /*054c*/ 	.byte	0x04, 0x12
        /*054e*/ 	.short	(.L_238 - .L_237)
	.align		4
.L_237:
        /*0550*/ 	.word	index@(_ZN7cutlass13device_kernelIN5flash11enable_sm90INS1_16FlashAttnFwdSm90INS1_25CollectiveMainloopFwdSm90ILi2EN4cute5tupleIJNS5_1CILi1EEES8_S8_EEENS6_IJNS7_ILi128EEESA_SA_EEELi128ENS_6half_tEfNS_4arch4Sm90ELb0ELb1ELb0ELb1ELb1ELb1ELb0ELb1ELb1ELb1ELb1ELb0EEENS1_21CollectiveEpilogueFwdISB_S9_SC_SE_Li256ELb1ELb1ELb1ELb0EEENS1_36VarlenDynamicPersistentTileSchedulerILi128ELi128ELi256ELi128ELb1ELb1ELb1ELb1ELb0ELb1EEEEEEEEEvNT_6ParamsE)
        /*0554*/ 	.word	0x00000000


	//----- nvinfo : EIATTR_MIN_STACK_SIZE
	.align		4
.L_238:
        /*0558*/ 	.byte	0x04, 0x12
        /*055a*/ 	.short	(.L_240 - .L_239)
	.align		4
.L_239:
        /*055c*/ 	.word	index@(_ZN7cutlass13device_kernelIN5flash11enable_sm90INS1_16FlashAttnFwdSm90INS1_25CollectiveMainloopFwdSm90ILi2EN4cute5tupleIJNS5_1CILi1EEES8_S8_EEENS6_IJNS7_ILi128EEESA_SA_EEELi128ENS_6half_tEfNS_4arch4Sm90ELb1ELb0ELb0ELb0ELb1ELb0ELb0ELb1ELb1ELb1ELb1ELb0EEENS1_21CollectiveEpilogueFwdISB_S9_SC_SE_Li256ELb0ELb1ELb1ELb0EEENS1_19SingleTileSchedulerILb0ELb1ELb1ELi128EEEEEEEEEvNT_6ParamsE)
        /*0560*/ 	.word	0x00000000


	//----- nvinfo : EIATTR_MIN_STACK_SIZE
	.align		4
.L_240:
        /*0564*/ 	.byte	0x04, 0x12
        /*0566*/ 	.short	(.L_242 - .L_241)
	.align		4
.L_241:
        /*0568*/ 	.word	index@(_ZN7cutlass13device_kernelIN5flash11enable_sm90INS1_16FlashAttnFwdSm90INS1_25CollectiveMainloopFwdSm90ILi2EN4cute5tupleIJNS5_1CILi1EEES8_S8_EEENS6_IJNS7_ILi128EEESA_SA_EEELi128ENS_6half_tEfNS_4arch4Sm90ELb1ELb0ELb0ELb1ELb1ELb0ELb0ELb1ELb1ELb1ELb1ELb0EEENS1_21CollectiveEpilogueFwdISB_S9_SC_SE_Li256ELb1ELb1ELb1ELb0EEENS1_36VarlenDynamicPersistentTileSchedulerILi128ELi128ELi256ELi128ELb1ELb1ELb1ELb1ELb1ELb1EEEEEEEEEvNT_6ParamsE)
        /*056c*/ 	.word	0x00000000


	//----- nvinfo : EIATTR_MIN_STACK_SIZE
	.align		4
.L_242:
        /*0570*/ 	.byte	0x04, 0x12
        /*0572*/ 	.short	(.L_244 - .L_243)
	.align		4
.L_243:
        /*0574*/ 	.word	index@(_ZN7cutlass13device_kernelIN5flash11enable_sm90INS1_16FlashAttnFwdSm90INS1_25CollectiveMainloopFwdSm90ILi2EN4cute5tupleIJNS5_1CILi1EEES8_S8_EEENS6_IJNS7_ILi128EEESA_SA_EEELi128ENS_6half_tEfNS_4arch4Sm90ELb1ELb0ELb0ELb1ELb1ELb1ELb0ELb1ELb1ELb1ELb1ELb0EEENS1_21CollectiveEpilogueFwdISB_S9_SC_SE_Li256ELb1ELb1ELb1ELb0EEENS1_36VarlenDynamicPersistentTileSchedulerILi128ELi128ELi256ELi128ELb1ELb1ELb1ELb1ELb1ELb1EEEEEEEEEvNT_6ParamsE)
        /*0578*/ 	.word	0x00000000


	//----- nvinfo : EIATTR_MIN_STACK_SIZE
	.align		4
.L_244:
        /*057c*/ 	.byte	0x04, 0x12
        /*057e*/ 	.short	(.L_246 - .L_245)
	.align		4
.L_245:
        /*0580*/ 	.word	index@(_ZN7cutlass13device_kernelIN5flash11enable_sm90INS1_16FlashAttnFwdSm90INS1_25CollectiveMainloopFwdSm90ILi2EN4cute5tupleIJNS5_1CILi1EEES8_S8_EEENS6_IJNS7_ILi192EEENS7_ILi128EEENS7_ILi96EEEEEELi96ENS_6half_tEfNS_4arch4Sm90ELb0ELb0ELb0ELb0ELb1ELb0ELb0ELb0ELb1ELb1ELb1ELb0EEENS1_21CollectiveEpilogueFwdINS6_IJSA_SC_SB_EEES9_SE_SG_Li384ELb0ELb1ELb1ELb0EEENS1_19SingleTileSchedulerILb0ELb1ELb1ELi192EEEEEEEEEvNT_6ParamsE)
        /*0584*/ 	.word	0x00000000


	//----- nvinfo : EIATTR_MIN_STACK_SIZE
	.align		4
.L_246:
        /*0588*/ 	.byte	0x04, 0x12
        /*058a*/ 	.short	(.L_248 - .L_247)
	.align		4
.L_247:
        /*058c*/ 	.word	index@(_ZN7cutlass13device_kernelIN5flash11enable_sm90INS1_16FlashAttnFwdSm90INS1_25CollectiveMainloopFwdSm90ILi2EN4cute5tupleIJNS5_1CILi1EEES8_S8_EEENS6_IJNS7_ILi192EEENS7_ILi128EEENS7_ILi96EEEEEELi96ENS_6half_tEfNS_4arch4Sm90ELb0ELb0ELb0ELb1ELb1ELb0ELb0ELb0ELb1ELb1ELb1ELb0EEENS1_21CollectiveEpilogueFwdINS6_IJSA_SC_SB_EEES9_SE_SG_Li384ELb1ELb1ELb1ELb0EEENS1_36VarlenDynamicPersistentTileSchedulerILi192ELi128ELi384ELi128ELb1ELb1ELb1ELb0ELb1ELb1EEEEEEEEEvNT_6ParamsE)
        /*0590*/ 	.word	0x00000000


	//----- nvinfo : EIATTR_MIN_STACK_SIZE
	.align		4
.L_248:
        /*0594*/ 	.byte	0x04, 0x12
        /*0596*/ 	.short	(.L_250 - .L_249)
	.align		4
.L_249:
        /*0598*/ 	.word	index@(_ZN7cutlass13device_kernelIN5flash11enable_sm90INS1_16FlashAttnFwdSm90INS1_25CollectiveMainloopFwdSm90ILi2EN4cute5tupleIJNS5_1CILi1EEES8_S8_EEENS6_IJNS7_ILi192EEENS7_ILi128EEENS7_ILi96EEEEEELi96ENS_6half_tEfNS_4arch4Sm90ELb0ELb0ELb0ELb1ELb1ELb1ELb0ELb0ELb1ELb1ELb1ELb0EEENS1_21CollectiveEpilogueFwdINS6_IJSA_SC_SB_EEES9_SE_SG_Li384ELb1ELb1ELb1ELb0EEENS1_36VarlenDynamicPersistentTileSchedulerILi192ELi128ELi384ELi128ELb1ELb1ELb1ELb0ELb1ELb1EEEEEEEEEvNT_6ParamsE)
        /*059c*/ 	.word	0x00000000


	//----- nvinfo : EIATTR_MIN_STACK_SIZE
	.align		4
.L_250:
        /*05a0*/ 	.byte	0x04, 0x12
        /*05a2*/ 	.short	(.L_252 - .L_251)
	.align		4
.L_251:
        /*05a4*/ 	.word	index@(_ZN7cutlass13device_kernelIN5flash11enable_sm90INS1_16FlashAttnFwdSm90INS1_25CollectiveMainloopFwdSm90ILi2EN4cute5tupleIJNS5_1CILi1EEES8_S8_EEENS6_IJNS7_ILi192EEENS7_ILi128EEENS7_ILi96EEEEEELi96ENS_6half_tEfNS_4arch4Sm90ELb0ELb1ELb0ELb0ELb1ELb0ELb0ELb0ELb1ELb1ELb1ELb0EEENS1_21CollectiveEpilogueFwdINS6_IJSA_SC_SB_EEES9_SE_SG_Li384ELb0ELb1ELb1ELb0EEENS1_19SingleTileSchedulerILb0ELb1ELb1ELi192EEEEEEEEEvNT_6ParamsE)
        /*05a8*/ 	.word	0x00000000


	//----- nvinfo : EIATTR_MIN_STACK_SIZE
	.align		4
.L_252:
        /*05ac*/ 	.byte	0x04, 0x12
        /*05ae*/ 	.short	(.L_254 - .L_253)
	.align		4
.L_253:
        /*05b0*/ 	.word	index@(_ZN7cutlass13device_kernelIN5flash11enable_sm90INS1_16FlashAttnFwdSm90INS1_25CollectiveMainloopFwdSm90ILi2EN4cute5tupleIJNS5_1CILi1EEES8_S8_EEENS6_IJNS7_ILi192EEENS7_ILi128EEENS7_ILi96EEEEEELi96ENS_6half_tEfNS_4arch4Sm90ELb0ELb1ELb0ELb1ELb1ELb0ELb0ELb0ELb1ELb1ELb1ELb0EEENS1_21CollectiveEpilogueFwdINS6_IJSA_SC_SB_EEES9_SE_SG_Li384ELb1ELb1ELb1ELb0EEENS1_36VarlenDynamicPersistentTileSchedulerILi192ELi128ELi384ELi128ELb1ELb1ELb1ELb1ELb0ELb1EEEEEEEEEvNT_6ParamsE)
        /*05b4*/ 	.word	0x00000000


	//----- nvinfo : EIATTR_MIN_STACK_SIZE
	.align		4
.L_254:
        /*05b8*/ 	.byte	0x04, 0x12
        /*05ba*/ 	.short	(.L_256 - .L_255)
	.align		4
.L_255:
        /*05bc*/ 	.word	index@(_ZN7cutlass13device_kernelIN5flash11enable_sm90INS1_16FlashAttnFwdSm90INS1_25CollectiveMainloopFwdSm90ILi2EN4cute5tupleIJNS5_1CILi1EEES8_S8_EEENS6_IJNS7_ILi192EEENS7_ILi128EEENS7_ILi96EEEEEELi96ENS_6half_tEfNS_4arch4Sm90ELb0ELb1ELb0ELb1ELb1ELb1ELb0ELb0ELb1ELb1ELb1ELb0EEENS1_21CollectiveEpilogueFwdINS6_IJSA_SC_SB_EEES9_SE_SG_Li384ELb1ELb1ELb1ELb0EEENS1_36VarlenDynamicPersistentTileSchedulerILi192ELi128ELi384ELi128ELb1ELb1ELb1ELb1ELb0ELb1EEEEEEEEEvNT_6ParamsE)
        /*05c0*/ 	.word	0x00000000


	//----- nvinfo : EIATTR_MIN_STACK_SIZE
	.align		4
.L_256:
        /*05c4*/ 	.byte	0x04, 0x12
        /*05c6*/ 	.short	(.L_258 - .L_257)
	.align		4
.L_257:
        /*05c8*/ 	.word	index@(_ZN7cutlass13device_kernelIN5flash11enable_sm90INS1_16FlashAttnFwdSm90INS1_25CollectiveMainloopFwdSm90ILi2EN4cute5tupleIJNS5_1CILi1EEES8_S8_EEENS6_IJNS7_ILi192EEENS7_ILi128EEENS7_ILi96EEEEEELi96ENS_6half_tEfNS_4arch4Sm90ELb1ELb0ELb0ELb0ELb1ELb0ELb0ELb0ELb1ELb1ELb1ELb0EEENS1_21CollectiveEpilogueFwdINS6_IJSA_SC_SB_EEES9_SE_SG_Li384ELb0ELb1ELb1ELb0EEENS1_19SingleTileSchedulerILb0ELb1ELb1ELi192EEEEEEEEEvNT_6ParamsE)
        /*05cc*/ 	.word	0x00000000


	//----- nvinfo : EIATTR_MIN_STACK_SIZE
	.align		4
.L_258:
        /*05d0*/ 	.byte	0x04, 0x12
        /*05d2*/ 	.short	(.L_260 - .L_259)
	.align		4
.L_259:
        /*05d4*/ 	.word	index@(_ZN7cutlass13device_kernelIN5flash11enable_sm90INS1_16FlashAttnFwdSm90INS1_25CollectiveMainloopFwdSm90ILi2EN4cute5tupleIJNS5_1CILi1EEES8_S8_EEENS6_IJNS7_ILi192EEENS7_ILi128EEENS7_ILi96EEEEEELi96ENS_6half_tEfNS_4arch4Sm90ELb1ELb0ELb0ELb1ELb1ELb0ELb0ELb0ELb1ELb1ELb1ELb0EEENS1_21CollectiveEpilogueFwdINS6_IJSA_SC_SB_EEES9_SE_SG_Li384ELb1ELb1ELb1ELb0EEENS1_36VarlenDynamicPersistentTileSchedulerILi192ELi128ELi384ELi128ELb1ELb1ELb1ELb1ELb1ELb1EEEEEEEEEvNT_6ParamsE)
        /*05d8*/ 	.word	0x00000000


	//----- nvinfo : EIATTR_MIN_STACK_SIZE
	.align		4
.L_260:
        /*05dc*/ 	.byte	0x04, 0x12
        /*05de*/ 	.short	(.L_262 - .L_261)
	.align		4
.L_261:
        /*05e0*/ 	.word	index@(_ZN7cutlass13device_kernelIN5flash11enable_sm90INS1_16FlashAttnFwdSm90INS1_25CollectiveMainloopFwdSm90ILi2EN4cute5tupleIJNS5_1CILi1EEES8_S8_EEENS6_IJNS7_ILi192EEENS7_ILi128EEENS7_ILi96EEEEEELi96ENS_6half_tEfNS_4arch4Sm90ELb1ELb0ELb0ELb1ELb1ELb1ELb0ELb0ELb1ELb1ELb1ELb0EEENS1_21CollectiveEpilogueFwdINS6_IJSA_SC_SB_EEES9_SE_SG_Li384ELb1ELb1ELb1ELb0EEENS1_36VarlenDynamicPersistentTileSchedulerILi192ELi128ELi384ELi128ELb1ELb1ELb1ELb1ELb1ELb1EEEEEEEEEvNT_6ParamsE)
        /*05e4*/ 	.word	0x00000000


	//----- nvinfo : EIATTR_MIN_STACK_SIZE
	.align		4
.L_262:
        /*05e8*/ 	.byte	0x04, 0x12
        /*05ea*/ 	.short	(.L_264 - .L_263)
	.align		4
.L_263:
        /*05ec*/ 	.word	index@(_ZN7cutlass13device_kernelIN5flash11enable_sm90INS1_16FlashAttnFwdSm90INS1_25CollectiveMainloopFwdSm90ILi2EN4cute5tupleIJNS5_1CILi1EEES8_S8_EEENS6_IJNS7_ILi192EEENS7_ILi128EEENS7_ILi64EEEEEELi64ENS_6half_tEfNS_4arch4Sm90ELb0ELb0ELb0ELb0ELb1ELb0ELb0ELb1ELb1ELb1ELb1ELb0EEENS1_21CollectiveEpilogueFwdINS6_IJSA_SC_SB_EEES9_SE_SG_Li384ELb0ELb1ELb1ELb0EEENS1_19SingleTileSchedulerILb0ELb1ELb1ELi192EEEEEEEEEvNT_6ParamsE)
        /*05f0*/ 	.word	0x00000000


	//----- nvinfo : EIATTR_MIN_STACK_SIZE
	.align		4
.L_264:
        /*05f4*/ 	.byte	0x04, 0x12
        /*05f6*/ 	.short	(.L_266 - .L_265)
	.align		4
.L_265:
        /*05f8*/ 	.word	index@(_ZN7cutlass13device_kernelIN5flash11enable_sm90INS1_16FlashAttnFwdSm90INS1_25CollectiveMainloopFwdSm90ILi2EN4cute5tupleIJNS5_1CILi1EEES8_S8_EEENS6_IJNS7_ILi192EEENS7_ILi128EEENS7_ILi64EEEEEELi64ENS_6half_tEfNS_4arch4Sm90ELb0ELb0ELb0ELb1ELb1ELb0ELb0ELb1ELb1ELb1ELb1ELb0EEENS1_21CollectiveEpilogueFwdINS6_IJSA_SC_SB_EEES9_SE_SG_Li384ELb1ELb1ELb1ELb0EEENS1_36VarlenDynamicPersistentTileSchedulerILi192ELi128ELi384ELi128ELb1ELb1ELb1ELb0ELb1ELb1EEEEEEEEEvNT_6ParamsE)
        /*05fc*/ 	.word	0x00000000


	//----- nvinfo : EIATTR_MIN_STACK_SIZE
	.align		4
.L_266:
        /*0600*/ 	.byte	0x04, 0x12
        /*0602*/ 	.short	(.L_268 - .L_267)
	.align		4
.L_267:
        /*0604*/ 	.word	index@(_ZN7cutlass13device_kernelIN5flash11enable_sm90INS1_16FlashAttnFwdSm90INS1_25CollectiveMainloopFwdSm90ILi2EN4cute5tupleIJNS5_1CILi1EEES8_S8_EEENS6_IJNS7_ILi192EEENS7_ILi128EEENS7_ILi64EEEEEELi64ENS_6half_tEfNS_4arch4Sm90ELb0ELb0ELb0ELb1ELb1ELb1ELb0ELb1ELb1ELb1ELb1ELb0EEENS1_21CollectiveEpilogueFwdINS6_IJSA_SC_SB_EEES9_SE_SG_Li384ELb1ELb1ELb1ELb0EEENS1_36VarlenDynamicPersistentTileSchedulerILi192ELi128ELi384ELi128ELb1ELb1ELb1ELb0ELb1ELb1EEEEEEEEEvNT_6ParamsE)
        /*0608*/ 	.word	0x00000000


	//----- nvinfo : EIATTR_MIN_STACK_SIZE
	.align		4
.L_268:
        /*060c*/ 	.byte	0x04, 0x12
        /*060e*/ 	.short	(.L_270 - .L_269)
	.align		4
.L_269:
        /*0610*/ 	.word	index@(_ZN7cutlass13device_kernelIN5flash11enable_sm90INS1_16FlashAttnFwdSm90INS1_25CollectiveMainloopFwdSm90ILi2EN4cute5tupleIJNS5_1CILi1EEES8_S8_EEENS6_IJNS7_ILi192EEENS7_ILi128EEENS7_ILi64EEEEEELi64ENS_6half_tEfNS_4arch4Sm90ELb0ELb1ELb0ELb0ELb1ELb0ELb0ELb1ELb1ELb1ELb1ELb0EEENS1_21CollectiveEpilogueFwdINS6_IJSA_SC_SB_EEES9_SE_SG_Li384ELb0ELb1ELb1ELb0EEENS1_19SingleTileSchedulerILb0ELb1ELb1ELi192EEEEEEEEEvNT_6ParamsE)
        /*0614*/ 	.word	0x00000000


	//----- nvinfo : EIATTR_MIN_STACK_SIZE
	.align		4
.L_270:
        /*0618*/ 	.byte	0x04, 0x12
        /*061a*/ 	.short	(.L_272 - .L_271)
	.align		4
.L_271:
        /*061c*/ 	.word	index@(_ZN7cutlass13device_kernelIN5flash11enable_sm90INS1_16FlashAttnFwdSm90INS1_25CollectiveMainloopFwdSm90ILi2EN4cute5tupleIJNS5_1CILi1EEES8_S8_EEENS6_IJNS7_ILi192EEENS7_ILi128EEENS7_ILi64EEEEEELi64ENS_6half_tEfNS_4arch4Sm90ELb0ELb1ELb0ELb1ELb1ELb0ELb0ELb1ELb1ELb1ELb1ELb0EEENS1_21CollectiveEpilogueFwdINS6_IJSA_SC_SB_EEES9_SE_SG_Li384ELb1ELb1ELb1ELb0EEENS1_36VarlenDynamicPersistentTileSchedulerILi192ELi128ELi384ELi128ELb1ELb1ELb1ELb1ELb0ELb1EEEEEEEEEvNT_6ParamsE)
        /*0620*/ 	.word	0x00000000


	//----- nvinfo : EIATTR_MIN_STACK_SIZE
	.align		4
.L_272:
        /*0624*/ 	.byte	0x04, 0x12
        /*0626*/ 	.short	(.L_274 - .L_273)
	.align		4
.L_273:
        /*0628*/ 	.word	index@(_ZN7cutlass13device_kernelIN5flash11enable_sm90INS1_16FlashAttnFwdSm90INS1_25CollectiveMainloopFwdSm90ILi2EN4cute5tupleIJNS5_1CILi1EEES8_S8_EEENS6_IJNS7_ILi192EEENS7_ILi128EEENS7_ILi64EEEEEELi64ENS_6half_tEfNS_4arch4Sm90ELb0ELb1ELb0ELb1ELb1ELb1ELb0ELb1ELb1ELb1ELb1ELb0EEENS1_21CollectiveEpilogueFwdINS6_IJSA_SC_SB_EEES9_SE_SG_Li384ELb1ELb1ELb1ELb0EEENS1_36VarlenDynamicPersistentTileSchedulerILi192ELi128ELi384ELi128ELb1ELb1ELb1ELb1ELb0ELb1EEEEEEEEEvNT_6ParamsE)
        /*062c*/ 	.word	0x00000000


	//----- nvinfo : EIATTR_MIN_STACK_SIZE
	.align		4
.L_274:
        /*0630*/ 	.byte	0x04, 0x12
        /*0632*/ 	.short	(.L_276 - .L_275)
	.align		4
.L_275:
        /*0634*/ 	.word	index@(_ZN7cutlass13device_kernelIN5flash11enable_sm90INS1_16FlashAttnFwdSm90INS1_25CollectiveMainloopFwdSm90ILi2EN4cute5tupleIJNS5_1CILi1EEES8_S8_EEENS6_IJNS7_ILi192EEENS7_ILi128EEENS7_ILi64EEEEEELi64ENS_6half_tEfNS_4arch4Sm90ELb1ELb0ELb0ELb0ELb1ELb0ELb0ELb1ELb1ELb1ELb1ELb0EEENS1_21CollectiveEpilogueFwdINS6_IJSA_SC_SB_EEES9_SE_SG_Li384ELb0ELb1ELb1ELb0EEENS1_19SingleTileSchedulerILb0ELb1ELb1ELi192EEEEEEEEEvNT_6ParamsE)
        /*0638*/ 	.word	0x00000000


	//----- nvinfo : EIATTR_MIN_STACK_SIZE
	.align		4
.L_276:
        /*063c*/ 	.byte	0x04, 0x12
        /*063e*/ 	.short	(.L_278 - .L_277)
	.align		4
.L_277:
        /*0640*/ 	.word	index@(_ZN7cutlass13device_kernelIN5flash11enable_sm90INS1_16FlashAttnFwdSm90INS1_25CollectiveMainloopFwdSm90ILi2EN4cute5tupleIJNS5_1CILi1EEES8_S8_EEENS6_IJNS7_ILi192EEENS7_ILi128EEENS7_ILi64EEEEEELi64ENS_6half_tEfNS_4arch4Sm90ELb1ELb0ELb0ELb1ELb1ELb0ELb0ELb1ELb1ELb1ELb1ELb0EEENS1_21CollectiveEpilogueFwdINS6_IJSA_SC_SB_EEES9_SE_SG_Li384ELb1ELb1ELb1ELb0EEENS1_36VarlenDynamicPersistentTileSchedulerILi192ELi128ELi384ELi128ELb1ELb1ELb1ELb1ELb1ELb1EEEEEEEEEvNT_6ParamsE)
        /*0644*/ 	.word	0x00000000


	//----- nvinfo : EIATTR_MIN_STACK_SIZE
	.align		4
.L_278:
        /*0648*/ 	.byte	0x04, 0x12
        /*064a*/ 	.short	(.L_280 - .L_279)
	.align		4
.L_279:
        /*064c*/ 	.word	index@(_ZN7cutlass13device_kernelIN5flash11enable_sm90INS1_16FlashAttnFwdSm90INS1_25CollectiveMainloopFwdSm90ILi2EN4cute5tupleIJNS5_1CILi1EEES8_S8_EEENS6_IJNS7_ILi192EEENS7_ILi128EEENS7_ILi64EEEEEELi64ENS_6half_tEfNS_4arch4Sm90ELb1ELb0ELb0ELb1ELb1ELb1ELb0ELb1ELb1ELb1ELb1ELb0EEENS1_21CollectiveEpilogueFwdINS6_IJSA_SC_SB_EEES9_SE_SG_Li384ELb1ELb1ELb1ELb0EEENS1_36VarlenDynamicPersistentTileSchedulerILi192ELi128ELi384ELi128ELb1ELb1ELb1ELb1ELb1ELb1EEEEEEEEEvNT_6ParamsE)
        /*0650*/ 	.word	0x00000000
.L_280:


//--------------------- .nv.compat                --------------------------
	.section	.nv.compat,"",@"SHT_CUDA_COMPAT_INFO"
	.align	4
        /*0000*/ 	.byte	0x02, 0x09, 0x01, 0x00, 0x02, 0x02, 0x01, 0x00, 0x02, 0x05, 0x05, 0x00, 0x03, 0x07, 0x01, 0x01
        /*0010*/ 	.byte	0x02, 0x03, 0x00, 0x00, 0x02, 0x06, 0x01, 0x00, 0x04, 0x0b, 0x08, 0x00, 0x09, 0x00, 0x00, 0x00
        /*0020*/ 	.byte	0x00, 0x00, 0x00, 0x00


//--------------------- .nv.info._ZN7cutlass13device_kernelIN5flash11enable_sm90INS1_16FlashAttnFwdSm90INS1_25CollectiveMainloopFwdSm90ILi2EN4cute5tupleIJNS5_1CILi1EEES8_S8_EEENS6_IJNS7_ILi128EEENS7_ILi80EEENS7_ILi256EEEEEELi256ENS_6half_tEfNS_4arch4Sm90ELb0ELb0ELb0ELb0ELb1ELb0ELb0ELb1ELb1ELb1ELb1ELb0EEENS1_21CollectiveEpilogueFwdINS6_IJSA_SC_SB_EEES9_SE_SG_Li256ELb0ELb1ELb1ELb0EEENS1_19SingleTileSchedulerILb0ELb1ELb1ELi128EEEEEEEEEvNT_6ParamsE --------------------------
	.section	.nv.info._ZN7cutlass13device_kernelIN5flash11enable_sm90INS1_16FlashAttnFwdSm90INS1_25CollectiveMainloopFwdSm90ILi2EN4cute5tupleIJNS5_1CILi1EEES8_S8_EEENS6_IJNS7_ILi128EEENS7_ILi80EEENS7_ILi256EEEEEELi256ENS_6half_tEfNS_4arch4Sm90ELb0ELb0ELb0ELb0ELb1ELb0ELb0ELb1ELb1ELb1ELb1ELb0EEENS1_21CollectiveEpilogueFwdINS6_IJSA_SC_SB_EEES9_SE_SG_Li256ELb0ELb1ELb1ELb0EEENS1_19SingleTileSchedulerILb0ELb1ELb1ELi128EEEEEEEEEvNT_6ParamsE,"",@"SHT_CUDA_INFO"
	.sectionflags	@""
	.align	4


	//----- nvinfo : EIATTR_CUDA_API_VERSION
	.align		4
        /*0000*/ 	.byte	0x04, 0x37
        /*0002*/ 	.short	(.L_282 - .L_281)
.L_281:
        /*0004*/ 	.word	0x00000082


	//----- nvinfo : EIATTR_KPARAM_INFO
	.align		4
.L_282:
        /*0008*/ 	.byte	0x04, 0x17
        /*000a*/ 	.short	(.L_284 - .L_283)
.L_283:
        /*000c*/ 	.word	0x00000000
        /*0010*/ 	.short	0x0000
        /*0012*/ 	.short	0x0000
        /*0014*/ 	.byte	0x00, 0xf0, 0x01, 0x28


	//----- nvinfo : EIATTR_SPARSE_MMA_MASK
	.align		4
.L_284:
        /*0018*/ 	.byte	0x03, 0x50
        /*001a*/ 	.short	0x0000


	//----- nvinfo : EIATTR_MAXREG_COUNT
	.align		4
        /*001c*/ 	.byte	0x03, 0x1b
        /*001e*/ 	.short	0x00a8


	//----- nvinfo : EIATTR_MERCURY_ISA_VERSION
	.align		4
        /*0020*/ 	.byte	0x03, 0x5f
        /*0022*/ 	.short	0x0101


	//----- nvinfo : EIATTR_VRC_CTA_INIT_COUNT
	.align		4
        /*0024*/ 	.byte	0x02, 0x4a
	.zero		1
	.zero		1


	//----- nvinfo : EIATTR_EXIT_INSTR_OFFSETS
	.align		4
        /*0028*/ 	.byte	0x04, 0x1c
        /*002a*/ 	.short	(.L_286 - .L_285)


	//   ....[0]....
.L_285:
        /*002c*/ 	.word	0x00000010


	//----- nvinfo : EIATTR_MAX_THREADS
	.align		4
.L_286:
        /*0030*/ 	.byte	0x04, 0x05
        /*0032*/ 	.short	(.L_288 - .L_287)
.L_287:
        /*0034*/ 	.word	0x00000180
        /*0038*/ 	.word	0x00000001
        /*003c*/ 	.word	0x00000001


	//----- nvinfo : EIATTR_CBANK_PARAM_SIZE
	.align		4
.L_288:
        /*0040*/ 	.byte	0x03, 0x19
        /*0042*/ 	.short	0x0a00


	//----- nvinfo : EIATTR_PARAM_CBANK
	.align		4
        /*0044*/ 	.byte	0x04, 0x0a
        /*0046*/ 	.short	(.L_290 - .L_289)
	.align		4
.L_289:
        /*0048*/ 	.word	index@(.nv.constant0._ZN7cutlass13device_kernelIN5flash11enable_sm90INS1_16FlashAttnFwdSm90INS1_25CollectiveMainloopFwdSm90ILi2EN4cute5tupleIJNS5_1CILi1EEES8_S8_EEENS6_IJNS7_ILi128EEENS7_ILi80EEENS7_ILi256EEEEEELi256ENS_6half_tEfNS_4arch4Sm90ELb0ELb0ELb0ELb0ELb1ELb0ELb0ELb1ELb1ELb1ELb1ELb0EEENS1_21CollectiveEpilogueFwdINS6_IJSA_SC_SB_EEES9_SE_SG_Li256ELb0ELb1ELb1ELb0EEENS1_19SingleTileSchedulerILb0ELb1ELb1ELi128EEEEEEEEEvNT_6ParamsE)
        /*004c*/ 	.short	0x0380
        /*004e*/ 	.short	0x0a00


	//----- nvinfo : EIATTR_SW_WAR
	.align		4
.L_290:
        /*0050*/ 	.byte	0x04, 0x36
        /*0052*/ 	.short	(.L_292 - .L_291)
.L_291:
        /*0054*/ 	.word	0x00000008
.L_292:


//--------------------- .nv.info._ZN7cutlass13device_kernelIN5flash11enable_sm90INS1_16FlashAttnFwdSm90INS1_25CollectiveMainloopFwdSm90ILi2EN4cute5tupleIJNS5_1CILi1EEES8_S8_EEENS6_IJNS7_ILi128EEENS7_ILi80EEENS7_ILi256EEEEEELi256ENS_6half_tEfNS_4arch4Sm90ELb0ELb0ELb0ELb1ELb1ELb0ELb0ELb1ELb1ELb1ELb1ELb0EEENS1_21CollectiveEpilogueFwdINS6_IJSA_SC_SB_EEES9_SE_SG_Li256ELb1ELb1ELb1ELb0EEENS1_36VarlenDynamicPersistentTileSchedulerILi128ELi80ELi256ELi128ELb1ELb1ELb1ELb0ELb1ELb1EEEEEEEEEvNT_6ParamsE --------------------------
	.section	.nv.info._ZN7cutlass13device_kernelIN5flash11enable_sm90INS1_16FlashAttnFwdSm90INS1_25CollectiveMainloopFwdSm90ILi2EN4cute5tupleIJNS5_1CILi1EEES8_S8_EEENS6_IJNS7_ILi128EEENS7_ILi80EEENS7_ILi256EEEEEELi256ENS_6half_tEfNS_4arch4Sm90ELb0ELb0ELb0ELb1ELb1ELb0ELb0ELb1ELb1ELb1ELb1ELb0EEENS1_21CollectiveEpilogueFwdINS6_IJSA_SC_SB_EEES9_SE_SG_Li256ELb1ELb1ELb1ELb0EEENS1_36VarlenDynamicPersistentTileSchedulerILi128ELi80ELi256ELi128ELb1ELb1ELb1ELb0ELb1ELb1EEEEEEEEEvNT_6ParamsE,"",@"SHT_CUDA_INFO"
	.sectionflags	@""
	.align	4


	//----- nvinfo : EIATTR_CUDA_API_VERSION
	.align		4
        /*0000*/ 	.byte	0x04, 0x37
        /*0002*/ 	.short	(.L_294 - .L_293)
.L_293:
        /*0004*/ 	.word	0x00000082


	//----- nvinfo : EIATTR_KPARAM_INFO
	.align		4
.L_294:
        /*0008*/ 	.byte	0x04, 0x17
        /*000a*/ 	.short	(.L_296 - .L_295)
.L_295:
        /*000c*/ 	.word	0x00000000
        /*0010*/ 	.short	0x0000
        /*0012*/ 	.short	0x0000
        /*0014*/ 	.byte	0x00, 0xf0, 0x01, 0x2a


	//----- nvinfo : EIATTR_SPARSE_MMA_MASK
	.align		4
.L_296:
        /*0018*/ 	.byte	0x03, 0x50
        /*001a*/ 	.short	0x0000


	//----- nvinfo : EIATTR_MAXREG_COUNT
	.align		4
        /*001c*/ 	.byte	0x03, 0x1b
        /*001e*/ 	.short	0x00a8


	//----- nvinfo : EIATTR_MERCURY_ISA_VERSION
	.align		4
        /*0020*/ 	.byte	0x03, 0x5f
        /*0022*/ 	.short	0x0101


	//----- nvinfo : EIATTR_VRC_CTA_INIT_COUNT
	.align		4
        /*0024*/ 	.byte	0x02, 0x4a
	.zero		1
	.zero		1


	//----- nvinfo : EIATTR_EXIT_INSTR_OFFSETS
	.align		4
        /*0028*/ 	.byte	0x04, 0x1c
        /*002a*/ 	.short	(.L_298 - .L_297)


	//   ....[0]....
.L_297:
        /*002c*/ 	.word	0x00000010


	//----- nvinfo : EIATTR_MAX_THREADS
	.align		4
.L_298:
        /*0030*/ 	.byte	0x04, 0x05
        /*0032*/ 	.short	(.L_300 - .L_299)
.L_299:
        /*0034*/ 	.word	0x00000180
        /*0038*/ 	.word	0x00000001
        /*003c*/ 	.word	0x00000001


	//----- nvinfo : EIATTR_CBANK_PARAM_SIZE
	.align		4
.L_300:
        /*0040*/ 	.byte	0x03, 0x19
        /*0042*/ 	.short	0x0a80


	//----- nvinfo : EIATTR_PARAM_CBANK
	.align		4
        /*0044*/ 	.byte	0x04, 0x0a
        /*0046*/ 	.short	(.L_302 - .L_301)
	.align		4
.L_301:
        /*0048*/ 	.word	index@(.nv.constant0._ZN7cutlass13device_kernelIN5flash11enable_sm90INS1_16FlashAttnFwdSm90INS1_25CollectiveMainloopFwdSm90ILi2EN4cute5tupleIJNS5_1CILi1EEES8_S8_EEENS6_IJNS7_ILi128EEENS7_ILi80EEENS7_ILi256EEEEEELi256ENS_6half_tEfNS_4arch4Sm90ELb0ELb0ELb0ELb1ELb1ELb0ELb0ELb1ELb1ELb1ELb1ELb0EEENS1_21CollectiveEpilogueFwdINS6_IJSA_SC_SB_EEES9_SE_SG_Li256ELb1ELb1ELb1ELb0EEENS1_36VarlenDynamicPersistentTileSchedulerILi128ELi80ELi256ELi128ELb1ELb1ELb1ELb0ELb1ELb1EEEEEEEEEvNT_6ParamsE)
        /*004c*/ 	.short	0x0380
        /*004e*/ 	.short	0x0a80


	//----- nvinfo : EIATTR_SW_WAR
	.align		4
.L_302:
        /*0050*/ 	.byte	0x04, 0x36
        /*0052*/ 	.short	(.L_304 - .L_303)
.L_303:
        /*0054*/ 	.word	0x00000008
.L_304:


//--------------------- .nv.info._ZN7cutlass13device_kernelIN5flash11enable_sm90INS1_16FlashAttnFwdSm90INS1_25CollectiveMainloopFwdSm90ILi2EN4cute5tupleIJNS5_1CILi1EEES8_S8_EEENS6_IJNS7_ILi128EEENS7_ILi80EEENS7_ILi256EEEEEELi256ENS_6half_tEfNS_4arch4Sm90ELb0ELb0ELb0ELb1ELb1ELb1ELb0ELb1ELb1ELb1ELb1ELb0EEENS1_21CollectiveEpilogueFwdINS6_IJSA_SC_SB_EEES9_SE_SG_Li256ELb1ELb1ELb1ELb0EEENS1_36VarlenDynamicPersistentTileSchedulerILi128ELi80ELi256ELi128ELb1ELb1ELb1ELb0ELb1ELb1EEEEEEEEEvNT_6ParamsE --------------------------
	.section	.nv.info._ZN7cutlass13device_kernelIN5flash11enable_sm90INS1_16FlashAttnFwdSm90INS1_25CollectiveMainloopFwdSm90ILi2EN4cute5tupleIJNS5_1CILi1EEES8_S8_EEENS6_IJNS7_ILi128EEENS7_ILi80EEENS7_ILi256EEEEEELi256ENS_6half_tEfNS_4arch4Sm90ELb0ELb0ELb0ELb1ELb1ELb1ELb0ELb1ELb1ELb1ELb1ELb0EEENS1_21CollectiveEpilogueFwdINS6_IJSA_SC_SB_EEES9_SE_SG_Li256ELb1ELb1ELb1ELb0EEENS1_36VarlenDynamicPersistentTileSchedulerILi128ELi80ELi256ELi128ELb1ELb1ELb1ELb0ELb1ELb1EEEEEEEEEvNT_6ParamsE,"",@"SHT_CUDA_INFO"
	.sectionflags	@""
	.align	4


	//----- nvinfo : EIATTR_CUDA_API_VERSION
	.align		4
        /*0000*/ 	.byte	0x04, 0x37
        /*0002*/ 	.short	(.L_306 - .L_305)
.L_305:
        /*0004*/ 	.word	0x00000082


	//----- nvinfo : EIATTR_KPARAM_INFO
	.align		4
.L_306:
        /*0008*/ 	.byte	0x04, 0x17
        /*000a*/ 	.short	(.L_308 - .L_307)
.L_307:
        /*000c*/ 	.word	0x00000000
        /*0010*/ 	.short	0x0000
        /*0012*/ 	.short	0x0000
        /*0014*/ 	.byte	0x00, 0xf0, 0x01, 0x2a


	//----- nvinfo : EIATTR_SPARSE_MMA_MASK
	.align		4
.L_308:
        /*0018*/ 	.byte	0x03, 0x50
        /*001a*/ 	.short	0x0000


	//----- nvinfo : EIATTR_MAXREG_COUNT
	.align		4
        /*001c*/ 	.byte	0x03, 0x1b
        /*001e*/ 	.short	0x00a8


	//----- nvinfo : EIATTR_MERCURY_ISA_VERSION
	.align		4
        /*0020*/ 	.byte	0x03, 0x5f
        /*0022*/ 	.short	0x0101


	//----- nvinfo : EIATTR_VRC_CTA_INIT_COUNT
	.align		4
        /*0024*/ 	.byte	0x02, 0x4a
	.zero		1
	.zero		1


	//----- nvinfo : EIATTR_EXIT_INSTR_OFFSETS
	.align		4
        /*0028*/ 	.byte	0x04, 0x1c
        /*002a*/ 	.short	(.L_310 - .L_309)


	//   ....[0]....
.L_309:
        /*002c*/ 	.word	0x00000010


	//----- nvinfo : EIATTR_MAX_THREADS
	.align		4
.L_310:
        /*0030*/ 	.byte	0x04, 0x05
        /*0032*/ 	.short	(.L_312 - .L_311)
.L_311:
        /*0034*/ 	.word	0x00000180
        /*0038*/ 	.word	0x00000001
        /*003c*/ 	.word	0x00000001


	//----- nvinfo : EIATTR_CBANK_PARAM_SIZE
	.align		4
.L_312:
        /*0040*/ 	.byte	0x03, 0x19
        /*0042*/ 	.short	0x0a80


	//----- nvinfo : EIATTR_PARAM_CBANK
	.align		4
        /*0044*/ 	.byte	0x04, 0x0a
        /*0046*/ 	.short	(.L_314 - .L_313)
	.align		4
.L_313:
        /*0048*/ 	.word	index@(.nv.constant0._ZN7cutlass13device_kernelIN5flash11enable_sm90INS1_16FlashAttnFwdSm90INS1_25CollectiveMainloopFwdSm90ILi2EN4cute5tupleIJNS5_1CILi1EEES8_S8_EEENS6_IJNS7_ILi128EEENS7_ILi80EEENS7_ILi256EEEEEELi256ENS_6half_tEfNS_4arch4Sm90ELb0ELb0ELb0ELb1ELb1ELb1ELb0ELb1ELb1ELb1ELb1ELb0EEENS1_21CollectiveEpilogueFwdINS6_IJSA_SC_SB_EEES9_SE_SG_Li256ELb1ELb1ELb1ELb0EEENS1_36VarlenDynamicPersistentTileSchedulerILi128ELi80ELi256ELi128ELb1ELb1ELb1ELb0ELb1ELb1EEEEEEEEEvNT_6ParamsE)
        /*004c*/ 	.short	0x0380
        /*004e*/ 	.short	0x0a80


	//----- nvinfo : EIATTR_SW_WAR
	.align		4
.L_314:
        /*0050*/ 	.byte	0x04, 0x36
        /*0052*/ 	.short	(.L_316 - .L_315)
.L_315:
        /*0054*/ 	.word	0x00000008
.L_316:


//--------------------- .nv.info._ZN7cutlass13device_kernelIN5flash11enable_sm90INS1_16FlashAttnFwdSm90INS1_25CollectiveMainloopFwdSm90ILi2EN4cute5tupleIJNS5_1CILi1EEES8_S8_EEENS6_IJNS7_ILi128EEENS7_ILi64EEENS7_ILi256EEEEEELi256ENS_6half_tEfNS_4arch4Sm90ELb0ELb1ELb0ELb0ELb1ELb0ELb0ELb1ELb1ELb1ELb1ELb0EEENS1_21CollectiveEpilogueFwdINS6_IJSA_SC_SB_EEES9_SE_SG_Li256ELb0ELb1ELb1ELb0EEENS1_19SingleTileSchedulerILb0ELb1ELb1ELi128EEEEEEEEEvNT_6ParamsE --------------------------
	.section	.nv.info._ZN7cutlass13device_kernelIN5flash11enable_sm90INS1_16FlashAttnFwdSm90INS1_25CollectiveMainloopFwdSm90ILi2EN4cute5tupleIJNS5_1CILi1EEES8_S8_EEENS6_IJNS7_ILi128EEENS7_ILi64EEENS7_ILi256EEEEEELi256ENS_6half_tEfNS_4arch4Sm90ELb0ELb1ELb0ELb0ELb1ELb0ELb0ELb1ELb1ELb1ELb1ELb0EEENS1_21CollectiveEpilogueFwdINS6_IJSA_SC_SB_EEES9_SE_SG_Li256ELb0ELb1ELb1ELb0EEENS1_19SingleTileSchedulerILb0ELb1ELb1ELi128EEEEEEEEEvNT_6ParamsE,"",@"SHT_CUDA_INFO"
	.sectionflags	@""
	.align	4


	//----- nvinfo : EIATTR_CUDA_API_VERSION
	.align		4
        /*0000*/ 	.byte	0x04, 0x37
        /*0002*/ 	.short	(.L_318 - .L_317)
.L_317:
        /*0004*/ 	.word	0x00000082


	//----- nvinfo : EIATTR_KPARAM_INFO
	.align		4
.L_318:
        /*0008*/ 	.byte	0x04, 0x17
        /*000a*/ 	.short	(.L_320 - .L_319)
.L_319:
        /*000c*/ 	.word	0x00000000
        /*0010*/ 	.short	0x0000
        /*0012*/ 	.short	0x0000
        /*0014*/ 	.byte	0x00, 0xf0, 0x01, 0x28


	//----- nvinfo : EIATTR_SPARSE_MMA_MASK
	.align		4
.L_320:
        /*0018*/ 	.byte	0x03, 0x50
        /*001a*/ 	.short	0x0000


	//----- nvinfo : EIATTR_MAXREG_COUNT
	.align		4
        /*001c*/ 	.byte	0x03, 0x1b
        /*001e*/ 	.short	0x00a8


	//----- nvinfo : EIATTR_MERCURY_ISA_VERSION
	.align		4
        /*0020*/ 	.byte	0x03, 0x5f
        /*0022*/ 	.short	0x0101


	//----- nvinfo : EIATTR_VRC_CTA_INIT_COUNT
	.align		4
        /*0024*/ 	.byte	0x02, 0x4a
	.zero		1
	.zero		1


	//----- nvinfo : EIATTR_EXIT_INSTR_OFFSETS
	.align		4
        /*0028*/ 	.byte	0x04, 0x1c
        /*002a*/ 	.short	(.L_322 - .L_321)


	//   ....[0]....
.L_321:
        /*002c*/ 	.word	0x00000010


	//----- nvinfo : EIATTR_MAX_THREADS
	.align		4
.L_322:
        /*0030*/ 	.byte	0x04, 0x05
        /*0032*/ 	.short	(.L_324 - .L_323)
.L_323:
        /*0034*/ 	.word	0x00000180
        /*0038*/ 	.word	0x00000001
        /*003c*/ 	.word	0x00000001


	//----- nvinfo : EIATTR_CBANK_PARAM_SIZE
	.align		4
.L_324:
        /*0040*/ 	.byte	0x03, 0x19
        /*0042*/ 	.short	0x0a00


	//----- nvinfo : EIATTR_PARAM_CBANK
	.align		4
        /*0044*/ 	.byte	0x04, 0x0a
        /*0046*/ 	.short	(.L_326 - .L_325)
	.align		4
.L_325:
        /*0048*/ 	.word	index@(.nv.constant0._ZN7cutlass13device_kernelIN5flash11enable_sm90INS1_16FlashAttnFwdSm90INS1_25CollectiveMainloopFwdSm90ILi2EN4cute5tupleIJNS5_1CILi1EEES8_S8_EEENS6_IJNS7_ILi128EEENS7_ILi64EEENS7_ILi256EEEEEELi256ENS_6half_tEfNS_4arch4Sm90ELb0ELb1ELb0ELb0ELb1ELb0ELb0ELb1ELb1ELb1ELb1ELb0EEENS1_21CollectiveEpilogueFwdINS6_IJSA_SC_SB_EEES9_SE_SG_Li256ELb0ELb1ELb1ELb0EEENS1_19SingleTileSchedulerILb0ELb1ELb1ELi128EEEEEEEEEvNT_6ParamsE)
        /*004c*/ 	.short	0x0380
        /*004e*/ 	.short	0x0a00


	//----- nvinfo : EIATTR_SW_WAR
	.align		4
.L_326:
        /*0050*/ 	.byte	0x04, 0x36
        /*0052*/ 	.short	(.L_328 - .L_327)
.L_327:
        /*0054*/ 	.word	0x00000008
.L_328:


//--------------------- .nv.info._ZN7cutlass13device_kernelIN5flash11enable_sm90INS1_16FlashAttnFwdSm90INS1_25CollectiveMainloopFwdSm90ILi2EN4cute5tupleIJNS5_1CILi1EEES8_S8_EEENS6_IJNS7_ILi128EEENS7_ILi64EEENS7_ILi256EEEEEELi256ENS_6half_tEfNS_4arch4Sm90ELb0ELb1ELb0ELb1ELb1ELb0ELb0ELb1ELb1ELb1ELb1ELb0EEENS1_21CollectiveEpilogueFwdINS6_IJSA_SC_SB_EEES9_SE_SG_Li256ELb1ELb1ELb1ELb0EEENS1_36VarlenDynamicPersistentTileSchedulerILi128ELi64ELi256ELi128ELb1ELb1ELb1ELb1ELb0ELb1EEEEEEEEEvNT_6ParamsE --------------------------
	.section	.nv.info._ZN7cutlass13device_kernelIN5flash11enable_sm90INS1_16FlashAttnFwdSm90INS1_25CollectiveMainloopFwdSm90ILi2EN4cute5tupleIJNS5_1CILi1EEES8_S8_EEENS6_IJNS7_ILi128EEENS7_ILi64EEENS7_ILi256EEEEEELi256ENS_6half_tEfNS_4arch4Sm90ELb0ELb1ELb0ELb1ELb1ELb0ELb0ELb1ELb1ELb1ELb1ELb0EEENS1_21CollectiveEpilogueFwdINS6_IJSA_SC_SB_EEES9_SE_SG_Li256ELb1ELb1ELb1ELb0EEENS1_36VarlenDynamicPersistentTileSchedulerILi128ELi64ELi256ELi128ELb1ELb1ELb1ELb1ELb0ELb1EEEEEEEEEvNT_6ParamsE,"",@"SHT_CUDA_INFO"
	.sectionflags	@""
	.align	4


	//----- nvinfo : EIATTR_CUDA_API_VERSION
	.align		4
        /*0000*/ 	.byte	0x04, 0x37
        /*0002*/ 	.short	(.L_330 - .L_329)
.L_329:
        /*0004*/ 	.word	0x00000082


	//----- nvinfo : EIATTR_KPARAM_INFO
	.align		4
.L_330:
        /*0008*/ 	.byte	0x04, 0x17
        /*000a*/ 	.short	(.L_332 - .L_331)
.L_331:
        /*000c*/ 	.word	0x00000000
        /*0010*/ 	.short	0x0000
        /*0012*/ 	.short	0x0000
        /*0014*/ 	.byte	0x00, 0xf0, 0x01, 0x2a


	//----- nvinfo : EIATTR_SPARSE_MMA_MASK
	.align		4
.L_332:
        /*0018*/ 	.byte	0x03, 0x50
        /*001a*/ 	.short	0x0000


	//----- nvinfo : EIATTR_MAXREG_COUNT
	.align		4
        /*001c*/ 	.byte	0x03, 0x1b
        /*001e*/ 	.short	0x00a8


	//----- nvinfo : EIATTR_MERCURY_ISA_VERSION
	.align		4
        /*0020*/ 	.byte	0x03, 0x5f
        /*0022*/ 	.short	0x0101


	//----- nvinfo : EIATTR_VRC_CTA_INIT_COUNT
	.align		4
        /*0024*/ 	.byte	0x02, 0x4a
	.zero		1
	.zero		1


	//----- nvinfo : EIATTR_EXIT_INSTR_OFFSETS
	.align		4
        /*0028*/ 	.byte	0x04, 0x1c
        /*002a*/ 	.short	(.L_334 - .L_333)


	//   ....[0]....
.L_333:
        /*002c*/ 	.word	0x00000010


	//----- nvinfo : EIATTR_MAX_THREADS
	.align		4
.L_334:
        /*0030*/ 	.byte	0x04, 0x05
        /*0032*/ 	.short	(.L_336 - .L_335)
.L_335:
        /*0034*/ 	.word	0x00000180
        /*0038*/ 	.word	0x00000001
        /*003c*/ 	.word	0x00000001


	//----- nvinfo : EIATTR_CBANK_PARAM_SIZE
	.align		4
.L_336:
        /*0040*/ 	.byte	0x03, 0x19
        /*0042*/ 	.short	0x0a80


	//----- nvinfo : EIATTR_PARAM_CBANK
	.align		4
        /*0044*/ 	.byte	0x04, 0x0a
        /*0046*/ 	.short	(.L_338 - .L_337)
	.align		4
.L_337:
        /*0048*/ 	.word	index@(.nv.constant0._ZN7cutlass13device_kernelIN5flash11enable_sm90INS1_16FlashAttnFwdSm90INS1_25CollectiveMainloopFwdSm90ILi2EN4cute5tupleIJNS5_1CILi1EEES8_S8_EEENS6_IJNS7_ILi128EEENS7_ILi64EEENS7_ILi256EEEEEELi256ENS_6half_tEfNS_4arch4Sm90ELb0ELb1ELb0ELb1ELb1ELb0ELb0ELb1ELb1ELb1ELb1ELb0EEENS1_21CollectiveEpilogueFwdINS6_IJSA_SC_SB_EEES9_SE_SG_Li256ELb1ELb1ELb1ELb0EEENS1_36VarlenDynamicPersistentTileSchedulerILi128ELi64ELi256ELi128ELb1ELb1ELb1ELb1ELb0ELb1EEEEEEEEEvNT_6ParamsE)
        /*004c*/ 	.short	0x0380
        /*004e*/ 	.short	0x0a80


	//----- nvinfo : EIATTR_SW_WAR
	.align		4
.L_338:
        /*0050*/ 	.byte	0x04, 0x36
        /*0052*/ 	.short	(.L_340 - .L_339)
.L_339:
        /*0054*/ 	.word	0x00000008
.L_340:


//--------------------- .nv.info._ZN7cutlass13device_kernelIN5flash11enable_sm90INS1_16FlashAttnFwdSm90INS1_25CollectiveMainloopFwdSm90ILi2EN4cute5tupleIJNS5_1CILi1EEES8_S8_EEENS6_IJNS7_ILi128EEENS7_ILi64EEENS7_ILi256EEEEEELi256ENS_6half_tEfNS_4arch4Sm90ELb0ELb1ELb0ELb1ELb1ELb1ELb0ELb1ELb1ELb1ELb1ELb0EEENS1_21CollectiveEpilogueFwdINS6_IJSA_SC_SB_EEES9_SE_SG_Li256ELb1ELb1ELb1ELb0EEENS1_36VarlenDynamicPersistentTileSchedulerILi128ELi64ELi256ELi128ELb1ELb1ELb1ELb1ELb0ELb1EEEEEEEEEvNT_6ParamsE --------------------------
	.section	.nv.info._ZN7cutlass13device_kernelIN5flash11enable_sm90INS1_16FlashAttnFwdSm90INS1_25CollectiveMainloopFwdSm90ILi2EN4cute5tupleIJNS5_1CILi1EEES8_S8_EEENS6_IJNS7_ILi128EEENS7_ILi64EEENS7_ILi256EEEEEELi256ENS_6half_tEfNS_4arch4Sm90ELb0ELb1ELb0ELb1ELb1ELb1ELb0ELb1ELb1ELb1ELb1ELb0EEENS1_21CollectiveEpilogueFwdINS6_IJSA_SC_SB_EEES9_SE_SG_Li256ELb1ELb1ELb1ELb0EEENS1_36VarlenDynamicPersistentTileSchedulerILi128ELi64ELi256ELi128ELb1ELb1ELb1ELb1ELb0ELb1EEEEEEEEEvNT_6ParamsE,"",@"SHT_CUDA_INFO"
	.sectionflags	@""
	.align	4


	//----- nvinfo : EIATTR_CUDA_API_VERSION
	.align		4
        /*0000*/ 	.byte	0x04, 0x37
        /*0002*/ 	.short	(.L_342 - .L_341)
.L_341:
        /*0004*/ 	.word	0x00000082


	//----- nvinfo : EIATTR_KPARAM_INFO
	.align		4
.L_342:
        /*0008*/ 	.byte	0x04, 0x17
        /*000a*/ 	.short	(.L_344 - .L_343)
.L_343:
        /*000c*/ 	.word	0x00000000
        /*0010*/ 	.short	0x0000
        /*0012*/ 	.short	0x0000
        /*0014*/ 	.byte	0x00, 0xf0, 0x01, 0x2a


	//----- nvinfo : EIATTR_SPARSE_MMA_MASK
	.align		4
.L_344:
        /*0018*/ 	.byte	0x03, 0x50
        /*001a*/ 	.short	0x0000


	//----- nvinfo : EIATTR_MAXREG_COUNT
	.align		4
        /*001c*/ 	.byte	0x03, 0x1b
        /*001e*/ 	.short	0x00a8


	//----- nvinfo : EIATTR_MERCURY_ISA_VERSION
	.align		4
        /*0020*/ 	.byte	0x03, 0x5f
        /*0022*/ 	.short	0x0101


	//----- nvinfo : EIATTR_VRC_CTA_INIT_COUNT
	.align		4
        /*0024*/ 	.byte	0x02, 0x4a
	.zero		1
	.zero		1


	//----- nvinfo : EIATTR_EXIT_INSTR_OFFSETS
	.align		4
        /*0028*/ 	.byte	0x04, 0x1c
        /*002a*/ 	.short	(.L_346 - .L_345)


	//   ....[0]....
.L_345:
        /*002c*/ 	.word	0x00000010


	//----- nvinfo : EIATTR_MAX_THREADS
	.align		4
.L_346:
        /*0030*/ 	.byte	0x04, 0x05
        /*0032*/ 	.short	(.L_348 - .L_347)
.L_347:
        /*0034*/ 	.word	0x00000180
        /*0038*/ 	.word	0x00000001
        /*003c*/ 	.word	0x00000001


	//----- nvinfo : EIATTR_CBANK_PARAM_SIZE
	.align		4
.L_348:
        /*0040*/ 	.byte	0x03, 0x19
        /*0042*/ 	.short	0x0a80


	//----- nvinfo : EIATTR_PARAM_CBANK
	.align		4
        /*0044*/ 	.byte	0x04, 0x0a
        /*0046*/ 	.short	(.L_350 - .L_349)
	.align		4
.L_349:
        /*0048*/ 	.word	index@(.nv.constant0._ZN7cutlass13device_kernelIN5flash11enable_sm90INS1_16FlashAttnFwdSm90INS1_25CollectiveMainloopFwdSm90ILi2EN4cute5tupleIJNS5_1CILi1EEES8_S8_EEENS6_IJNS7_ILi128EEENS7_ILi64EEENS7_ILi256EEEEEELi256ENS_6half_tEfNS_4arch4Sm90ELb0ELb1ELb0ELb1ELb1ELb1ELb0ELb1ELb1ELb1ELb1ELb0EEENS1_21CollectiveEpilogueFwdINS6_IJSA_SC_SB_EEES9_SE_SG_Li256ELb1ELb1ELb1ELb0EEENS1_36VarlenDynamicPersistentTileSchedulerILi128ELi64ELi256ELi128ELb1ELb1ELb1ELb1ELb0ELb1EEEEEEEEEvNT_6ParamsE)
        /*004c*/ 	.short	0x0380
        /*004e*/ 	.short	0x0a80


	//----- nvinfo : EIATTR_SW_WAR
	.align		4
.L_350:
        /*0050*/ 	.byte	0x04, 0x36
        /*0052*/ 	.short	(.L_352 - .L_351)
.L_351:
        /*0054*/ 	.word	0x00000008
.L_352:


//--------------------- .nv.info._ZN7cutlass13device_kernelIN5flash11enable_sm90INS1_16FlashAttnFwdSm90INS1_25CollectiveMainloopFwdSm90ILi2EN4cute5tupleIJNS5_1CILi1EEES8_S8_EEENS6_IJNS7_ILi128EEENS7_ILi80EEENS7_ILi256EEEEEELi256ENS_6half_tEfNS_4arch4Sm90ELb1ELb0ELb0ELb0ELb1ELb0ELb0ELb1ELb1ELb1ELb1ELb0EEENS1_21CollectiveEpilogueFwdINS6_IJSA_SC_SB_EEES9_SE_SG_Li256ELb0ELb1ELb1ELb0EEENS1_19SingleTileSchedulerILb0ELb1ELb1ELi128EEEEEEEEEvNT_6ParamsE --------------------------
	.section	.nv.info._ZN7cutlass13device_kernelIN5flash11enable_sm90INS1_16FlashAttnFwdSm90INS1_25CollectiveMainloopFwdSm90ILi2EN4cute5tupleIJNS5_1CILi1EEES8_S8_EEENS6_IJNS7_ILi128EEENS7_ILi80EEENS7_ILi256EEEEEELi256ENS_6half_tEfNS_4arch4Sm90ELb1ELb0ELb0ELb0ELb1ELb0ELb0ELb1ELb1ELb1ELb1ELb0EEENS1_21CollectiveEpilogueFwdINS6_IJSA_SC_SB_EEES9_SE_SG_Li256ELb0ELb1ELb1ELb0EEENS1_19SingleTileSchedulerILb0ELb1ELb1ELi128EEEEEEEEEvNT_6ParamsE,"",@"SHT_CUDA_INFO"
	.sectionflags	@""
	.align	4


	//----- nvinfo : EIATTR_CUDA_API_VERSION
	.align		4
        /*0000*/ 	.byte	0x04, 0x37
        /*0002*/ 	.short	(.L_354 - .L_353)
.L_353:
        /*0004*/ 	.word	0x00000082


	//----- nvinfo : EIATTR_KPARAM_INFO
	.align		4
.L_354:
        /*0008*/ 	.byte	0x04, 0x17
        /*000a*/ 	.short	(.L_356 - .L_355)
.L_355:
        /*000c*/ 	.word	0x00000000
        /*0010*/ 	.short	0x0000
        /*0012*/ 	.short	0x0000
        /*0014*/ 	.byte	0x00, 0xf0, 0x01, 0x28


	//----- nvinfo : EIATTR_SPARSE_MMA_MASK
	.align		4
.L_356:
        /*0018*/ 	.byte	0x03, 0x50
        /*001a*/ 	.short	0x0000


	//----- nvinfo : EIATTR_MAXREG_COUNT
	.align		4
        /*001c*/ 	.byte	0x03, 0x1b
        /*001e*/ 	.short	0x00a8


	//----- nvinfo : EIATTR_MERCURY_ISA_VERSION
	.align		4
        /*0020*/ 	.byte	0x03, 0x5f
        /*0022*/ 	.short	0x0101


	//----- nvinfo : EIATTR_VRC_CTA_INIT_COUNT
	.align		4
        /*0024*/ 	.byte	0x02, 0x4a
	.zero		1
	.zero		1


	//----- nvinfo : EIATTR_EXIT_INSTR_OFFSETS
	.align		4
        /*0028*/ 	.byte	0x04, 0x1c
        /*002a*/ 	.short	(.L_358 - .L_357)


	//   ....[0]....
.L_357:
        /*002c*/ 	.word	0x00000010


	//----- nvinfo : EIATTR_MAX_THREADS
	.align		4
.L_358:
        /*0030*/ 	.byte	0x04, 0x05
        /*0032*/ 	.short	(.L_360 - .L_359)
.L_359:
        /*0034*/ 	.word	0x00000180
        /*0038*/ 	.word	0x00000001
        /*003c*/ 	.word	0x00000001


	//----- nvinfo : EIATTR_CBANK_PARAM_SIZE
	.align		4
.L_360:
        /*0040*/ 	.byte	0x03, 0x19
        /*0042*/ 	.short	0x0a00


	//----- nvinfo : EIATTR_PARAM_CBANK
	.align		4
        /*0044*/ 	.byte	0x04, 0x0a
        /*0046*/ 	.short	(.L_362 - .L_361)
	.align		4
.L_361:
        /*0048*/ 	.word	index@(.nv.constant0._ZN7cutlass13device_kernelIN5flash11enable_sm90INS1_16FlashAttnFwdSm90INS1_25CollectiveMainloopFwdSm90ILi2EN4cute5tupleIJNS5_1CILi1EEES8_S8_EEENS6_IJNS7_ILi128EEENS7_ILi80EEENS7_ILi256EEEEEELi256ENS_6half_tEfNS_4arch4Sm90ELb1ELb0ELb0ELb0ELb1ELb0ELb0ELb1ELb1ELb1ELb1ELb0EEENS1_21CollectiveEpilogueFwdINS6_IJSA_SC_SB_EEES9_SE_SG_Li256ELb0ELb1ELb1ELb0EEENS1_19SingleTileSchedulerILb0ELb1ELb1ELi128EEEEEEEEEvNT_6ParamsE)
        /*004c*/ 	.short	0x0380
        /*004e*/ 	.short	0x0a00


	//----- nvinfo : EIATTR_SW_WAR
	.align		4
.L_362:
        /*0050*/ 	.byte	0x04, 0x36
        /*0052*/ 	.short	(.L_364 - .L_363)
.L_363:
        /*0054*/ 	.word	0x00000008
.L_364:


//--------------------- .nv.info._ZN7cutlass13device_kernelIN5flash11enable_sm90INS1_16FlashAttnFwdSm90INS1_25CollectiveMainloopFwdSm90ILi2EN4cute5tupleIJNS5_1CILi1EEES8_S8_EEENS6_IJNS7_ILi128EEENS7_ILi80EEENS7_ILi256EEEEEELi256ENS_6half_tEfNS_4arch4Sm90ELb1ELb0ELb0ELb1ELb1ELb0ELb0ELb1ELb1ELb1ELb1ELb0EEENS1_21CollectiveEpilogueFwdINS6_IJSA_SC_SB_EEES9_SE_SG_Li256ELb1ELb1ELb1ELb0EEENS1_36VarlenDynamicPersistentTileSchedulerILi128ELi80ELi256ELi128ELb1ELb1ELb1ELb1ELb1ELb1EEEEEEEEEvNT_6ParamsE --------------------------
	.section	.nv.info._ZN7cutlass13device_kernelIN5flash11enable_sm90INS1_16FlashAttnFwdSm90INS1_25CollectiveMainloopFwdSm90ILi2EN4cute5tupleIJNS5_1CILi1EEES8_S8_EEENS6_IJNS7_ILi128EEENS7_ILi80EEENS7_ILi256EEEEEELi256ENS_6half_tEfNS_4arch4Sm90ELb1ELb0ELb0ELb1ELb1ELb0ELb0ELb1ELb1ELb1ELb1ELb0EEENS1_21CollectiveEpilogueFwdINS6_IJSA_SC_SB_EEES9_SE_SG_Li256ELb1ELb1ELb1ELb0EEENS1_36VarlenDynamicPersistentTileSchedulerILi128ELi80ELi256ELi128ELb1ELb1ELb1ELb1ELb1ELb1EEEEEEEEEvNT_6ParamsE,"",@"SHT_CUDA_INFO"
	.sectionflags	@""
	.align	4


	//----- nvinfo : EIATTR_CUDA_API_VERSION
	.align		4
        /*0000*/ 	.byte	0x04, 0x37
        /*0002*/ 	.short	(.L_366 - .L_365)
.L_365:
        /*0004*/ 	.word	0x00000082


	//----- nvinfo : EIATTR_KPARAM_INFO
	.align		4
.L_366:
        /*0008*/ 	.byte	0x04, 0x17
        /*000a*/ 	.short	(.L_368 - .L_367)
.L_367:
        /*000c*/ 	.word	0x00000000
        /*0010*/ 	.short	0x0000
        /*0012*/ 	.short	0x0000
        /*0014*/ 	.byte	0x00, 0xf0, 0x01, 0x2a


	//----- nvinfo : EIATTR_SPARSE_MMA_MASK
	.align		4
.L_368:
        /*0018*/ 	.byte	0x03, 0x50
        /*001a*/ 	.short	0x0000


	//----- nvinfo : EIATTR_MAXREG_COUNT
	.align		4
        /*001c*/ 	.byte	0x03, 0x1b
        /*001e*/ 	.short	0x00a8


	//----- nvinfo : EIATTR_MERCURY_ISA_VERSION
	.align		4
        /*0020*/ 	.byte	0x03, 0x5f
        /*0022*/ 	.short	0x0101


	//----- nvinfo : EIATTR_VRC_CTA_INIT_COUNT
	.align		4
        /*0024*/ 	.byte	0x02, 0x4a
	.zero		1
	.zero		1


	//----- nvinfo : EIATTR_EXIT_INSTR_OFFSETS
	.align		4
        /*0028*/ 	.byte	0x04, 0x1c
        /*002a*/ 	.short	(.L_370 - .L_369)


	//   ....[0]....
.L_369:
        /*002c*/ 	.word	0x00000010


	//----- nvinfo : EIATTR_MAX_THREADS
	.align		4
.L_370:
        /*0030*/ 	.byte	0x04, 0x05
        /*0032*/ 	.short	(.L_372 - .L_371)
.L_371:
        /*0034*/ 	.word	0x00000180
        /*0038*/ 	.word	0x00000001
        /*003c*/ 	.word	0x00000001


	//----- nvinfo : EIATTR_CBANK_PARAM_SIZE
	.align		4
.L_372:
        /*0040*/ 	.byte	0x03, 0x19
        /*0042*/ 	.short	0x0a80


	//----- nvinfo : EIATTR_PARAM_CBANK
	.align		4
        /*0044*/ 	.byte	0x04, 0x0a
        /*0046*/ 	.short	(.L_374 - .L_373)
	.align		4
.L_373:
        /*0048*/ 	.word	index@(.nv.constant0._ZN7cutlass13device_kernelIN5flash11enable_sm90INS1_16FlashAttnFwdSm90INS1_25CollectiveMainloopFwdSm90ILi2EN4cute5tupleIJNS5_1CILi1EEES8_S8_EEENS6_IJNS7_ILi128EEENS7_ILi80EEENS7_ILi256EEEEEELi256ENS_6half_tEfNS_4arch4Sm90ELb1ELb0ELb0ELb1ELb1ELb0ELb0ELb1ELb1ELb1ELb1ELb0EEENS1_21CollectiveEpilogueFwdINS6_IJSA_SC_SB_EEES9_SE_SG_Li256ELb1ELb1ELb1ELb0EEENS1_36VarlenDynamicPersistentTileSchedulerILi128ELi80ELi256ELi128ELb1ELb1ELb1ELb1ELb1ELb1EEEEEEEEEvNT_6ParamsE)
        /*004c*/ 	.short	0x0380
        /*004e*/ 	.short	0x0a80


	//----- nvinfo : EIATTR_SW_WAR
	.align		4
.L_374:
        /*0050*/ 	.byte	0x04, 0x36
        /*0052*/ 	.short	(.L_376 - .L_375)
.L_375:
        /*0054*/ 	.word	0x00000008
.L_376:


//--------------------- .nv.info._ZN7cutlass13device_kernelIN5flash11enable_sm90INS1_16FlashAttnFwdSm90INS1_25CollectiveMainloopFwdSm90ILi2EN4cute5tupleIJNS5_1CILi1EEES8_S8_EEENS6_IJNS7_ILi128EEENS7_ILi80EEENS7_ILi256EEEEEELi256ENS_6half_tEfNS_4arch4Sm90ELb1ELb0ELb0ELb1ELb1ELb1ELb0ELb1ELb1ELb1ELb1ELb0EEENS1_21CollectiveEpilogueFwdINS6_IJSA_SC_SB_EEES9_SE_SG_Li256ELb1ELb1ELb1ELb0EEENS1_36VarlenDynamicPersistentTileSchedulerILi128ELi80ELi256ELi128ELb1ELb1ELb1ELb1ELb1ELb1EEEEEEEEEvNT_6ParamsE --------------------------
	.section	.nv.info._ZN7cutlass13device_kernelIN5flash11enable_sm90INS1_16FlashAttnFwdSm90INS1_25CollectiveMainloopFwdSm90ILi2EN4cute5tupleIJNS5_1CILi1EEES8_S8_EEENS6_IJNS7_ILi128EEENS7_ILi80EEENS7_ILi256EEEEEELi256ENS_6half_tEfNS_4arch4Sm90ELb1ELb0ELb0ELb1ELb1ELb1ELb0ELb1ELb1ELb1ELb1ELb0EEENS1_21CollectiveEpilogueFwdINS6_IJSA_SC_SB_EEES9_SE_SG_Li256ELb1ELb1ELb1ELb0EEENS1_36VarlenDynamicPersistentTileSchedulerILi128ELi80ELi256ELi128ELb1ELb1ELb1ELb1ELb1ELb1EEEEEEEEEvNT_6ParamsE,"",@"SHT_CUDA_INFO"
	.sectionflags	@""
	.align	4


	//----- nvinfo : EIATTR_CUDA_API_VERSION
	.align		4
        /*0000*/ 	.byte	0x04, 0x37
        /*0002*/ 	.short	(.L_378 - .L_377)
.L_377:
        /*0004*/ 	.word	0x00000082


	//----- nvinfo : EIATTR_KPARAM_INFO
	.align		4
.L_378:
        /*0008*/ 	.byte	0x04, 0x17
        /*000a*/ 	.short	(.L_380 - .L_379)
.L_379:
        /*000c*/ 	.word	0x00000000
        /*0010*/ 	.short	0x0000
        /*0012*/ 	.short	0x0000
        /*0014*/ 	.byte	0x00, 0xf0, 0x01, 0x2a


	//----- nvinfo : EIATTR_SPARSE_MMA_MASK
	.align		4
.L_380:
        /*0018*/ 	.byte	0x03, 0x50
        /*001a*/ 	.short	0x0000


	//----- nvinfo : EIATTR_MAXREG_COUNT
	.align		4
        /*001c*/ 	.byte	0x03, 0x1b
        /*001e*/ 	.short	0x00a8


	//----- nvinfo : EIATTR_MERCURY_ISA_VERSION
	.align		4
        /*0020*/ 	.byte	0x03, 0x5f
        /*0022*/ 	.short	0x0101


	//----- nvinfo : EIATTR_VRC_CTA_INIT_COUNT
	.align		4
        /*0024*/ 	.byte	0x02, 0x4a
	.zero		1
	.zero		1


	//----- nvinfo : EIATTR_EXIT_INSTR_OFFSETS
	.align		4
        /*0028*/ 	.byte	0x04, 0x1c
        /*002a*/ 	.short	(.L_382 - .L_381)


	//   ....[0]....
.L_381:
        /*002c*/ 	.word	0x00000010


	//----- nvinfo : EIATTR_MAX_THREADS
	.align		4
.L_382:
        /*0030*/ 	.byte	0x04, 0x05
        /*0032*/ 	.short	(.L_384 - .L_383)
.L_383:
        /*0034*/ 	.word	0x00000180
        /*0038*/ 	.word	0x00000001
        /*003c*/ 	.word	0x00000001


	//----- nvinfo : EIATTR_CBANK_PARAM_SIZE
	.align		4
.L_384:
        /*0040*/ 	.byte	0x03, 0x19
        /*0042*/ 	.short	0x0a80


	//----- nvinfo : EIATTR_PARAM_CBANK
	.align		4
        /*0044*/ 	.byte	0x04, 0x0a
        /*0046*/ 	.short	(.L_386 - .L_385)
	.align		4
.L_385:
        /*0048*/ 	.word	index@(.nv.constant0._ZN7cutlass13device_kernelIN5flash11enable_sm90INS1_16FlashAttnFwdSm90INS1_25CollectiveMainloopFwdSm90ILi2EN4cute5tupleIJNS5_1CILi1EEES8_S8_EEENS6_IJNS7_ILi128EEENS7_ILi80EEENS7_ILi256EEEEEELi256ENS_6half_tEfNS_4arch4Sm90ELb1ELb0ELb0ELb1ELb1ELb1ELb0ELb1ELb1ELb1ELb1ELb0EEENS1_21CollectiveEpilogueFwdINS6_IJSA_SC_SB_EEES9_SE_SG_Li256ELb1ELb1ELb1ELb0EEENS1_36VarlenDynamicPersistentTileSchedulerILi128ELi80ELi256ELi128ELb1ELb1ELb1ELb1ELb1ELb1EEEEEEEEEvNT_6ParamsE)
        /*004c*/ 	.short	0x0380
        /*004e*/ 	.short	0x0a80


	//----- nvinfo : EIATTR_SW_WAR
	.align		4
.L_386:
        /*0050*/ 	.byte	0x04, 0x36
        /*0052*/ 	.short	(.L_388 - .L_387)
.L_387:
        /*0054*/ 	.word	0x00000008
.L_388:


//--------------------- .nv.info._ZN7cutlass13device_kernelIN5flash11enable_sm90INS1_16FlashAttnFwdSm90INS1_25CollectiveMainloopFwdSm90ILi2EN4cute5tupleIJNS5_1CILi1EEES8_S8_EEENS6_IJNS7_ILi128EEENS7_ILi96EEENS7_ILi192EEEEEELi192ENS_6half_tEfNS_4arch4Sm90ELb0ELb0ELb0ELb0ELb1ELb0ELb0ELb1ELb1ELb1ELb1ELb0EEENS1_21CollectiveEpilogueFwdINS6_IJSA_SC_SB_EEES9_SE_SG_Li256ELb0ELb1ELb1ELb0EEENS1_19SingleTileSchedulerILb0ELb1ELb1ELi128EEEEEEEEEvNT_6ParamsE --------------------------
	.section	.nv.info._ZN7cutlass13device_kernelIN5flash11enable_sm90INS1_16FlashAttnFwdSm90INS1_25CollectiveMainloopFwdSm90ILi2EN4cute5tupleIJNS5_1CILi1EEES8_S8_EEENS6_IJNS7_ILi128EEENS7_ILi96EEENS7_ILi192EEEEEELi192ENS_6half_tEfNS_4arch4Sm90ELb0ELb0ELb0ELb0ELb1ELb0ELb0ELb1ELb1ELb1ELb1ELb0EEENS1_21CollectiveEpilogueFwdINS6_IJSA_SC_SB_EEES9_SE_SG_Li256ELb0ELb1ELb1ELb0EEENS1_19SingleTileSchedulerILb0ELb1ELb1ELi128EEEEEEEEEvNT_6ParamsE,"",@"SHT_CUDA_INFO"
	.sectionflags	@""
	.align	4


	//----- nvinfo : EIATTR_CUDA_API_VERSION
	.align		4
        /*0000*/ 	.byte	0x04, 0x37
        /*0002*/ 	.short	(.L_390 - .L_389)
.L_389:
        /*0004*/ 	.word	0x00000082


	//----- nvinfo : EIATTR_KPARAM_INFO
	.align		4
.L_390:
        /*0008*/ 	.byte	0x04, 0x17
        /*000a*/ 	.short	(.L_392 - .L_391)
.L_391:
        /*000c*/ 	.word	0x00000000
        /*0010*/ 	.short	0x0000
        /*0012*/ 	.short	0x0000
        /*0014*/ 	.byte	0x00, 0xf0, 0x01, 0x28


	//----- nvinfo : EIATTR_SPARSE_MMA_MASK
	.align		4
.L_392:
        /*0018*/ 	.byte	0x03, 0x50
        /*001a*/ 	.short	0x0000


	//----- nvinfo : EIATTR_MAXREG_COUNT
	.align		4
        /*001c*/ 	.byte	0x03, 0x1b
        /*001e*/ 	.short	0x00a8


	//----- nvinfo : EIATTR_MERCURY_ISA_VERSION
	.align		4
        /*0020*/ 	.byte	0x03, 0x5f
        /*0022*/ 	.short	0x0101


	//----- nvinfo : EIATTR_VRC_CTA_INIT_COUNT
	.align		4
        /*0024*/ 	.byte	0x02, 0x4a
	.zero		1
	.zero		1


	//----- nvinfo : EIATTR_EXIT_INSTR_OFFSETS
	.align		4
        /*0028*/ 	.byte	0x04, 0x1c
        /*002a*/ 	.short	(.L_394 - .L_393)


	//   ....[0]....
.L_393:
        /*002c*/ 	.word	0x00000010


	//----- nvinfo : EIATTR_MAX_THREADS
	.align		4
.L_394:
        /*0030*/ 	.byte	0x04, 0x05
        /*0032*/ 	.short	(.L_396 - .L_395)
.L_395:
        /*0034*/ 	.word	0x00000180
        /*0038*/ 	.word	0x00000001
        /*003c*/ 	.word	0x00000001


	//----- nvinfo : EIATTR_CBANK_PARAM_SIZE
	.align		4
.L_396:
        /*0040*/ 	.byte	0x03, 0x19
        /*0042*/ 	.short	0x0a00


	//----- nvinfo : EIATTR_PARAM_CBANK
	.align		4
        /*0044*/ 	.byte	0x04, 0x0a
        /*0046*/ 	.short	(.L_398 - .L_397)
	.align		4
.L_397:
        /*0048*/ 	.word	index@(.nv.constant0._ZN7cutlass13device_kernelIN5flash11enable_sm90INS1_16FlashAttnFwdSm90INS1_25CollectiveMainloopFwdSm90ILi2EN4cute5tupleIJNS5_1CILi1EEES8_S8_EEENS6_IJNS7_ILi128EEENS7_ILi96EEENS7_ILi192EEEEEELi192ENS_6half_tEfNS_4arch4Sm90ELb0ELb0ELb0ELb0ELb1ELb0ELb0ELb1ELb1ELb1ELb1ELb0EEENS1_21CollectiveEpilogueFwdINS6_IJSA_SC_SB_EEES9_SE_SG_Li256ELb0ELb1ELb1ELb0EEENS1_19SingleTileSchedulerILb0ELb1ELb1ELi128EEEEEEEEEvNT_6ParamsE)
        /*004c*/ 	.short	0x0380
        /*004e*/ 	.short	0x0a00


	//----- nvinfo : EIATTR_SW_WAR
	.align		4
.L_398:
        /*0050*/ 	.byte	0x04, 0x36
        /*0052*/ 	.short	(.L_400 - .L_399)
.L_399:
        /*0054*/ 	.word	0x00000008
.L_400:


//--------------------- .nv.info._ZN7cutlass13device_kernelIN5flash11enable_sm90INS1_16FlashAttnFwdSm90INS1_25CollectiveMainloopFwdSm90ILi2EN4cute5tupleIJNS5_1CILi1EEES8_S8_EEENS6_IJNS7_ILi128EEENS7_ILi96EEENS7_ILi192EEEEEELi192ENS_6half_tEfNS_4arch4Sm90ELb0ELb0ELb0ELb1ELb1ELb0ELb0ELb1ELb1ELb1ELb1ELb0EEENS1_21CollectiveEpilogueFwdINS6_IJSA_SC_SB_EEES9_SE_SG_Li256ELb1ELb1ELb1ELb0EEENS1_36VarlenDynamicPersistentTileSchedulerILi128ELi96ELi256ELi128ELb1ELb1ELb1ELb0ELb1ELb1EEEEEEEEEvNT_6ParamsE --------------------------
	.section	.nv.info._ZN7cutlass13device_kernelIN5flash11enable_sm90INS1_16FlashAttnFwdSm90INS1_25CollectiveMainloopFwdSm90ILi2EN4cute5tupleIJNS5_1CILi1EEES8_S8_EEENS6_IJNS7_ILi128EEENS7_ILi96EEENS7_ILi192EEEEEELi192ENS_6half_tEfNS_4arch4Sm90ELb0ELb0ELb0ELb1ELb1ELb0ELb0ELb1ELb1ELb1ELb1ELb0EEENS1_21CollectiveEpilogueFwdINS6_IJSA_SC_SB_EEES9_SE_SG_Li256ELb1ELb1ELb1ELb0EEENS1_36VarlenDynamicPersistentTileSchedulerILi128ELi96ELi256ELi128ELb1ELb1ELb1ELb0ELb1ELb1EEEEEEEEEvNT_6ParamsE,"",@"SHT_CUDA_INFO"
	.sectionflags	@""
	.align	4


	//----- nvinfo : EIATTR_CUDA_API_VERSION
	.align		4
        /*0000*/ 	.byte	0x04, 0x37
        /*0002*/ 	.short	(.L_402 - .L_401)
.L_401:
        /*0004*/ 	.word	0x00000082


	//----- nvinfo : EIATTR_KPARAM_INFO
	.align		4
.L_402:
        /*0008*/ 	.byte	0x04, 0x17
        /*000a*/ 	.short	(.L_404 - .L_403)
.L_403:
        /*000c*/ 	.word	0x00000000
        /*0010*/ 	.short	0x0000
        /*0012*/ 	.short	0x0000
        /*0014*/ 	.byte	0x00, 0xf0, 0x01, 0x2a


	//----- nvinfo : EIATTR_SPARSE_MMA_MASK
	.align		4
.L_404:
        /*0018*/ 	.byte	0x03, 0x50
        /*001a*/ 	.short	0x0000


	//----- nvinfo : EIATTR_MAXREG_COUNT
	.align		4
        /*001c*/ 	.byte	0x03, 0x1b
        /*001e*/ 	.short	0x00a8


	//----- nvinfo : EIATTR_MERCURY_ISA_VERSION
	.align		4
        /*0020*/ 	.byte	0x03, 0x5f
        /*0022*/ 	.short	0x0101


	//----- nvinfo : EIATTR_VRC_CTA_INIT_COUNT
	.align		4
        /*0024*/ 	.byte	0x02, 0x4a
	.zero		1
	.zero		1


	//----- nvinfo : EIATTR_EXIT_INSTR_OFFSETS
	.align		4
        /*0028*/ 	.byte	0x04, 0x1c
        /*002a*/ 	.short	(.L_406 - .L_405)


	//   ....[0]....
.L_405:
        /*002c*/ 	.word	0x00000010


	//----- nvinfo : EIATTR_MAX_THREADS
	.align		4
.L_406:
        /*0030*/ 	.byte	0x04, 0x05
        /*0032*/ 	.short	(.L_408 - .L_407)
.L_407:
        /*0034*/ 	.word	0x00000180
        /*0038*/ 	.word	0x00000001
        /*003c*/ 	.word	0x00000001


	//----- nvinfo : EIATTR_CBANK_PARAM_SIZE
	.align		4
.L_408:
        /*0040*/ 	.byte	0x03, 0x19
        /*0042*/ 	.short	0x0a80


	//----- nvinfo : EIATTR_PARAM_CBANK
	.align		4
        /*0044*/ 	.byte	0x04, 0x0a
        /*0046*/ 	.short	(.L_410 - .L_409)
	.align		4
.L_409:
        /*0048*/ 	.word	index@(.nv.constant0._ZN7cutlass13device_kernelIN5flash11enable_sm90INS1_16FlashAttnFwdSm90INS1_25CollectiveMainloopFwdSm90ILi2EN4cute5tupleIJNS5_1CILi1EEES8_S8_EEENS6_IJNS7_ILi128EEENS7_ILi96EEENS7_ILi192EEEEEELi192ENS_6half_tEfNS_4arch4Sm90ELb0ELb0ELb0ELb1ELb1ELb0ELb0ELb1ELb1ELb1ELb1ELb0EEENS1_21CollectiveEpilogueFwdINS6_IJSA_SC_SB_EEES9_SE_SG_Li256ELb1ELb1ELb1ELb0EEENS1_36VarlenDynamicPersistentTileSchedulerILi128ELi96ELi256ELi128ELb1ELb1ELb1ELb0ELb1ELb1EEEEEEEEEvNT_6ParamsE)
        /*004c*/ 	.short	0x0380
        /*004e*/ 	.short	0x0a80


	//----- nvinfo : EIATTR_SW_WAR
	.align		4
.L_410:
        /*0050*/ 	.byte	0x04, 0x36
        /*0052*/ 	.short	(.L_412 - .L_411)
.L_411:
        /*0054*/ 	.word	0x00000008
.L_412:


//--------------------- .nv.info._ZN7cutlass13device_kernelIN5flash11enable_sm90INS1_16FlashAttnFwdSm90INS1_25CollectiveMainloopFwdSm90ILi2EN4cute5tupleIJNS5_1CILi1EEES8_S8_EEENS6_IJNS7_ILi128EEENS7_ILi96EEENS7_ILi192EEEEEELi192ENS_6half_tEfNS_4arch4Sm90ELb0ELb0ELb0ELb1ELb1ELb1ELb0ELb1ELb1ELb1ELb1ELb0EEENS1_21CollectiveEpilogueFwdINS6_IJSA_SC_SB_EEES9_SE_SG_Li256ELb1ELb1ELb1ELb0EEENS1_36VarlenDynamicPersistentTileSchedulerILi128ELi96ELi256ELi128ELb1ELb1ELb1ELb0ELb1ELb1EEEEEEEEEvNT_6ParamsE --------------------------
	.section	.nv.info._ZN7cutlass13device_kernelIN5flash11enable_sm90INS1_16FlashAttnFwdSm90INS1_25CollectiveMainloopFwdSm90ILi2EN4cute5tupleIJNS5_1CILi1EEES8_S8_EEENS6_IJNS7_ILi128EEENS7_ILi96EEENS7_ILi192EEEEEELi192ENS_6half_tEfNS_4arch4Sm90ELb0ELb0ELb0ELb1ELb1ELb1ELb0ELb1ELb1ELb1ELb1ELb0EEENS1_21CollectiveEpilogueFwdINS6_IJSA_SC_SB_EEES9_SE_SG_Li256ELb1ELb1ELb1ELb0EEENS1_36VarlenDynamicPersistentTileSchedulerILi128ELi96ELi256ELi128ELb1ELb1ELb1ELb0ELb1ELb1EEEEEEEEEvNT_6ParamsE,"",@"SHT_CUDA_INFO"
	.sectionflags	@""
	.align	4


	//----- nvinfo : EIATTR_CUDA_API_VERSION
	.align		4
        /*0000*/ 	.byte	0x04, 0x37
        /*0002*/ 	.short	(.L_414 - .L_413)
.L_413:
        /*0004*/ 	.word	0x00000082


	//----- nvinfo : EIATTR_KPARAM_INFO
	.align		4
.L_414:
        /*0008*/ 	.byte	0x04, 0x17
        /*000a*/ 	.short	(.L_416 - .L_415)
.L_415:
        /*000c*/ 	.word	0x00000000
        /*0010*/ 	.short	0x0000
        /*0012*/ 	.short	0x0000
        /*0014*/ 	.byte	0x00, 0xf0, 0x01, 0x2a


	//----- nvinfo : EIATTR_SPARSE_MMA_MASK
	.align		4
.L_416:
        /*0018*/ 	.byte	0x03, 0x50
        /*001a*/ 	.short	0x0000


	//----- nvinfo : EIATTR_MAXREG_COUNT
	.align		4
        /*001c*/ 	.byte	0x03, 0x1b
        /*001e*/ 	.short	0x00a8


	//----- nvinfo : EIATTR_MERCURY_ISA_VERSION
	.align		4
        /*0020*/ 	.byte	0x03, 0x5f
        /*0022*/ 	.short	0x0101


	//----- nvinfo : EIATTR_VRC_CTA_INIT_COUNT
	.align		4
        /*0024*/ 	.byte	0x02, 0x4a
	.zero		1
	.zero		1


	//----- nvinfo : EIATTR_EXIT_INSTR_OFFSETS
	.align		4
        /*0028*/ 	.byte	0x04, 0x1c
        /*002a*/ 	.short	(.L_418 - .L_417)


	//   ....[0]....
.L_417:
        /*002c*/ 	.word	0x00000010


	//----- nvinfo : EIATTR_MAX_THREADS
	.align		4
.L_418:
        /*0030*/ 	.byte	0x04, 0x05
        /*0032*/ 	.short	(.L_420 - .L_419)
.L_419:
        /*0034*/ 	.word	0x00000180
        /*0038*/ 	.word	0x00000001
        /*003c*/ 	.word	0x00000001


	//----- nvinfo : EIATTR_CBANK_PARAM_SIZE
	.align		4
.L_420:
        /*0040*/ 	.byte	0x03, 0x19
        /*0042*/ 	.short	0x0a80


	//----- nvinfo : EIATTR_PARAM_CBANK
	.align		4
        /*0044*/ 	.byte	0x04, 0x0a
        /*0046*/ 	.short	(.L_422 - .L_421)
	.align		4
.L_421:
        /*0048*/ 	.word	index@(.nv.constant0._ZN7cutlass13device_kernelIN5flash11enable_sm90INS1_16FlashAttnFwdSm90INS1_25CollectiveMainloopFwdSm90ILi2EN4cute5tupleIJNS5_1CILi1EEES8_S8_EEENS6_IJNS7_ILi128EEENS7_ILi96EEENS7_ILi192EEEEEELi192ENS_6half_tEfNS_4arch4Sm90ELb0ELb0ELb0ELb1ELb1ELb1ELb0ELb1ELb1ELb1ELb1ELb0EEENS1_21CollectiveEpilogueFwdINS6_IJSA_SC_SB_EEES9_SE_SG_Li256ELb1ELb1ELb1ELb0EEENS1_36VarlenDynamicPersistentTileSchedulerILi128ELi96ELi256ELi128ELb1ELb1ELb1ELb0ELb1ELb1EEEEEEEEEvNT_6ParamsE)
        /*004c*/ 	.short	0x0380
        /*004e*/ 	.short	0x0a80


	//----- nvinfo : EIATTR_SW_WAR
	.align		4
.L_422:
        /*0050*/ 	.byte	0x04, 0x36
        /*0052*/ 	.short	(.L_424 - .L_423)
.L_423:
        /*0054*/ 	.word	0x00000008
.L_424:


//--------------------- .nv.info._ZN7cutlass13device_kernelIN5flash11enable_sm90INS1_16FlashAttnFwdSm90INS1_25CollectiveMainloopFwdSm90ILi2EN4cute5tupleIJNS5_1CILi1EEES8_S8_EEENS6_IJNS7_ILi128EEENS7_ILi96EEENS7_ILi192EEEEEELi192ENS_6half_tEfNS_4arch4Sm90ELb0ELb1ELb0ELb0ELb1ELb0ELb0ELb1ELb1ELb1ELb1ELb0EEENS1_21CollectiveEpilogueFwdINS6_IJSA_SC_SB_EEES9_SE_SG_Li256ELb0ELb1ELb1ELb0EEENS1_19SingleTileSchedulerILb0ELb1ELb1ELi128EEEEEEEEEvNT_6ParamsE --------------------------
	.section	.nv.info._ZN7cutlass13device_kernelIN5flash11enable_sm90INS1_16FlashAttnFwdSm90INS1_25CollectiveMainloopFwdSm90ILi2EN4cute5tupleIJNS5_1CILi1EEES8_S8_EEENS6_IJNS7_ILi128EEENS7_ILi96EEENS7_ILi192EEEEEELi192ENS_6half_tEfNS_4arch4Sm90ELb0ELb1ELb0ELb0ELb1ELb0ELb0ELb1ELb1ELb1ELb1ELb0EEENS1_21CollectiveEpilogueFwdINS6_IJSA_SC_SB_EEES9_SE_SG_Li256ELb0ELb1ELb1ELb0EEENS1_19SingleTileSchedulerILb0ELb1ELb1ELi128EEEEEEEEEvNT_6ParamsE,"",@"SHT_CUDA_INFO"
	.sectionflags	@""
	.align	4


	//----- nvinfo : EIATTR_CUDA_API_VERSION
	.align		4
        /*0000*/ 	.byte	0x04, 0x37
        /*0002*/ 	.short	(.L_426 - .L_425)
.L_425:
        /*0004*/ 	.word	0x00000082


	//----- nvinfo : EIATTR_KPARAM_INFO
	.align		4
.L_426:
        /*0008*/ 	.byte	0x04, 0x17
        /*000a*/ 	.short	(.L_428 - .L_427)
.L_427:
        /*000c*/ 	.word	0x00000000
        /*0010*/ 	.short	0x0000
        /*0012*/ 	.short	0x0000
        /*0014*/ 	.byte	0x00, 0xf0, 0x01, 0x28


	//----- nvinfo : EIATTR_SPARSE_MMA_MASK
	.align		4
.L_428:
        /*0018*/ 	.byte	0x03, 0x50
        /*001a*/ 	.short	0x0000


	//----- nvinfo : EIATTR_MAXREG_COUNT
	.align		4
        /*001c*/ 	.byte	0x03, 0x1b
        /*001e*/ 	.short	0x00a8


	//----- nvinfo : EIATTR_MERCURY_ISA_VERSION
	.align		4
        /*0020*/ 	.byte	0x03, 0x5f
        /*0022*/ 	.short	0x0101


	//----- nvinfo : EIATTR_VRC_CTA_INIT_COUNT
	.align		4
        /*0024*/ 	.byte	0x02, 0x4a
	.zero		1
	.zero		1


	//----- nvinfo : EIATTR_EXIT_INSTR_OFFSETS
	.align		4
        /*0028*/ 	.byte	0x04, 0x1c
        /*002a*/ 	.short	(.L_430 - .L_429)


	//   ....[0]....
.L_429:
        /*002c*/ 	.word	0x00000010


	//----- nvinfo : EIATTR_MAX_THREADS
	.align		4
.L_430:
        /*0030*/ 	.byte	0x04, 0x05
        /*0032*/ 	.short	(.L_432 - .L_431)
.L_431:
        /*0034*/ 	.word	0x00000180
        /*0038*/ 	.word	0x00000001
        /*003c*/ 	.word	0x00000001


	//----- nvinfo : EIATTR_CBANK_PARAM_SIZE
	.align		4
.L_432:
        /*0040*/ 	.byte	0x03, 0x19
        /*0042*/ 	.short	0x0a00


	//----- nvinfo : EIATTR_PARAM_CBANK
	.align		4
        /*0044*/ 	.byte	0x04, 0x0a
        /*0046*/ 	.short	(.L_434 - .L_433)
	.align		4
.L_433:
        /*0048*/ 	.word	index@(.nv.constant0._ZN7cutlass13device_kernelIN5flash11enable_sm90INS1_16FlashAttnFwdSm90INS1_25CollectiveMainloopFwdSm90ILi2EN4cute5tupleIJNS5_1CILi1EEES8_S8_EEENS6_IJNS7_ILi128EEENS7_ILi96EEENS7_ILi192EEEEEELi192ENS_6half_tEfNS_4arch4Sm90ELb0ELb1ELb0ELb0ELb1ELb0ELb0ELb1ELb1ELb1ELb1ELb0EEENS1_21CollectiveEpilogueFwdINS6_IJSA_SC_SB_EEES9_SE_SG_Li256ELb0ELb1ELb1ELb0EEENS1_19SingleTileSchedulerILb0ELb1ELb1ELi128EEEEEEEEEvNT_6ParamsE)
        /*004c*/ 	.short	0x0380
        /*004e*/ 	.short	0x0a00


	//----- nvinfo : EIATTR_SW_WAR
	.align		4
.L_434:
        /*0050*/ 	.byte	0x04, 0x36
        /*0052*/ 	.short	(.L_436 - .L_435)
.L_435:
        /*0054*/ 	.word	0x00000008
.L_436:


//--------------------- .nv.info._ZN7cutlass13device_kernelIN5flash11enable_sm90INS1_16FlashAttnFwdSm90INS1_25CollectiveMainloopFwdSm90ILi2EN4cute5tupleIJNS5_1CILi1EEES8_S8_EEENS6_IJNS7_ILi128EEENS7_ILi96EEENS7_ILi192EEEEEELi192ENS_6half_tEfNS_4arch4Sm90ELb0ELb1ELb0ELb1ELb1ELb0ELb0ELb1ELb1ELb1ELb1ELb0EEENS1_21CollectiveEpilogueFwdINS6_IJSA_SC_SB_EEES9_SE_SG_Li256ELb1ELb1ELb1ELb0EEENS1_36VarlenDynamicPersistentTileSchedulerILi128ELi96ELi256ELi128ELb1ELb1ELb1ELb1ELb0ELb1EEEEEEEEEvNT_6ParamsE --------------------------
	.section	.nv.info._ZN7cutlass13device_kernelIN5flash11enable_sm90INS1_16FlashAttnFwdSm90INS1_25CollectiveMainloopFwdSm90ILi2EN4cute5tupleIJNS5_1CILi1EEES8_S8_EEENS6_IJNS7_ILi128EEENS7_ILi96EEENS7_ILi192EEEEEELi192ENS_6half_tEfNS_4arch4Sm90ELb0ELb1ELb0ELb1ELb1ELb0ELb0ELb1ELb1ELb1ELb1ELb0EEENS1_21CollectiveEpilogueFwdINS6_IJSA_SC_SB_EEES9_SE_SG_Li256ELb1ELb1ELb1ELb0EEENS1_36VarlenDynamicPersistentTileSchedulerILi128ELi96ELi256ELi128ELb1ELb1ELb1ELb1ELb0ELb1EEEEEEEEEvNT_6ParamsE,"",@"SHT_CUDA_INFO"
	.sectionflags	@""
	.align	4


	//----- nvinfo : EIATTR_CUDA_API_VERSION
	.align		4
        /*0000*/ 	.byte	0x04, 0x37
        /*0002*/ 	.short	(.L_438 - .L_437)
.L_437:
        /*0004*/ 	.word	0x00000082


	//----- nvinfo : EIATTR_KPARAM_INFO
	.align		4
.L_438:
        /*0008*/ 	.byte	0x04, 0x17
        /*000a*/ 	.short	(.L_440 - .L_439)
.L_439:
        /*000c*/ 	.word	0x00000000
        /*0010*/ 	.short	0x0000
        /*0012*/ 	.short	0x0000
        /*0014*/ 	.byte	0x00, 0xf0, 0x01, 0x2a


	//----- nvinfo : EIATTR_SPARSE_MMA_MASK
	.align		4
.L_440:
        /*0018*/ 	.byte	0x03, 0x50
        /*001a*/ 	.short	0x0000


	//----- nvinfo : EIATTR_MAXREG_COUNT
	.align		4
        /*001c*/ 	.byte	0x03, 0x1b
        /*001e*/ 	.short	0x00a8


	//----- nvinfo : EIATTR_MERCURY_ISA_VERSION
	.align		4
        /*0020*/ 	.byte	0x03, 0x5f
        /*0022*/ 	.short	0x0101


	//----- nvinfo : EIATTR_VRC_CTA_INIT_COUNT
	.align		4
        /*0024*/ 	.byte	0x02, 0x4a
	.zero		1
	.zero		1


	//----- nvinfo : EIATTR_EXIT_INSTR_OFFSETS
	.align		4
        /*0028*/ 	.byte	0x04, 0x1c
        /*002a*/ 	.short	(.L_442 - .L_441)


	//   ....[0]....
.L_441:
        /*002c*/ 	.word	0x00000010


	//----- nvinfo : EIATTR_MAX_THREADS
	.align		4
.L_442:
        /*0030*/ 	.byte	0x04, 0x05
        /*0032*/ 	.short	(.L_444 - .L_443)
.L_443:
        /*0034*/ 	.word	0x00000180
        /*0038*/ 	.word	0x00000001
        /*003c*/ 	.word	0x00000001


	//----- nvinfo : EIATTR_CBANK_PARAM_SIZE
	.align		4
.L_444:
        /*0040*/ 	.byte	0x03, 0x19
        /*0042*/ 	.short	0x0a80


	//----- nvinfo : EIATTR_PARAM_CBANK
	.align		4
        /*0044*/ 	.byte	0x04, 0x0a
        /*0046*/ 	.short	(.L_446 - .L_445)
	.align		4
.L_445:
        /*0048*/ 	.word	index@(.nv.constant0._ZN7cutlass13device_kernelIN5flash11enable_sm90INS1_16FlashAttnFwdSm90INS1_25CollectiveMainloopFwdSm90ILi2EN4cute5tupleIJNS5_1CILi1EEES8_S8_EEENS6_IJNS7_ILi128EEENS7_ILi96EEENS7_ILi192EEEEEELi192ENS_6half_tEfNS_4arch4Sm90ELb0ELb1ELb0ELb1ELb1ELb0ELb0ELb1ELb1ELb1ELb1ELb0EEENS1_21CollectiveEpilogueFwdINS6_IJSA_SC_SB_EEES9_SE_SG_Li256ELb1ELb1ELb1ELb0EEENS1_36VarlenDynamicPersistentTileSchedulerILi128ELi96ELi256ELi128ELb1ELb1ELb1ELb1ELb0ELb1EEEEEEEEEvNT_6ParamsE)
        /*004c*/ 	.short	0x0380
        /*004e*/ 	.short	0x0a80


	//----- nvinfo : EIATTR_SW_WAR
	.align		4
.L_446:
        /*0050*/ 	.byte	0x04, 0x36
        /*0052*/ 	.short	(.L_448 - .L_447)
.L_447:
        /*0054*/ 	.word	0x00000008
.L_448:


//--------------------- .nv.info._ZN7cutlass13device_kernelIN5flash11enable_sm90INS1_16FlashAttnFwdSm90INS1_25CollectiveMainloopFwdSm90ILi2EN4cute5tupleIJNS5_1CILi1EEES8_S8_EEENS6_IJNS7_ILi128EEENS7_ILi96EEENS7_ILi192EEEEEELi192ENS_6half_tEfNS_4arch4Sm90ELb0ELb1ELb0ELb1ELb1ELb1ELb0ELb1ELb1ELb1ELb1ELb0EEENS1_21CollectiveEpilogueFwdINS6_IJSA_SC_SB_EEES9_SE_SG_Li256ELb1ELb1ELb1ELb0EEENS1_36VarlenDynamicPersistentTileSchedulerILi128ELi96ELi256ELi128ELb1ELb1ELb1ELb1ELb0ELb1EEEEEEEEEvNT_6ParamsE --------------------------
	.section	.nv.info._ZN7cutlass13device_kernelIN5flash11enable_sm90INS1_16FlashAttnFwdSm90INS1_25CollectiveMainloopFwdSm90ILi2EN4cute5tupleIJNS5_1CILi1EEES8_S8_EEENS6_IJNS7_ILi128EEENS7_ILi96EEENS7_ILi192EEEEEELi192ENS_6half_tEfNS_4arch4Sm90ELb0ELb1ELb0ELb1ELb1ELb1ELb0ELb1ELb1ELb1ELb1ELb0EEENS1_21CollectiveEpilogueFwdINS6_IJSA_SC_SB_EEES9_SE_SG_Li256ELb1ELb1ELb1ELb0EEENS1_36VarlenDynamicPersistentTileSchedulerILi128ELi96ELi256ELi128ELb1ELb1ELb1ELb1ELb0ELb1EEEEEEEEEvNT_6ParamsE,"",@"SHT_CUDA_INFO"
	.sectionflags	@""
	.align	4


	//----- nvinfo : EIATTR_CUDA_API_VERSION
	.align		4
        /*0000*/ 	.byte	0x04, 0x37
        /*0002*/ 	.short	(.L_450 - .L_449)
.L_449:
        /*0004*/ 	.word	0x00000082


	//----- nvinfo : EIATTR_KPARAM_INFO
	.align		4
.L_450:
        /*0008*/ 	.byte	0x04, 0x17
        /*000a*/ 	.short	(.L_452 - .L_451)
.L_451:
        /*000c*/ 	.word	0x00000000
        /*0010*/ 	.short	0x0000
        /*0012*/ 	.short	0x0000
        /*0014*/ 	.byte	0x00, 0xf0, 0x01, 0x2a


	//----- nvinfo : EIATTR_SPARSE_MMA_MASK
	.align		4
.L_452:
        /*0018*/ 	.byte	0x03, 0x50
        /*001a*/ 	.short	0x0000


	//----- nvinfo : EIATTR_MAXREG_COUNT
	.align		4
        /*001c*/ 	.byte	0x03, 0x1b
        /*001e*/ 	.short	0x00a8


	//----- nvinfo : EIATTR_MERCURY_ISA_VERSION
	.align		4
        /*0020*/ 	.byte	0x03, 0x5f
        /*0022*/ 	.short	0x0101


	//----- nvinfo : EIATTR_VRC_CTA_INIT_COUNT
	.align		4
        /*0024*/ 	.byte	0x02, 0x4a
	.zero		1
	.zero		1


	//----- nvinfo : EIATTR_EXIT_INSTR_OFFSETS
	.align		4
        /*0028*/ 	.byte	0x04, 0x1c
        /*002a*/ 	.short	(.L_454 - .L_453)


	//   ....[0]....
.L_453:
        /*002c*/ 	.word	0x00000010


	//----- nvinfo : EIATTR_MAX_THREADS
	.align		4
.L_454:
        /*0030*/ 	.byte	0x04, 0x05
        /*0032*/ 	.short	(.L_456 - .L_455)
.L_455:
        /*0034*/ 	.word	0x00000180
        /*0038*/ 	.word	0x00000001
        /*003c*/ 	.word	0x00000001


	//----- nvinfo : EIATTR_CBANK_PARAM_SIZE
	.align		4
.L_456:
        /*0040*/ 	.byte	0x03, 0x19
        /*0042*/ 	.short	0x0a80


	//----- nvinfo : EIATTR_PARAM_CBANK
	.align		4
        /*0044*/ 	.byte	0x04, 0x0a
        /*0046*/ 	.short	(.L_458 - .L_457)
	.align		4
.L_457:
        /*0048*/ 	.word	index@(.nv.constant0._ZN7cutlass13device_kernelIN5flash11enable_sm90INS1_16FlashAttnFwdSm90INS1_25CollectiveMainloopFwdSm90ILi2EN4cute5tupleIJNS5_1CILi1EEES8_S8_EEENS6_IJNS7_ILi128EEENS7_ILi96EEENS7_ILi192EEEEEELi192ENS_6half_tEfNS_4arch4Sm90ELb0ELb1ELb0ELb1ELb1ELb1ELb0ELb1ELb1ELb1ELb1ELb0EEENS1_21CollectiveEpilogueFwdINS6_IJSA_SC_SB_EEES9_SE_SG_Li256ELb1ELb1ELb1ELb0EEENS1_36VarlenDynamicPersistentTileSchedulerILi128ELi96ELi256ELi128ELb1ELb1ELb1ELb1ELb0ELb1EEEEEEEEEvNT_6ParamsE)
        /*004c*/ 	.short	0x0380
        /*004e*/ 	.short	0x0a80


	//----- nvinfo : EIATTR_SW_WAR
	.align		4
.L_458:
        /*0050*/ 	.byte	0x04, 0x36
        /*0052*/ 	.short	(.L_460 - .L_459)
.L_459:
        /*0054*/ 	.word	0x00000008
.L_460:


//--------------------- .nv.info._ZN7cutlass13device_kernelIN5flash11enable_sm90INS1_16FlashAttnFwdSm90INS1_25CollectiveMainloopFwdSm90ILi2EN4cute5tupleIJNS5_1CILi1EEES8_S8_EEENS6_IJNS7_ILi128EEENS7_ILi96EEENS7_ILi192EEEEEELi192ENS_6half_tEfNS_4arch4Sm90ELb1ELb0ELb0ELb0ELb1ELb0ELb0ELb1ELb1ELb1ELb1ELb0EEENS1_21CollectiveEpilogueFwdINS6_IJSA_SC_SB_EEES9_SE_SG_Li256ELb0ELb1ELb1ELb0EEENS1_19SingleTileSchedulerILb0ELb1ELb1ELi128EEEEEEEEEvNT_6ParamsE --------------------------
	.section	.nv.info._ZN7cutlass13device_kernelIN5flash11enable_sm90INS1_16FlashAttnFwdSm90INS1_25CollectiveMainloopFwdSm90ILi2EN4cute5tupleIJNS5_1CILi1EEES8_S8_EEENS6_IJNS7_ILi128EEENS7_ILi96EEENS7_ILi192EEEEEELi192ENS_6half_tEfNS_4arch4Sm90ELb1ELb0ELb0ELb0ELb1ELb0ELb0ELb1ELb1ELb1ELb1ELb0EEENS1_21CollectiveEpilogueFwdINS6_IJSA_SC_SB_EEES9_SE_SG_Li256ELb0ELb1ELb1ELb0EEENS1_19SingleTileSchedulerILb0ELb1ELb1ELi128EEEEEEEEEvNT_6ParamsE,"",@"SHT_CUDA_INFO"
	.sectionflags	@""
	.align	4


	//----- nvinfo : EIATTR_CUDA_API_VERSION
	.align		4
        /*0000*/ 	.byte	0x04, 0x37
        /*0002*/ 	.short	(.L_462 - .L_461)
.L_461:
        /*0004*/ 	.word	0x00000082


	//----- nvinfo : EIATTR_KPARAM_INFO
	.align		4
.L_462:
        /*0008*/ 	.byte	0x04, 0x17
        /*000a*/ 	.short	(.L_464 - .L_463)
.L_463:
        /*000c*/ 	.word	0x00000000
        /*0010*/ 	.short	0x0000
        /*0012*/ 	.short	0x0000
        /*0014*/ 	.byte	0x00, 0xf0, 0x01, 0x28


	//----- nvinfo : EIATTR_SPARSE_MMA_MASK
	.align		4
.L_464:
        /*0018*/ 	.byte	0x03, 0x50
        /*001a*/ 	.short	0x0000


	//----- nvinfo : EIATTR_MAXREG_COUNT
	.align		4
        /*001c*/ 	.byte	0x03, 0x1b
        /*001e*/ 	.short	0x00a8


	//----- nvinfo : EIATTR_MERCURY_ISA_VERSION
	.align		4
        /*0020*/ 	.byte	0x03, 0x5f
        /*0022*/ 	.short	0x0101


	//----- nvinfo : EIATTR_VRC_CTA_INIT_COUNT
	.align		4
        /*0024*/ 	.byte	0x02, 0x4a
	.zero		1
	.zero		1


	//----- nvinfo : EIATTR_EXIT_INSTR_OFFSETS
	.align		4
        /*0028*/ 	.byte	0x04, 0x1c
        /*002a*/ 	.short	(.L_466 - .L_465)


	//   ....[0]....
.L_465:
        /*002c*/ 	.word	0x00000010


	//----- nvinfo : EIATTR_MAX_THREADS
	.align		4
.L_466:
        /*0030*/ 	.byte	0x04, 0x05
        /*0032*/ 	.short	(.L_468 - .L_467)
.L_467:
        /*0034*/ 	.word	0x00000180
        /*0038*/ 	.word	0x00000001
        /*003c*/ 	.word	0x00000001


	//----- nvinfo : EIATTR_CBANK_PARAM_SIZE
	.align		4
.L_468:
        /*0040*/ 	.byte	0x03, 0x19
        /*0042*/ 	.short	0x0a00


	//----- nvinfo : EIATTR_PARAM_CBANK
	.align		4
        /*0044*/ 	.byte	0x04, 0x0a
        /*0046*/ 	.short	(.L_470 - .L_469)
	.align		4
.L_469:
        /*0048*/ 	.word	index@(.nv.constant0._ZN7cutlass13device_kernelIN5flash11enable_sm90INS1_16FlashAttnFwdSm90INS1_25CollectiveMainloopFwdSm90ILi2EN4cute5tupleIJNS5_1CILi1EEES8_S8_EEENS6_IJNS7_ILi128EEENS7_ILi96EEENS7_ILi192EEEEEELi192ENS_6half_tEfNS_4arch4Sm90ELb1ELb0ELb0ELb0ELb1ELb0ELb0ELb1ELb1ELb1ELb1ELb0EEENS1_21CollectiveEpilogueFwdINS6_IJSA_SC_SB_EEES9_SE_SG_Li256ELb0ELb1ELb1ELb0EEENS1_19SingleTileSchedulerILb0ELb1ELb1ELi128EEEEEEEEEvNT_6ParamsE)
        /*004c*/ 	.short	0x0380
        /*004e*/ 	.short	0x0a00


	//----- nvinfo : EIATTR_SW_WAR
	.align		4
.L_470:
        /*0050*/ 	.byte	0x04, 0x36
        /*0052*/ 	.short	(.L_472 - .L_471)
.L_471:
        /*0054*/ 	.word	0x00000008
.L_472:


//--------------------- .nv.info._ZN7cutlass13device_kernelIN5flash11enable_sm90INS1_16FlashAttnFwdSm90INS1_25CollectiveMainloopFwdSm90ILi2EN4cute5tupleIJNS5_1CILi1EEES8_S8_EEENS6_IJNS7_ILi128EEENS7_ILi96EEENS7_ILi192EEEEEELi192ENS_6half_tEfNS_4arch4Sm90ELb1ELb0ELb0ELb1ELb1ELb0ELb0ELb1ELb1ELb1ELb1ELb0EEENS1_21CollectiveEpilogueFwdINS6_IJSA_SC_SB_EEES9_SE_SG_Li256ELb1ELb1ELb1ELb0EEENS1_36VarlenDynamicPersistentTileSchedulerILi128ELi96ELi256ELi128ELb1ELb1ELb1ELb1ELb1ELb1EEEEEEEEEvNT_6ParamsE --------------------------
	.section	.nv.info._ZN7cutlass13device_kernelIN5flash11enable_sm90INS1_16FlashAttnFwdSm90INS1_25CollectiveMainloopFwdSm90ILi2EN4cute5tupleIJNS5_1CILi1EEES8_S8_EEENS6_IJNS7_ILi128EEENS7_ILi96EEENS7_ILi192EEEEEELi192ENS_6half_tEfNS_4arch4Sm90ELb1ELb0ELb0ELb1ELb1ELb0ELb0ELb1ELb1ELb1ELb1ELb0EEENS1_21CollectiveEpilogueFwdINS6_IJSA_SC_SB_EEES9_SE_SG_Li256ELb1ELb1ELb1ELb0EEENS1_36VarlenDynamicPersistentTileSchedulerILi128ELi96ELi256ELi128ELb1ELb1ELb1ELb1ELb1ELb1EEEEEEEEEvNT_6ParamsE,"",@"SHT_CUDA_INFO"
	.sectionflags	@""
	.align	4


	//----- nvinfo : EIATTR_CUDA_API_VERSION
	.align		4
        /*0000*/ 	.byte	0x04, 0x37
        /*0002*/ 	.short	(.L_474 - .L_473)
.L_473:
        /*0004*/ 	.word	0x00000082


	//----- nvinfo : EIATTR_KPARAM_INFO
	.align		4
.L_474:
        /*0008*/ 	.byte	0x04, 0x17
        /*000a*/ 	.short	(.L_476 - .L_475)
.L_475:
        /*000c*/ 	.word	0x00000000
        /*0010*/ 	.short	0x0000
        /*0012*/ 	.short	0x0000
        /*0014*/ 	.byte	0x00, 0xf0, 0x01, 0x2a


	//----- nvinfo : EIATTR_SPARSE_MMA_MASK
	.align		4
.L_476:
        /*0018*/ 	.byte	0x03, 0x50
        /*001a*/ 	.short	0x0000


	//----- nvinfo : EIATTR_MAXREG_COUNT
	.align		4
        /*001c*/ 	.byte	0x03, 0x1b
        /*001e*/ 	.short	0x00a8


	//----- nvinfo : EIATTR_MERCURY_ISA_VERSION
	.align		4
        /*0020*/ 	.byte	0x03, 0x5f
        /*0022*/ 	.short	0x0101


	//----- nvinfo : EIATTR_VRC_CTA_INIT_COUNT
	.align		4
        /*0024*/ 	.byte	0x02, 0x4a
	.zero		1
	.zero		1


	//----- nvinfo : EIATTR_EXIT_INSTR_OFFSETS
	.align		4
        /*0028*/ 	.byte	0x04, 0x1c
        /*002a*/ 	.short	(.L_478 - .L_477)


	//   ....[0]....
.L_477:
        /*002c*/ 	.word	0x00000010


	//----- nvinfo : EIATTR_MAX_THREADS
	.align		4
.L_478:
        /*0030*/ 	.byte	0x04, 0x05
        /*0032*/ 	.short	(.L_480 - .L_479)
.L_479:
        /*0034*/ 	.word	0x00000180
        /*0038*/ 	.word	0x00000001
        /*003c*/ 	.word	0x00000001


	//----- nvinfo : EIATTR_CBANK_PARAM_SIZE
	.align		4
.L_480:
        /*0040*/ 	.byte	0x03, 0x19
        /*0042*/ 	.short	0x0a80


	//----- nvinfo : EIATTR_PARAM_CBANK
	.align		4
        /*0044*/ 	.byte	0x04, 0x0a
        /*0046*/ 	.short	(.L_482 - .L_481)
	.align		4
.L_481:
        /*0048*/ 	.word	index@(.nv.constant0._ZN7cutlass13device_kernelIN5flash11enable_sm90INS1_16FlashAttnFwdSm90INS1_25CollectiveMainloopFwdSm90ILi2EN4cute5tupleIJNS5_1CILi1EEES8_S8_EEENS6_IJNS7_ILi128EEENS7_ILi96EEENS7_ILi192EEEEEELi192ENS_6half_tEfNS_4arch4Sm90ELb1ELb0ELb0ELb1ELb1ELb0ELb0ELb1ELb1ELb1ELb1ELb0EEENS1_21CollectiveEpilogueFwdINS6_IJSA_SC_SB_EEES9_SE_SG_Li256ELb1ELb1ELb1ELb0EEENS1_36VarlenDynamicPersistentTileSchedulerILi128ELi96ELi256ELi128ELb1ELb1ELb1ELb1ELb1ELb1EEEEEEEEEvNT_6ParamsE)
        /*004c*/ 	.short	0x0380
        /*004e*/ 	.short	0x0a80


	//----- nvinfo : EIATTR_SW_WAR
	.align		4
.L_482:
        /*0050*/ 	.byte	0x04, 0x36
        /*0052*/ 	.short	(.L_484 - .L_483)
.L_483:
        /*0054*/ 	.word	0x00000008
.L_484:


//--------------------- .nv.info._ZN7cutlass13device_kernelIN5flash11enable_sm90INS1_16FlashAttnFwdSm90INS1_25CollectiveMainloopFwdSm90ILi2EN4cute5tupleIJNS5_1CILi1EEES8_S8_EEENS6_IJNS7_ILi128EEENS7_ILi96EEENS7_ILi192EEEEEELi192ENS_6half_tEfNS_4arch4Sm90ELb1ELb0ELb0ELb1ELb1ELb1ELb0ELb1ELb1ELb1ELb1ELb0EEENS1_21CollectiveEpilogueFwdINS6_IJSA_SC_SB_EEES9_SE_SG_Li256ELb1ELb1ELb1ELb0EEENS1_36VarlenDynamicPersistentTileSchedulerILi128ELi96ELi256ELi128ELb1ELb1ELb1ELb1ELb1ELb1EEEEEEEEEvNT_6ParamsE --------------------------
	.section	.nv.info._ZN7cutlass13device_kernelIN5flash11enable_sm90INS1_16FlashAttnFwdSm90INS1_25CollectiveMainloopFwdSm90ILi2EN4cute5tupleIJNS5_1CILi1EEES8_S8_EEENS6_IJNS7_ILi128EEENS7_ILi96EEENS7_ILi192EEEEEELi192ENS_6half_tEfNS_4arch4Sm90ELb1ELb0ELb0ELb1ELb1ELb1ELb0ELb1ELb1ELb1ELb1ELb0EEENS1_21CollectiveEpilogueFwdINS6_IJSA_SC_SB_EEES9_SE_SG_Li256ELb1ELb1ELb1ELb0EEENS1_36VarlenDynamicPersistentTileSchedulerILi128ELi96ELi256ELi128ELb1ELb1ELb1ELb1ELb1ELb1EEEEEEEEEvNT_6ParamsE,"",@"SHT_CUDA_INFO"
	.sectionflags	@""
	.align	4


	//----- nvinfo : EIATTR_CUDA_API_VERSION
	.align		4
        /*0000*/ 	.byte	0x04, 0x37
        /*0002*/ 	.short	(.L_486 - .L_485)
.L_485:
        /*0004*/ 	.word	0x00000082


	//----- nvinfo : EIATTR_KPARAM_INFO
	.align		4
.L_486:
        /*0008*/ 	.byte	0x04, 0x17
        /*000a*/ 	.short	(.L_488 - .L_487)
.L_487:
        /*000c*/ 	.word	0x00000000
        /*0010*/ 	.short	0x0000
        /*0012*/ 	.short	0x0000
        /*0014*/ 	.byte	0x00, 0xf0, 0x01, 0x2a


	//----- nvinfo : EIATTR_SPARSE_MMA_MASK
	.align		4
.L_488:
        /*0018*/ 	.byte	0x03, 0x50
        /*001a*/ 	.short	0x0000


	//----- nvinfo : EIATTR_MAXREG_COUNT
	.align		4
        /*001c*/ 	.byte	0x03, 0x1b
        /*001e*/ 	.short	0x00a8


	//----- nvinfo : EIATTR_MERCURY_ISA_VERSION
	.align		4
        /*0020*/ 	.byte	0x03, 0x5f
        /*0022*/ 	.short	0x0101


	//----- nvinfo : EIATTR_VRC_CTA_INIT_COUNT
	.align		4
        /*0024*/ 	.byte	0x02, 0x4a
	.zero		1
	.zero		1


	//----- nvinfo : EIATTR_EXIT_INSTR_OFFSETS
	.align		4
        /*0028*/ 	.byte	0x04, 0x1c
        /*002a*/ 	.short	(.L_490 - .L_489)


	//   ....[0]....
.L_489:
        /*002c*/ 	.word	0x00000010


	//----- nvinfo : EIATTR_MAX_THREADS
	.align		4
.L_490:
        /*0030*/ 	.byte	0x04, 0x05
        /*0032*/ 	.short	(.L_492 - .L_491)
.L_491:
        /*0034*/ 	.word	0x00000180
        /*0038*/ 	.word	0x00000001
        /*003c*/ 	.word	0x00000001


	//----- nvinfo : EIATTR_CBANK_PARAM_SIZE
	.align		4
.L_492:
        /*0040*/ 	.byte	0x03, 0x19
        /*0042*/ 	.short	0x0a80


	//----- nvinfo : EIATTR_PARAM_CBANK
	.align		4
        /*0044*/ 	.byte	0x04, 0x0a
        /*0046*/ 	.short	(.L_494 - .L_493)
	.align		4
.L_493:
        /*0048*/ 	.word	index@(.nv.constant0._ZN7cutlass13device_kernelIN5flash11enable_sm90INS1_16FlashAttnFwdSm90INS1_25CollectiveMainloopFwdSm90ILi2EN4cute5tupleIJNS5_1CILi1EEES8_S8_EEENS6_IJNS7_ILi128EEENS7_ILi96EEENS7_ILi192EEEEEELi192ENS_6half_tEfNS_4arch4Sm90ELb1ELb0ELb0ELb1ELb1ELb1ELb0ELb1ELb1ELb1ELb1ELb0EEENS1_21CollectiveEpilogueFwdINS6_IJSA_SC_SB_EEES9_SE_SG_Li256ELb1ELb1ELb1ELb0EEENS1_36VarlenDynamicPersistentTileSchedulerILi128ELi96ELi256ELi128ELb1ELb1ELb1ELb1ELb1ELb1EEEEEEEEEvNT_6ParamsE)
        /*004c*/ 	.short	0x0380
        /*004e*/ 	.short	0x0a80


	//----- nvinfo : EIATTR_SW_WAR
	.align		4
.L_494:
        /*0050*/ 	.byte	0x04, 0x36
        /*0052*/ 	.short	(.L_496 - .L_495)
.L_495:
        /*0054*/ 	.word	0x00000008
.L_496:


//--------------------- .nv.info._ZN7cutlass13device_kernelIN5flash11enable_sm90INS1_16FlashAttnFwdSm90INS1_25CollectiveMainloopFwdSm90ILi2EN4cute5tupleIJNS5_1CILi1EEES8_S8_EEENS6_IJNS7_ILi128EEESA_SA_EEELi128ENS_6half_tEfNS_4arch4Sm90ELb0ELb0ELb0ELb0ELb1ELb0ELb0ELb1ELb1ELb1ELb1ELb0EEENS1_21CollectiveEpilogueFwdISB_S9_SC_SE_Li256ELb0ELb1ELb1ELb0EEENS1_19SingleTileSchedulerILb0ELb1ELb1ELi128EEEEEEEEEvNT_6ParamsE --------------------------
	.section	.nv.info._ZN7cutlass13device_kernelIN5flash11enable_sm90INS1_16FlashAttnFwdSm90INS1_25CollectiveMainloopFwdSm90ILi2EN4cute5tupleIJNS5_1CILi1EEES8_S8_EEENS6_IJNS7_ILi128EEESA_SA_EEELi128ENS_6half_tEfNS_4arch4Sm90ELb0ELb0ELb0ELb0ELb1ELb0ELb0ELb1ELb1ELb1ELb1ELb0EEENS1_21CollectiveEpilogueFwdISB_S9_SC_SE_Li256ELb0ELb1ELb1ELb0EEENS1_19SingleTileSchedulerILb0ELb1ELb1ELi128EEEEEEEEEvNT_6ParamsE,"",@"SHT_CUDA_INFO"
	.sectionflags	@""
	.align	4


	//----- nvinfo : EIATTR_CUDA_API_VERSION
	.align		4
        /*0000*/ 	.byte	0x04, 0x37
        /*0002*/ 	.short	(.L_498 - .L_497)
.L_497:
        /*0004*/ 	.word	0x00000082


	//----- nvinfo : EIATTR_KPARAM_INFO
	.align		4
.L_498:
        /*0008*/ 	.byte	0x04, 0x17
        /*000a*/ 	.short	(.L_500 - .L_499)
.L_499:
        /*000c*/ 	.word	0x00000000
        /*0010*/ 	.short	0x0000
        /*0012*/ 	.short	0x0000
        /*0014*/ 	.byte	0x00, 0xf0, 0x01, 0x28


	//----- nvinfo : EIATTR_SPARSE_MMA_MASK
	.align		4
.L_500:
        /*0018*/ 	.byte	0x03, 0x50
        /*001a*/ 	.short	0x0000


	//----- nvinfo : EIATTR_MAXREG_COUNT
	.align		4
        /*001c*/ 	.byte	0x03, 0x1b
        /*001e*/ 	.short	0x00a8


	//----- nvinfo : EIATTR_MERCURY_ISA_VERSION
	.align		4
        /*0020*/ 	.byte	0x03, 0x5f
        /*0022*/ 	.short	0x0101


	//----- nvinfo : EIATTR_VRC_CTA_INIT_COUNT
	.align		4
        /*0024*/ 	.byte	0x02, 0x4a
	.zero		1
	.zero		1


	//----- nvinfo : EIATTR_EXIT_INSTR_OFFSETS
	.align		4
        /*0028*/ 	.byte	0x04, 0x1c
        /*002a*/ 	.short	(.L_502 - .L_501)


	//   ....[0]....
.L_501:
        /*002c*/ 	.word	0x00000010


	//----- nvinfo : EIATTR_MAX_THREADS
	.align		4
.L_502:
        /*0030*/ 	.byte	0x04, 0x05
        /*0032*/ 	.short	(.L_504 - .L_503)
.L_503:
        /*0034*/ 	.word	0x00000180
        /*0038*/ 	.word	0x00000001
        /*003c*/ 	.word	0x00000001


	//----- nvinfo : EIATTR_CBANK_PARAM_SIZE
	.align		4
.L_504:
        /*0040*/ 	.byte	0x03, 0x19
        /*0042*/ 	.short	0x0a00


	//----- nvinfo : EIATTR_PARAM_CBANK
	.align		4
        /*0044*/ 	.byte	0x04, 0x0a
        /*0046*/ 	.short	(.L_506 - .L_505)
	.align		4
.L_505:
        /*0048*/ 	.word	index@(.nv.constant0._ZN7cutlass13device_kernelIN5flash11enable_sm90INS1_16FlashAttnFwdSm90INS1_25CollectiveMainloopFwdSm90ILi2EN4cute5tupleIJNS5_1CILi1EEES8_S8_EEENS6_IJNS7_ILi128EEESA_SA_EEELi128ENS_6half_tEfNS_4arch4Sm90ELb0ELb0ELb0ELb0ELb1ELb0ELb0ELb1ELb1ELb1ELb1ELb0EEENS1_21CollectiveEpilogueFwdISB_S9_SC_SE_Li256ELb0ELb1ELb1ELb0EEENS1_19SingleTileSchedulerILb0ELb1ELb1ELi128EEEEEEEEEvNT_6ParamsE)
        /*004c*/ 	.short	0x0380
        /*004e*/ 	.short	0x0a00


	//----- nvinfo : EIATTR_SW_WAR
	.align		4
.L_506:
        /*0050*/ 	.byte	0x04, 0x36
        /*0052*/ 	.short	(.L_508 - .L_507)
.L_507:
        /*0054*/ 	.word	0x00000008
.L_508:


//--------------------- .nv.info._ZN7cutlass13device_kernelIN5flash11enable_sm90INS1_16FlashAttnFwdSm90INS1_25CollectiveMainloopFwdSm90ILi2EN4cute5tupleIJNS5_1CILi1EEES8_S8_EEENS6_IJNS7_ILi128EEESA_SA_EEELi128ENS_6half_tEfNS_4arch4Sm90ELb0ELb0ELb0ELb1ELb1ELb0ELb0ELb1ELb1ELb1ELb1ELb0EEENS1_21CollectiveEpilogueFwdISB_S9_SC_SE_Li256ELb1ELb1ELb1ELb0EEENS1_36VarlenDynamicPersistentTileSchedulerILi128ELi128ELi256ELi128ELb1ELb1ELb1ELb0ELb1ELb1EEEEEEEEEvNT_6ParamsE --------------------------
	.section	.nv.info._ZN7cutlass13device_kernelIN5flash11enable_sm90INS1_16FlashAttnFwdSm90INS1_25CollectiveMainloopFwdSm90ILi2EN4cute5tupleIJNS5_1CILi1EEES8_S8_EEENS6_IJNS7_ILi128EEESA_SA_EEELi128ENS_6half_tEfNS_4arch4Sm90ELb0ELb0ELb0ELb1ELb1ELb0ELb0ELb1ELb1ELb1ELb1ELb0EEENS1_21CollectiveEpilogueFwdISB_S9_SC_SE_Li256ELb1ELb1ELb1ELb0EEENS1_36VarlenDynamicPersistentTileSchedulerILi128ELi128ELi256ELi128ELb1ELb1ELb1ELb0ELb1ELb1EEEEEEEEEvNT_6ParamsE,"",@"SHT_CUDA_INFO"
	.sectionflags	@""
	.align	4


	//----- nvinfo : EIATTR_CUDA_API_VERSION
	.align		4
        /*0000*/ 	.byte	0x04, 0x37
        /*0002*/ 	.short	(.L_510 - .L_509)
.L_509:
        /*0004*/ 	.word	0x00000082


	//----- nvinfo : EIATTR_KPARAM_INFO
	.align		4
.L_510:
        /*0008*/ 	.byte	0x04, 0x17
        /*000a*/ 	.short	(.L_512 - .L_511)
.L_511:
        /*000c*/ 	.word	0x00000000
        /*0010*/ 	.short	0x0000
        /*0012*/ 	.short	0x0000
        /*0014*/ 	.byte	0x00, 0xf0, 0x01, 0x2a


	//----- nvinfo : EIATTR_SPARSE_MMA_MASK
	.align		4
.L_512:
        /*0018*/ 	.byte	0x03, 0x50
        /*001a*/ 	.short	0x0000


	//----- nvinfo : EIATTR_MAXREG_COUNT
	.align		4
        /*001c*/ 	.byte	0x03, 0x1b
        /*001e*/ 	.short	0x00a8


	//----- nvinfo : EIATTR_MERCURY_ISA_VERSION
	.align		4
        /*0020*/ 	.byte	0x03, 0x5f
        /*0022*/ 	.short	0x0101


	//----- nvinfo : EIATTR_VRC_CTA_INIT_COUNT
	.align		4
        /*0024*/ 	.byte	0x02, 0x4a
	.zero		1
	.zero		1


	//----- nvinfo : EIATTR_EXIT_INSTR_OFFSETS
	.align		4
        /*0028*/ 	.byte	0x04, 0x1c
        /*002a*/ 	.short	(.L_514 - .L_513)


	//   ....[0]....
.L_513:
        /*002c*/ 	.word	0x00000010


	//----- nvinfo : EIATTR_MAX_THREADS
	.align		4
.L_514:
        /*0030*/ 	.byte	0x04, 0x05
        /*0032*/ 	.short	(.L_516 - .L_515)
.L_515:
        /*0034*/ 	.word	0x00000180
        /*0038*/ 	.word	0x00000001
        /*003c*/ 	.word	0x00000001


	//----- nvinfo : EIATTR_CBANK_PARAM_SIZE
	.align		4
.L_516:
        /*0040*/ 	.byte	0x03, 0x19
        /*0042*/ 	.short	0x0a80


	//----- nvinfo : EIATTR_PARAM_CBANK
	.align		4
        /*0044*/ 	.byte	0x04, 0x0a
        /*0046*/ 	.short	(.L_518 - .L_517)
	.align		4
.L_517:
        /*0048*/ 	.word	index@(.nv.constant0._ZN7cutlass13device_kernelIN5flash11enable_sm90INS1_16FlashAttnFwdSm90INS1_25CollectiveMainloopFwdSm90ILi2EN4cute5tupleIJNS5_1CILi1EEES8_S8_EEENS6_IJNS7_ILi128EEESA_SA_EEELi128ENS_6half_tEfNS_4arch4Sm90ELb0ELb0ELb0ELb1ELb1ELb0ELb0ELb1ELb1ELb1ELb1ELb0EEENS1_21CollectiveEpilogueFwdISB_S9_SC_SE_Li256ELb1ELb1ELb1ELb0EEENS1_36VarlenDynamicPersistentTileSchedulerILi128ELi128ELi256ELi128ELb1ELb1ELb1ELb0ELb1ELb1EEEEEEEEEvNT_6ParamsE)
        /*004c*/ 	.short	0x0380
        /*004e*/ 	.short	0x0a80


	//----- nvinfo : EIATTR_SW_WAR
	.align		4
.L_518:
        /*0050*/ 	.byte	0x04, 0x36
        /*0052*/ 	.short	(.L_520 - .L_519)
.L_519:
        /*0054*/ 	.word	0x00000008
.L_520:


//--------------------- .nv.info._ZN7cutlass13device_kernelIN5flash11enable_sm90INS1_16FlashAttnFwdSm90INS1_25CollectiveMainloopFwdSm90ILi2EN4cute5tupleIJNS5_1CILi1EEES8_S8_EEENS6_IJNS7_ILi128EEESA_SA_EEELi128ENS_6half_tEfNS_4arch4Sm90ELb0ELb0ELb0ELb1ELb1ELb1ELb0ELb1ELb1ELb1ELb1ELb0EEENS1_21CollectiveEpilogueFwdISB_S9_SC_SE_Li256ELb1ELb1ELb1ELb0EEENS1_36VarlenDynamicPersistentTileSchedulerILi128ELi128ELi256ELi128ELb1ELb1ELb1ELb0ELb1ELb1EEEEEEEEEvNT_6ParamsE --------------------------
	.section	.nv.info._ZN7cutlass13device_kernelIN5flash11enable_sm90INS1_16FlashAttnFwdSm90INS1_25CollectiveMainloopFwdSm90ILi2EN4cute5tupleIJNS5_1CILi1EEES8_S8_EEENS6_IJNS7_ILi128EEESA_SA_EEELi128ENS_6half_tEfNS_4arch4Sm90ELb0ELb0ELb0ELb1ELb1ELb1ELb0ELb1ELb1ELb1ELb1ELb0EEENS1_21CollectiveEpilogueFwdISB_S9_SC_SE_Li256ELb1ELb1ELb1ELb0EEENS1_36VarlenDynamicPersistentTileSchedulerILi128ELi128ELi256ELi128ELb1ELb1ELb1ELb0ELb1ELb1EEEEEEEEEvNT_6ParamsE,"",@"SHT_CUDA_INFO"
	.sectionflags	@""
	.align	4


	//----- nvinfo : EIATTR_CUDA_API_VERSION
	.align		4
        /*0000*/ 	.byte	0x04, 0x37
        /*0002*/ 	.short	(.L_522 - .L_521)
.L_521:
        /*0004*/ 	.word	0x00000082


	//----- nvinfo : EIATTR_KPARAM_INFO
	.align		4
.L_522:
        /*0008*/ 	.byte	0x04, 0x17
        /*000a*/ 	.short	(.L_524 - .L_523)
.L_523:
        /*000c*/ 	.word	0x00000000
        /*0010*/ 	.short	0x0000
        /*0012*/ 	.short	0x0000
        /*0014*/ 	.byte	0x00, 0xf0, 0x01, 0x2a


	//----- nvinfo : EIATTR_SPARSE_MMA_MASK
	.align		4
.L_524:
        /*0018*/ 	.byte	0x03, 0x50
        /*001a*/ 	.short	0x0000


	//----- nvinfo : EIATTR_MAXREG_COUNT
	.align		4
        /*001c*/ 	.byte	0x03, 0x1b
        /*001e*/ 	.short	0x00a8


	//----- nvinfo : EIATTR_MERCURY_ISA_VERSION
	.align		4
        /*0020*/ 	.byte	0x03, 0x5f
        /*0022*/ 	.short	0x0101


	//----- nvinfo : EIATTR_VRC_CTA_INIT_COUNT
	.align		4
        /*0024*/ 	.byte	0x02, 0x4a
	.zero		1
	.zero		1


	//----- nvinfo : EIATTR_EXIT_INSTR_OFFSETS
	.align		4
        /*0028*/ 	.byte	0x04, 0x1c
        /*002a*/ 	.short	(.L_526 - .L_525)


	//   ....[0]....
.L_525:
        /*002c*/ 	.word	0x00000010


	//----- nvinfo : EIATTR_MAX_THREADS
	.align		4
.L_526:
        /*0030*/ 	.byte	0x04, 0x05
        /*0032*/ 	.short	(.L_528 - .L_527)
.L_527:
        /*0034*/ 	.word	0x00000180
        /*0038*/ 	.word	0x00000001
        /*003c*/ 	.word	0x00000001


	//----- nvinfo : EIATTR_CBANK_PARAM_SIZE
	.align		4
.L_528:
        /*0040*/ 	.byte	0x03, 0x19
        /*0042*/ 	.short	0x0a80


	//----- nvinfo : EIATTR_PARAM_CBANK
	.align		4
        /*0044*/ 	.byte	0x04, 0x0a
        /*0046*/ 	.short	(.L_530 - .L_529)
	.align		4
.L_529:
        /*0048*/ 	.word	index@(.nv.constant0._ZN7cutlass13device_kernelIN5flash11enable_sm90INS1_16FlashAttnFwdSm90INS1_25CollectiveMainloopFwdSm90ILi2EN4cute5tupleIJNS5_1CILi1EEES8_S8_EEENS6_IJNS7_ILi128EEESA_SA_EEELi128ENS_6half_tEfNS_4arch4Sm90ELb0ELb0ELb0ELb1ELb1ELb1ELb0ELb1ELb1ELb1ELb1ELb0EEENS1_21CollectiveEpilogueFwdISB_S9_SC_SE_Li256ELb1ELb1ELb1ELb0EEENS1_36VarlenDynamicPersistentTileSchedulerILi128ELi128ELi256ELi128ELb1ELb1ELb1ELb0ELb1ELb1EEEEEEEEEvNT_6ParamsE)
        /*004c*/ 	.short	0x0380
        /*004e*/ 	.short	0x0a80


	//----- nvinfo : EIATTR_SW_WAR
	.align		4
.L_530:
        /*0050*/ 	.byte	0x04, 0x36
        /*0052*/ 	.short	(.L_532 - .L_531)
.L_531:
        /*0054*/ 	.word	0x00000008
.L_532:


//--------------------- .nv.info._ZN7cutlass13device_kernelIN5flash11enable_sm90INS1_16FlashAttnFwdSm90INS1_25CollectiveMainloopFwdSm90ILi2EN4cute5tupleIJNS5_1CILi1EEES8_S8_EEENS6_IJNS7_ILi128EEESA_SA_EEELi128ENS_6half_tEfNS_4arch4Sm90ELb0ELb1ELb0ELb0ELb1ELb0ELb0ELb1ELb1ELb1ELb1ELb0EEENS1_21CollectiveEpilogueFwdISB_S9_SC_SE_Li256ELb0ELb1ELb1ELb0EEENS1_19SingleTileSchedulerILb0ELb1ELb1ELi128EEEEEEEEEvNT_6ParamsE --------------------------
	.section	.nv.info._ZN7cutlass13device_kernelIN5flash11enable_sm90INS1_16FlashAttnFwdSm90INS1_25CollectiveMainloopFwdSm90ILi2EN4cute5tupleIJNS5_1CILi1EEES8_S8_EEENS6_IJNS7_ILi128EEESA_SA_EEELi128ENS_6half_tEfNS_4arch4Sm90ELb0ELb1ELb0ELb0ELb1ELb0ELb0ELb1ELb1ELb1ELb1ELb0EEENS1_21CollectiveEpilogueFwdISB_S9_SC_SE_Li256ELb0ELb1ELb1ELb0EEENS1_19SingleTileSchedulerILb0ELb1ELb1ELi128EEEEEEEEEvNT_6ParamsE,"",@"SHT_CUDA_INFO"
	.sectionflags	@""
	.align	4


	//----- nvinfo : EIATTR_CUDA_API_VERSION
	.align		4
        /*0000*/ 	.byte	0x04, 0x37
        /*0002*/ 	.short	(.L_534 - .L_533)
.L_533:
        /*0004*/ 	.word	0x00000082


	//----- nvinfo : EIATTR_KPARAM_INFO
	.align		4
.L_534:
        /*0008*/ 	.byte	0x04, 0x17
        /*000a*/ 	.short	(.L_536 - .L_535)
.L_535:
        /*000c*/ 	.word	0x00000000
        /*0010*/ 	.short	0x0000
        /*0012*/ 	.short	0x0000
        /*0014*/ 	.byte	0x00, 0xf0, 0x01, 0x28


	//----- nvinfo : EIATTR_SPARSE_MMA_MASK
	.align		4
.L_536:
        /*0018*/ 	.byte	0x03, 0x50
        /*001a*/ 	.short	0x0000


	//----- nvinfo : EIATTR_MAXREG_COUNT
	.align		4
        /*001c*/ 	.byte	0x03, 0x1b
        /*001e*/ 	.short	0x00a8


	//----- nvinfo : EIATTR_MERCURY_ISA_VERSION
	.align		4
        /*0020*/ 	.byte	0x03, 0x5f
        /*0022*/ 	.short	0x0101


	//----- nvinfo : EIATTR_VRC_CTA_INIT_COUNT
	.align		4
        /*0024*/ 	.byte	0x02, 0x4a
	.zero		1
	.zero		1


	//----- nvinfo : EIATTR_EXIT_INSTR_OFFSETS
	.align		4
        /*0028*/ 	.byte	0x04, 0x1c
        /*002a*/ 	.short	(.L_538 - .L_537)


	//   ....[0]....
.L_537:
        /*002c*/ 	.word	0x00000010


	//----- nvinfo : EIATTR_MAX_THREADS
	.align		4
.L_538:
        /*0030*/ 	.byte	0x04, 0x05
        /*0032*/ 	.short	(.L_540 - .L_539)
.L_539:
        /*0034*/ 	.word	0x00000180
        /*0038*/ 	.word	0x00000001
        /*003c*/ 	.word	0x00000001


	//----- nvinfo : EIATTR_CBANK_PARAM_SIZE
	.align		4
.L_540:
        /*0040*/ 	.byte	0x03, 0x19
        /*0042*/ 	.short	0x0a00


	//----- nvinfo : EIATTR_PARAM_CBANK
	.align		4
        /*0044*/ 	.byte	0x04, 0x0a
        /*0046*/ 	.short	(.L_542 - .L_541)
	.align		4
.L_541:
        /*0048*/ 	.word	index@(.nv.constant0._ZN7cutlass13device_kernelIN5flash11enable_sm90INS1_16FlashAttnFwdSm90INS1_25CollectiveMainloopFwdSm90ILi2EN4cute5tupleIJNS5_1CILi1EEES8_S8_EEENS6_IJNS7_ILi128EEESA_SA_EEELi128ENS_6half_tEfNS_4arch4Sm90ELb0ELb1ELb0ELb0ELb1ELb0ELb0ELb1ELb1ELb1ELb1ELb0EEENS1_21CollectiveEpilogueFwdISB_S9_SC_SE_Li256ELb0ELb1ELb1ELb0EEENS1_19SingleTileSchedulerILb0ELb1ELb1ELi128EEEEEEEEEvNT_6ParamsE)
        /*004c*/ 	.short	0x0380
        /*004e*/ 	.short	0x0a00


	//----- nvinfo : EIATTR_SW_WAR
	.align		4
.L_542:
        /*0050*/ 	.byte	0x04, 0x36
        /*0052*/ 	.short	(.L_544 - .L_543)
.L_543:
        /*0054*/ 	.word	0x00000008
.L_544:


//--------------------- .nv.info._ZN7cutlass13device_kernelIN5flash11enable_sm90INS1_16FlashAttnFwdSm90INS1_25CollectiveMainloopFwdSm90ILi2EN4cute5tupleIJNS5_1CILi1EEES8_S8_EEENS6_IJNS7_ILi128EEESA_SA_EEELi128ENS_6half_tEfNS_4arch4Sm90ELb0ELb1ELb0ELb1ELb1ELb0ELb0ELb1ELb1ELb1ELb1ELb0EEENS1_21CollectiveEpilogueFwdISB_S9_SC_SE_Li256ELb1ELb1ELb1ELb0EEENS1_36VarlenDynamicPersistentTileSchedulerILi128ELi128ELi256ELi128ELb1ELb1ELb1ELb1ELb0ELb1EEEEEEEEEvNT_6ParamsE --------------------------
	.section	.nv.info._ZN7cutlass13device_kernelIN5flash11enable_sm90INS1_16FlashAttnFwdSm90INS1_25CollectiveMainloopFwdSm90ILi2EN4cute5tupleIJNS5_1CILi1EEES8_S8_EEENS6_IJNS7_ILi128EEESA_SA_EEELi128ENS_6half_tEfNS_4arch4Sm90ELb0ELb1ELb0ELb1ELb1ELb0ELb0ELb1ELb1ELb1ELb1ELb0EEENS1_21CollectiveEpilogueFwdISB_S9_SC_SE_Li256ELb1ELb1ELb1ELb0EEENS1_36VarlenDynamicPersistentTileSchedulerILi128ELi128ELi256ELi128ELb1ELb1ELb1ELb1ELb0ELb1EEEEEEEEEvNT_6ParamsE,"",@"SHT_CUDA_INFO"
	.sectionflags	@""
	.align	4


	//----- nvinfo : EIATTR_CUDA_API_VERSION
	.align		4
        /*0000*/ 	.byte	0x04, 0x37
        /*0002*/ 	.short	(.L_546 - .L_545)
.L_545:
        /*0004*/ 	.word	0x00000082


	//----- nvinfo : EIATTR_KPARAM_INFO
	.align		4
.L_546:
        /*0008*/ 	.byte	0x04, 0x17
        /*000a*/ 	.short	(.L_548 - .L_547)
.L_547:
        /*000c*/ 	.word	0x00000000
        /*0010*/ 	.short	0x0000
        /*0012*/ 	.short	0x0000
        /*0014*/ 	.byte	0x00, 0xf0, 0x01, 0x2a


	//----- nvinfo : EIATTR_SPARSE_MMA_MASK
	.align		4
.L_548:
        /*0018*/ 	.byte	0x03, 0x50
        /*001a*/ 	.short	0x0000


	//----- nvinfo : EIATTR_MAXREG_COUNT
	.align		4
        /*001c*/ 	.byte	0x03, 0x1b
        /*001e*/ 	.short	0x00a8


	//----- nvinfo : EIATTR_MERCURY_ISA_VERSION
	.align		4
        /*0020*/ 	.byte	0x03, 0x5f
        /*0022*/ 	.short	0x0101


	//----- nvinfo : EIATTR_VRC_CTA_INIT_COUNT
	.align		4
        /*0024*/ 	.byte	0x02, 0x4a
	.zero		1
	.zero		1


	//----- nvinfo : EIATTR_EXIT_INSTR_OFFSETS
	.align		4
        /*0028*/ 	.byte	0x04, 0x1c
        /*002a*/ 	.short	(.L_550 - .L_549)


	//   ....[0]....
.L_549:
        /*002c*/ 	.word	0x00000010


	//----- nvinfo : EIATTR_MAX_THREADS
	.align		4
.L_550:
        /*0030*/ 	.byte	0x04, 0x05
        /*0032*/ 	.short	(.L_552 - .L_551)
.L_551:
        /*0034*/ 	.word	0x00000180
        /*0038*/ 	.word	0x00000001
        /*003c*/ 	.word	0x00000001


	//----- nvinfo : EIATTR_CBANK_PARAM_SIZE
	.align		4
.L_552:
        /*0040*/ 	.byte	0x03, 0x19
        /*0042*/ 	.short	0x0a80


	//----- nvinfo : EIATTR_PARAM_CBANK
	.align		4
        /*0044*/ 	.byte	0x04, 0x0a
        /*0046*/ 	.short	(.L_554 - .L_553)
	.align		4
.L_553:
        /*0048*/ 	.word	index@(.nv.constant0._ZN7cutlass13device_kernelIN5flash11enable_sm90INS1_16FlashAttnFwdSm90INS1_25CollectiveMainloopFwdSm90ILi2EN4cute5tupleIJNS5_1CILi1EEES8_S8_EEENS6_IJNS7_ILi128EEESA_SA_EEELi128ENS_6half_tEfNS_4arch4Sm90ELb0ELb1ELb0ELb1ELb1ELb0ELb0ELb1ELb1ELb1ELb1ELb0EEENS1_21CollectiveEpilogueFwdISB_S9_SC_SE_Li256ELb1ELb1ELb1ELb0EEENS1_36VarlenDynamicPersistentTileSchedulerILi128ELi128ELi256ELi128ELb1ELb1ELb1ELb1ELb0ELb1EEEEEEEEEvNT_6ParamsE)
        /*004c*/ 	.short	0x0380
        /*004e*/ 	.short	0x0a80


	//----- nvinfo : EIATTR_SW_WAR
	.align		4
.L_554:
        /*0050*/ 	.byte	0x04, 0x36
        /*0052*/ 	.short	(.L_556 - .L_555)
.L_555:
        /*0054*/ 	.word	0x00000008
.L_556:


//--------------------- .nv.info._ZN7cutlass13device_kernelIN5flash11enable_sm90INS1_16FlashAttnFwdSm90INS1_25CollectiveMainloopFwdSm90ILi2EN4cute5tupleIJNS5_1CILi1EEES8_S8_EEENS6_IJNS7_ILi128EEESA_SA_EEELi128ENS_6half_tEfNS_4arch4Sm90ELb0ELb1ELb0ELb1ELb1ELb1ELb0ELb1ELb1ELb1ELb1ELb0EEENS1_21CollectiveEpilogueFwdISB_S9_SC_SE_Li256ELb1ELb1ELb1ELb0EEENS1_36VarlenDynamicPersistentTileSchedulerILi128ELi128ELi256ELi128ELb1ELb1ELb1ELb1ELb0ELb1EEEEEEEEEvNT_6ParamsE --------------------------
	.section	.nv.info._ZN7cutlass13device_kernelIN5flash11enable_sm90INS1_16FlashAttnFwdSm90INS1_25CollectiveMainloopFwdSm90ILi2EN4cute5tupleIJNS5_1CILi1EEES8_S8_EEENS6_IJNS7_ILi128EEESA_SA_EEELi128ENS_6half_tEfNS_4arch4Sm90ELb0ELb1ELb0ELb1ELb1ELb1ELb0ELb1ELb1ELb1ELb1ELb0EEENS1_21CollectiveEpilogueFwdISB_S9_SC_SE_Li256ELb1ELb1ELb1ELb0EEENS1_36VarlenDynamicPersistentTileSchedulerILi128ELi128ELi256ELi128ELb1ELb1ELb1ELb1ELb0ELb1EEEEEEEEEvNT_6ParamsE,"",@"SHT_CUDA_INFO"
	.sectionflags	@""
	.align	4


	//----- nvinfo : EIATTR_CUDA_API_VERSION
	.align		4
        /*0000*/ 	.byte	0x04, 0x37
        /*0002*/ 	.short	(.L_558 - .L_557)
.L_557:
        /*0004*/ 	.word	0x00000082


	//----- nvinfo : EIATTR_KPARAM_INFO
	.align		4
.L_558:
        /*0008*/ 	.byte	0x04, 0x17
        /*000a*/ 	.short	(.L_560 - .L_559)
.L_559:
        /*000c*/ 	.word	0x00000000
        /*0010*/ 	.short	0x0000
        /*0012*/ 	.short	0x0000
        /*0014*/ 	.byte	0x00, 0xf0, 0x01, 0x2a


	//----- nvinfo : EIATTR_SPARSE_MMA_MASK
	.align		4
.L_560:
        /*0018*/ 	.byte	0x03, 0x50
        /*001a*/ 	.short	0x0000


	//----- nvinfo : EIATTR_MAXREG_COUNT
	.align		4
        /*001c*/ 	.byte	0x03, 0x1b
        /*001e*/ 	.short	0x00a8


	//----- nvinfo : EIATTR_MERCURY_ISA_VERSION
	.align		4
        /*0020*/ 	.byte	0x03, 0x5f
        /*0022*/ 	.short	0x0101


	//----- nvinfo : EIATTR_VRC_CTA_INIT_COUNT
	.align		4
        /*0024*/ 	.byte	0x02, 0x4a
	.zero		1
	.zero		1


	//----- nvinfo : EIATTR_EXIT_INSTR_OFFSETS
	.align		4
        /*0028*/ 	.byte	0x04, 0x1c
        /*002a*/ 	.short	(.L_562 - .L_561)


	//   ....[0]....
.L_561:
        /*002c*/ 	.word	0x00000010


	//----- nvinfo : EIATTR_MAX_THREADS
	.align		4
.L_562:
        /*0030*/ 	.byte	0x04, 0x05
        /*0032*/ 	.short	(.L_564 - .L_563)
.L_563:
        /*0034*/ 	.word	0x00000180
        /*0038*/ 	.word	0x00000001
        /*003c*/ 	.word	0x00000001


	//----- nvinfo : EIATTR_CBANK_PARAM_SIZE
	.align		4
.L_564:
        /*0040*/ 	.byte	0x03, 0x19
        /*0042*/ 	.short	0x0a80


	//----- nvinfo : EIATTR_PARAM_CBANK
	.align		4
        /*0044*/ 	.byte	0x04, 0x0a
        /*0046*/ 	.short	(.L_566 - .L_565)
	.align		4
.L_565:
        /*0048*/ 	.word	index@(.nv.constant0._ZN7cutlass13device_kernelIN5flash11enable_sm90INS1_16FlashAttnFwdSm90INS1_25CollectiveMainloopFwdSm90ILi2EN4cute5tupleIJNS5_1CILi1EEES8_S8_EEENS6_IJNS7_ILi128EEESA_SA_EEELi128ENS_6half_tEfNS_4arch4Sm90ELb0ELb1ELb0ELb1ELb1ELb1ELb0ELb1ELb1ELb1ELb1ELb0EEENS1_21CollectiveEpilogueFwdISB_S9_SC_SE_Li256ELb1ELb1ELb1ELb0EEENS1_36VarlenDynamicPersistentTileSchedulerILi128ELi128ELi256ELi128ELb1ELb1ELb1ELb1ELb0ELb1EEEEEEEEEvNT_6ParamsE)
        /*004c*/ 	.short	0x0380
        /*004e*/ 	.short	0x0a80


	//----- nvinfo : EIATTR_SW_WAR
	.align		4
.L_566:
        /*0050*/ 	.byte	0x04, 0x36
        /*0052*/ 	.short	(.L_568 - .L_567)
.L_567:
        /*0054*/ 	.word	0x00000008
.L_568:


//--------------------- .nv.info._ZN7cutlass13device_kernelIN5flash11enable_sm90INS1_16FlashAttnFwdSm90INS1_25CollectiveMainloopFwdSm90ILi2EN4cute5tupleIJNS5_1CILi1EEES8_S8_EEENS6_IJNS7_ILi128EEESA_SA_EEELi128ENS_6half_tEfNS_4arch4Sm90ELb1ELb0ELb0ELb0ELb1ELb0ELb0ELb1ELb1ELb1ELb1ELb0EEENS1_21CollectiveEpilogueFwdISB_S9_SC_SE_Li256ELb0ELb1ELb1ELb0EEENS1_19SingleTileSchedulerILb0ELb1ELb1ELi128EEEEEEEEEvNT_6ParamsE --------------------------
	.section	.nv.info._ZN7cutlass13device_kernelIN5flash11enable_sm90INS1_16FlashAttnFwdSm90INS1_25CollectiveMainloopFwdSm90ILi2EN4cute5tupleIJNS5_1CILi1EEES8_S8_EEENS6_IJNS7_ILi128EEESA_SA_EEELi128ENS_6half_tEfNS_4arch4Sm90ELb1ELb0ELb0ELb0ELb1ELb0ELb0ELb1ELb1ELb1ELb1ELb0EEENS1_21CollectiveEpilogueFwdISB_S9_SC_SE_Li256ELb0ELb1ELb1ELb0EEENS1_19SingleTileSchedulerILb0ELb1ELb1ELi128EEEEEEEEEvNT_6ParamsE,"",@"SHT_CUDA_INFO"
	.sectionflags	@""
	.align	4


	//----- nvinfo : EIATTR_CUDA_API_VERSION
	.align		4
        /*0000*/ 	.byte	0x04, 0x37
        /*0002*/ 	.short	(.L_570 - .L_569)
.L_569:
        /*0004*/ 	.word	0x00000082


	//----- nvinfo : EIATTR_KPARAM_INFO
	.align		4
.L_570:
        /*0008*/ 	.byte	0x04, 0x17
        /*000a*/ 	.short	(.L_572 - .L_571)
.L_571:
        /*000c*/ 	.word	0x00000000
        /*0010*/ 	.short	0x0000
        /*0012*/ 	.short	0x0000
        /*0014*/ 	.byte	0x00, 0xf0, 0x01, 0x28


	//----- nvinfo : EIATTR_SPARSE_MMA_MASK
	.align		4
.L_572:
        /*0018*/ 	.byte	0x03, 0x50
        /*001a*/ 	.short	0x0000


	//----- nvinfo : EIATTR_MAXREG_COUNT
	.align		4
        /*001c*/ 	.byte	0x03, 0x1b
        /*001e*/ 	.short	0x00a8


	//----- nvinfo : EIATTR_MERCURY_ISA_VERSION
	.align		4
        /*0020*/ 	.byte	0x03, 0x5f
        /*0022*/ 	.short	0x0101


	//----- nvinfo : EIATTR_VRC_CTA_INIT_COUNT
	.align		4
        /*0024*/ 	.byte	0x02, 0x4a
	.zero		1
	.zero		1


	//----- nvinfo : EIATTR_EXIT_INSTR_OFFSETS
	.align		4
        /*0028*/ 	.byte	0x04, 0x1c
        /*002a*/ 	.short	(.L_574 - .L_573)


	//   ....[0]....
.L_573:
        /*002c*/ 	.word	0x00000010


	//----- nvinfo : EIATTR_MAX_THREADS
	.align		4
.L_574:
        /*0030*/ 	.byte	0x04, 0x05
        /*0032*/ 	.short	(.L_576 - .L_575)
.L_575:
        /*0034*/ 	.word	0x00000180
        /*0038*/ 	.word	0x00000001
        /*003c*/ 	.word	0x00000001


	//----- nvinfo : EIATTR_CBANK_PARAM_SIZE
	.align		4
.L_576:
        /*0040*/ 	.byte	0x03, 0x19
        /*0042*/ 	.short	0x0a00


	//----- nvinfo : EIATTR_PARAM_CBANK
	.align		4
        /*0044*/ 	.byte	0x04, 0x0a
        /*0046*/ 	.short	(.L_578 - .L_577)
	.align		4
.L_577:
        /*0048*/ 	.word	index@(.nv.constant0._ZN7cutlass13device_kernelIN5flash11enable_sm90INS1_16FlashAttnFwdSm90INS1_25CollectiveMainloopFwdSm90ILi2EN4cute5tupleIJNS5_1CILi1EEES8_S8_EEENS6_IJNS7_ILi128EEESA_SA_EEELi128ENS_6half_tEfNS_4arch4Sm90ELb1ELb0ELb0ELb0ELb1ELb0ELb0ELb1ELb1ELb1ELb1ELb0EEENS1_21CollectiveEpilogueFwdISB_S9_SC_SE_Li256ELb0ELb1ELb1ELb0EEENS1_19SingleTileSchedulerILb0ELb1ELb1ELi128EEEEEEEEEvNT_6ParamsE)
        /*004c*/ 	.short	0x0380
        /*004e*/ 	.short	0x0a00


	//----- nvinfo : EIATTR_SW_WAR
	.align		4
.L_578:
        /*0050*/ 	.byte	0x04, 0x36
        /*0052*/ 	.short	(.L_580 - .L_579)
.L_579:
        /*0054*/ 	.word	0x00000008
.L_580:


//--------------------- .nv.info._ZN7cutlass13device_kernelIN5flash11enable_sm90INS1_16FlashAttnFwdSm90INS1_25CollectiveMainloopFwdSm90ILi2EN4cute5tupleIJNS5_1CILi1EEES8_S8_EEENS6_IJNS7_ILi128EEESA_SA_EEELi128ENS_6half_tEfNS_4arch4Sm90ELb1ELb0ELb0ELb1ELb1ELb0ELb0ELb1ELb1ELb1ELb1ELb0EEENS1_21CollectiveEpilogueFwdISB_S9_SC_SE_Li256ELb1ELb1ELb1ELb0EEENS1_36VarlenDynamicPersistentTileSchedulerILi128ELi128ELi256ELi128ELb1ELb1ELb1ELb1ELb1ELb1EEEEEEEEEvNT_6ParamsE --------------------------
	.section	.nv.info._ZN7cutlass13device_kernelIN5flash11enable_sm90INS1_16FlashAttnFwdSm90INS1_25CollectiveMainloopFwdSm90ILi2EN4cute5tupleIJNS5_1CILi1EEES8_S8_EEENS6_IJNS7_ILi128EEESA_SA_EEELi128ENS_6half_tEfNS_4arch4Sm90ELb1ELb0ELb0ELb1ELb1ELb0ELb0ELb1ELb1ELb1ELb1ELb0EEENS1_21CollectiveEpilogueFwdISB_S9_SC_SE_Li256ELb1ELb1ELb1ELb0EEENS1_36VarlenDynamicPersistentTileSchedulerILi128ELi128ELi256ELi128ELb1ELb1ELb1ELb1ELb1ELb1EEEEEEEEEvNT_6ParamsE,"",@"SHT_CUDA_INFO"
	.sectionflags	@""
	.align	4


	//----- nvinfo : EIATTR_CUDA_API_VERSION
	.align		4
        /*0000*/ 	.byte	0x04, 0x37
        /*0002*/ 	.short	(.L_582 - .L_581)
.L_581:
        /*0004*/ 	.word	0x00000082


	//----- nvinfo : EIATTR_KPARAM_INFO
	.align		4
.L_582:
        /*0008*/ 	.byte	0x04, 0x17
        /*000a*/ 	.short	(.L_584 - .L_583)
.L_583:
        /*000c*/ 	.word	0x00000000
        /*0010*/ 	.short	0x0000
        /*0012*/ 	.short	0x0000
        /*0014*/ 	.byte	0x00, 0xf0, 0x01, 0x2a


	//----- nvinfo : EIATTR_SPARSE_MMA_MASK
	.align		4
.L_584:
        /*0018*/ 	.byte	0x03, 0x50
        /*001a*/ 	.short	0x0000


	//----- nvinfo : EIATTR_MAXREG_COUNT
	.align		4
        /*001c*/ 	.byte	0x03, 0x1b
        /*001e*/ 	.short	0x00a8


	//----- nvinfo : EIATTR_MERCURY_ISA_VERSION
	.align		4
        /*0020*/ 	.byte	0x03, 0x5f
        /*0022*/ 	.short	0x0101


	//----- nvinfo : EIATTR_VRC_CTA_INIT_COUNT
	.align		4
        /*0024*/ 	.byte	0x02, 0x4a
	.zero		1
	.zero		1


	//----- nvinfo : EIATTR_EXIT_INSTR_OFFSETS
	.align		4
        /*0028*/ 	.byte	0x04, 0x1c
        /*002a*/ 	.short	(.L_586 - .L_585)


	//   ....[0]....
.L_585:
        /*002c*/ 	.word	0x00000010


	//----- nvinfo : EIATTR_MAX_THREADS
	.align		4
.L_586:
        /*0030*/ 	.byte	0x04, 0x05
        /*0032*/ 	.short	(.L_588 - .L_587)
.L_587:
        /*0034*/ 	.word	0x00000180
        /*0038*/ 	.word	0x00000001
        /*003c*/ 	.word	0x00000001


	//----- nvinfo : EIATTR_CBANK_PARAM_SIZE
	.align		4
.L_588:
        /*0040*/ 	.byte	0x03, 0x19
        /*0042*/ 	.short	0x0a80


	//----- nvinfo : EIATTR_PARAM_CBANK
	.align		4
        /*0044*/ 	.byte	0x04, 0x0a
        /*0046*/ 	.short	(.L_590 - .L_589)
	.align		4
.L_589:
        /*0048*/ 	.word	index@(.nv.constant0._ZN7cutlass13device_kernelIN5flash11enable_sm90INS1_16FlashAttnFwdSm90INS1_25CollectiveMainloopFwdSm90ILi2EN4cute5tupleIJNS5_1CILi1EEES8_S8_EEENS6_IJNS7_ILi128EEESA_SA_EEELi128ENS_6half_tEfNS_4arch4Sm90ELb1ELb0ELb0ELb1ELb1ELb0ELb0ELb1ELb1ELb1ELb1ELb0EEENS1_21CollectiveEpilogueFwdISB_S9_SC_SE_Li256ELb1ELb1ELb1ELb0EEENS1_36VarlenDynamicPersistentTileSchedulerILi128ELi128ELi256ELi128ELb1ELb1ELb1ELb1ELb1ELb1EEEEEEEEEvNT_6ParamsE)
        /*004c*/ 	.short	0x0380
        /*004e*/ 	.short	0x0a80


	//----- nvinfo : EIATTR_SW_WAR
	.align		4
.L_590:
        /*0050*/ 	.byte	0x04, 0x36
        /*0052*/ 	.short	(.L_592 - .L_591)
.L_591:
        /*0054*/ 	.word	0x00000008
.L_592:


//--------------------- .nv.info._ZN7cutlass13device_kernelIN5flash11enable_sm90INS1_16FlashAttnFwdSm90INS1_25CollectiveMainloopFwdSm90ILi2EN4cute5tupleIJNS5_1CILi1EEES8_S8_EEENS6_IJNS7_ILi128EEESA_SA_EEELi128ENS_6half_tEfNS_4arch4Sm90ELb1ELb0ELb0ELb1ELb1ELb1ELb0ELb1ELb1ELb1ELb1ELb0EEENS1_21CollectiveEpilogueFwdISB_S9_SC_SE_Li256ELb1ELb1ELb1ELb0EEENS1_36VarlenDynamicPersistentTileSchedulerILi128ELi128ELi256ELi128ELb1ELb1ELb1ELb1ELb1ELb1EEEEEEEEEvNT_6ParamsE --------------------------
	.section	.nv.info._ZN7cutlass13device_kernelIN5flash11enable_sm90INS1_16FlashAttnFwdSm90INS1_25CollectiveMainloopFwdSm90ILi2EN4cute5tupleIJNS5_1CILi1EEES8_S8_EEENS6_IJNS7_ILi128EEESA_SA_EEELi128ENS_6half_tEfNS_4arch4Sm90ELb1ELb0ELb0ELb1ELb1ELb1ELb0ELb1ELb1ELb1ELb1ELb0EEENS1_21CollectiveEpilogueFwdISB_S9_SC_SE_Li256ELb1ELb1ELb1ELb0EEENS1_36VarlenDynamicPersistentTileSchedulerILi128ELi128ELi256ELi128ELb1ELb1ELb1ELb1ELb1ELb1EEEEEEEEEvNT_6ParamsE,"",@"SHT_CUDA_INFO"
	.sectionflags	@""
	.align	4


	//----- nvinfo : EIATTR_CUDA_API_VERSION
	.align		4
        /*0000*/ 	.byte	0x04, 0x37
        /*0002*/ 	.short	(.L_594 - .L_593)
.L_593:
        /*0004*/ 	.word	0x00000082


	//----- nvinfo : EIATTR_KPARAM_INFO
	.align		4
.L_594:
        /*0008*/ 	.byte	0x04, 0x17
        /*000a*/ 	.short	(.L_596 - .L_595)
.L_595:
        /*000c*/ 	.word	0x00000000
        /*0010*/ 	.short	0x0000
        /*0012*/ 	.short	0x0000
        /*0014*/ 	.byte	0x00, 0xf0, 0x01, 0x2a


	//----- nvinfo : EIATTR_SPARSE_MMA_MASK
	.align		4
.L_596:
        /*0018*/ 	.byte	0x03, 0x50
        /*001a*/ 	.short	0x0000


	//----- nvinfo : EIATTR_MAXREG_COUNT
	.align		4
        /*001c*/ 	.byte	0x03, 0x1b
        /*001e*/ 	.short	0x00a8


	//----- nvinfo : EIATTR_MERCURY_ISA_VERSION
	.align		4
        /*0020*/ 	.byte	0x03, 0x5f
        /*0022*/ 	.short	0x0101


	//----- nvinfo : EIATTR_VRC_CTA_INIT_COUNT
	.align		4
        /*0024*/ 	.byte	0x02, 0x4a
	.zero		1
	.zero		1


	//----- nvinfo : EIATTR_EXIT_INSTR_OFFSETS
	.align		4
        /*0028*/ 	.byte	0x04, 0x1c
        /*002a*/ 	.short	(.L_598 - .L_597)


	//   ....[0]....
.L_597:
        /*002c*/ 	.word	0x00000010


	//----- nvinfo : EIATTR_MAX_THREADS
	.align		4
.L_598:
        /*0030*/ 	.byte	0x04, 0x05
        /*0032*/ 	.short	(.L_600 - .L_599)
.L_599:
        /*0034*/ 	.word	0x00000180
        /*0038*/ 	.word	0x00000001
        /*003c*/ 	.word	0x00000001


	//----- nvinfo : EIATTR_CBANK_PARAM_SIZE
	.align		4
.L_600:
        /*0040*/ 	.byte	0x03, 0x19
        /*0042*/ 	.short	0x0a80


	//----- nvinfo : EIATTR_PARAM_CBANK
	.align		4
        /*0044*/ 	.byte	0x04, 0x0a
        /*0046*/ 	.short	(.L_602 - .L_601)
	.align		4
.L_601:
        /*0048*/ 	.word	index@(.nv.constant0._ZN7cutlass13device_kernelIN5flash11enable_sm90INS1_16FlashAttnFwdSm90INS1_25CollectiveMainloopFwdSm90ILi2EN4cute5tupleIJNS5_1CILi1EEES8_S8_EEENS6_IJNS7_ILi128EEESA_SA_EEELi128ENS_6half_tEfNS_4arch4Sm90ELb1ELb0ELb0ELb1ELb1ELb1ELb0ELb1ELb1ELb1ELb1ELb0EEENS1_21CollectiveEpilogueFwdISB_S9_SC_SE_Li256ELb1ELb1ELb1ELb0EEENS1_36VarlenDynamicPersistentTileSchedulerILi128ELi128ELi256ELi128ELb1ELb1ELb1ELb1ELb1ELb1EEEEEEEEEvNT_6ParamsE)
        /*004c*/ 	.short	0x0380
        /*004e*/ 	.short	0x0a80


	//----- nvinfo : EIATTR_SW_WAR
	.align		4
.L_602:
        /*0050*/ 	.byte	0x04, 0x36
        /*0052*/ 	.short	(.L_604 - .L_603)
.L_603:
        /*0054*/ 	.word	0x00000008
.L_604:


//--------------------- .nv.info._ZN7cutlass13device_kernelIN5flash11enable_sm90INS1_16FlashAttnFwdSm90INS1_25CollectiveMainloopFwdSm90ILi2EN4cute5tupleIJNS5_1CILi1EEES8_S8_EEENS6_IJNS7_ILi192EEENS7_ILi128EEENS7_ILi96EEEEEELi96ENS_6half_tEfNS_4arch4Sm90ELb0ELb0ELb0ELb0ELb1ELb0ELb0ELb0ELb1ELb1ELb1ELb0EEENS1_21CollectiveEpilogueFwdINS6_IJSA_SC_SB_EEES9_SE_SG_Li384ELb0ELb1ELb1ELb0EEENS1_19SingleTileSchedulerILb0ELb1ELb1ELi192EEEEEEEEEvNT_6ParamsE --------------------------
	.section	.nv.info._ZN7cutlass13device_kernelIN5flash11enable_sm90INS1_16FlashAttnFwdSm90INS1_25CollectiveMainloopFwdSm90ILi2EN4cute5tupleIJNS5_1CILi1EEES8_S8_EEENS6_IJNS7_ILi192EEENS7_ILi128EEENS7_ILi96EEEEEELi96ENS_6half_tEfNS_4arch4Sm90ELb0ELb0ELb0ELb0ELb1ELb0ELb0ELb0ELb1ELb1ELb1ELb0EEENS1_21CollectiveEpilogueFwdINS6_IJSA_SC_SB_EEES9_SE_SG_Li384ELb0ELb1ELb1ELb0EEENS1_19SingleTileSchedulerILb0ELb1ELb1ELi192EEEEEEEEEvNT_6ParamsE,"",@"SHT_CUDA_INFO"
	.sectionflags	@""
	.align	4


	//----- nvinfo : EIATTR_CUDA_API_VERSION
	.align		4
        /*0000*/ 	.byte	0x04, 0x37
        /*0002*/ 	.short	(.L_606 - .L_605)
.L_605:
        /*0004*/ 	.word	0x00000082


	//----- nvinfo : EIATTR_KPARAM_INFO
	.align		4
.L_606:
        /*0008*/ 	.byte	0x04, 0x17
        /*000a*/ 	.short	(.L_608 - .L_607)
.L_607:
        /*000c*/ 	.word	0x00000000
        /*0010*/ 	.short	0x0000
        /*0012*/ 	.short	0x0000
        /*0014*/ 	.byte	0x00, 0xf0, 0x01, 0x28


	//----- nvinfo : EIATTR_SPARSE_MMA_MASK
	.align		4
.L_608:
        /*0018*/ 	.byte	0x03, 0x50
        /*001a*/ 	.short	0x0000


	//----- nvinfo : EIATTR_MAXREG_COUNT
	.align		4
        /*001c*/ 	.byte	0x03, 0x1b
        /*001e*/ 	.short	0x0080


	//----- nvinfo : EIATTR_MERCURY_ISA_VERSION
	.align		4
        /*0020*/ 	.byte	0x03, 0x5f
        /*0022*/ 	.short	0x0101


	//----- nvinfo : EIATTR_VRC_CTA_INIT_COUNT
	.align		4
        /*0024*/ 	.byte	0x02, 0x4a
	.zero		1
	.zero		1


	//----- nvinfo : EIATTR_EXIT_INSTR_OFFSETS
	.align		4
        /*0028*/ 	.byte	0x04, 0x1c
        /*002a*/ 	.short	(.L_610 - .L_609)


	//   ....[0]....
.L_609:
        /*002c*/ 	.word	0x00000010


	//----- nvinfo : EIATTR_MAX_THREADS
	.align		4
.L_610:
        /*0030*/ 	.byte	0x04, 0x05
        /*0032*/ 	.short	(.L_612 - .L_611)
.L_611:
        /*0034*/ 	.word	0x00000200
        /*0038*/ 	.word	0x00000001
        /*003c*/ 	.word	0x00000001


	//----- nvinfo : EIATTR_CBANK_PARAM_SIZE
	.align		4
.L_612:
        /*0040*/ 	.byte	0x03, 0x19
        /*0042*/ 	.short	0x0a00


	//----- nvinfo : EIATTR_PARAM_CBANK
	.align		4
        /*0044*/ 	.byte	0x04, 0x0a
        /*0046*/ 	.short	(.L_614 - .L_613)
	.align		4
.L_613:
        /*0048*/ 	.word	index@(.nv.constant0._ZN7cutlass13device_kernelIN5flash11enable_sm90INS1_16FlashAttnFwdSm90INS1_25CollectiveMainloopFwdSm90ILi2EN4cute5tupleIJNS5_1CILi1EEES8_S8_EEENS6_IJNS7_ILi192EEENS7_ILi128EEENS7_ILi96EEEEEELi96ENS_6half_tEfNS_4arch4Sm90ELb0ELb0ELb0ELb0ELb1ELb0ELb0ELb0ELb1ELb1ELb1ELb0EEENS1_21CollectiveEpilogueFwdINS6_IJSA_SC_SB_EEES9_SE_SG_Li384ELb0ELb1ELb1ELb0EEENS1_19SingleTileSchedulerILb0ELb1ELb1ELi192EEEEEEEEEvNT_6ParamsE)
        /*004c*/ 	.short	0x0380
        /*004e*/ 	.short	0x0a00


	//----- nvinfo : EIATTR_SW_WAR
	.align		4
.L_614:
        /*0050*/ 	.byte	0x04, 0x36
        /*0052*/ 	.short	(.L_616 - .L_615)
.L_615:
        /*0054*/ 	.word	0x00000008
.L_616:


//--------------------- .nv.info._ZN7cutlass13device_kernelIN5flash11enable_sm90INS1_16FlashAttnFwdSm90INS1_25CollectiveMainloopFwdSm90ILi2EN4cute5tupleIJNS5_1CILi1EEES8_S8_EEENS6_IJNS7_ILi192EEENS7_ILi128EEENS7_ILi96EEEEEELi96ENS_6half_tEfNS_4arch4Sm90ELb0ELb0ELb0ELb1ELb1ELb0ELb0ELb0ELb1ELb1ELb1ELb0EEENS1_21CollectiveEpilogueFwdINS6_IJSA_SC_SB_EEES9_SE_SG_Li384ELb1ELb1ELb1ELb0EEENS1_36VarlenDynamicPersistentTileSchedulerILi192ELi128ELi384ELi128ELb1ELb1ELb1ELb0ELb1ELb1EEEEEEEEEvNT_6ParamsE --------------------------
	.section	.nv.info._ZN7cutlass13device_kernelIN5flash11enable_sm90INS1_16FlashAttnFwdSm90INS1_25CollectiveMainloopFwdSm90ILi2EN4cute5tupleIJNS5_1CILi1EEES8_S8_EEENS6_IJNS7_ILi192EEENS7_ILi128EEENS7_ILi96EEEEEELi96ENS_6half_tEfNS_4arch4Sm90ELb0ELb0ELb0ELb1ELb1ELb0ELb0ELb0ELb1ELb1ELb1ELb0EEENS1_21CollectiveEpilogueFwdINS6_IJSA_SC_SB_EEES9_SE_SG_Li384ELb1ELb1ELb1ELb0EEENS1_36VarlenDynamicPersistentTileSchedulerILi192ELi128ELi384ELi128ELb1ELb1ELb1ELb0ELb1ELb1EEEEEEEEEvNT_6ParamsE,"",@"SHT_CUDA_INFO"
	.sectionflags	@""
	.align	4


	//----- nvinfo : EIATTR_CUDA_API_VERSION
	.align		4
        /*0000*/ 	.byte	0x04, 0x37
        /*0002*/ 	.short	(.L_618 - .L_617)
.L_617:
        /*0004*/ 	.word	0x00000082


	//----- nvinfo : EIATTR_KPARAM_INFO
	.align		4
.L_618:
        /*0008*/ 	.byte	0x04, 0x17
        /*000a*/ 	.short	(.L_620 - .L_619)
.L_619:
        /*000c*/ 	.word	0x00000000
        /*0010*/ 	.short	0x0000
        /*0012*/ 	.short	0x0000
        /*0014*/ 	.byte	0x00, 0xf0, 0x01, 0x2a


	//----- nvinfo : EIATTR_SPARSE_MMA_MASK
	.align		4
.L_620:
        /*0018*/ 	.byte	0x03, 0x50
        /*001a*/ 	.short	0x0000


	//----- nvinfo : EIATTR_MAXREG_COUNT
	.align		4
        /*001c*/ 	.byte	0x03, 0x1b
        /*001e*/ 	.short	0x0080


	//----- nvinfo : EIATTR_MERCURY_ISA_VERSION
	.align		4
        /*0020*/ 	.byte	0x03, 0x5f
        /*0022*/ 	.short	0x0101


	//----- nvinfo : EIATTR_VRC_CTA_INIT_COUNT
	.align		4
        /*0024*/ 	.byte	0x02, 0x4a
	.zero		1
	.zero		1


	//----- nvinfo : EIATTR_EXIT_INSTR_OFFSETS
	.align		4
        /*0028*/ 	.byte	0x04, 0x1c
        /*002a*/ 	.short	(.L_622 - .L_621)


	//   ....[0]....
.L_621:
        /*002c*/ 	.word	0x00000010


	//----- nvinfo : EIATTR_MAX_THREADS
	.align		4
.L_622:
        /*0030*/ 	.byte	0x04, 0x05
        /*0032*/ 	.short	(.L_624 - .L_623)
.L_623:
        /*0034*/ 	.word	0x00000200
        /*0038*/ 	.word	0x00000001
        /*003c*/ 	.word	0x00000001


	//----- nvinfo : EIATTR_CBANK_PARAM_SIZE
	.align		4
.L_624:
        /*0040*/ 	.byte	0x03, 0x19
        /*0042*/ 	.short	0x0a80


	//----- nvinfo : EIATTR_PARAM_CBANK
	.align		4
        /*0044*/ 	.byte	0x04, 0x0a
        /*0046*/ 	.short	(.L_626 - .L_625)
	.align		4
.L_625:
        /*0048*/ 	.word	index@(.nv.constant0._ZN7cutlass13device_kernelIN5flash11enable_sm90INS1_16FlashAttnFwdSm90INS1_25CollectiveMainloopFwdSm90ILi2EN4cute5tupleIJNS5_1CILi1EEES8_S8_EEENS6_IJNS7_ILi192EEENS7_ILi128EEENS7_ILi96EEEEEELi96ENS_6half_tEfNS_4arch4Sm90ELb0ELb0ELb0ELb1ELb1ELb0ELb0ELb0ELb1ELb1ELb1ELb0EEENS1_21CollectiveEpilogueFwdINS6_IJSA_SC_SB_EEES9_SE_SG_Li384ELb1ELb1ELb1ELb0EEENS1_36VarlenDynamicPersistentTileSchedulerILi192ELi128ELi384ELi128ELb1ELb1ELb1ELb0ELb1ELb1EEEEEEEEEvNT_6ParamsE)
        /*004c*/ 	.short	0x0380
        /*004e*/ 	.short	0x0a80


	//----- nvinfo : EIATTR_SW_WAR
	.align		4
.L_626:
        /*0050*/ 	.byte	0x04, 0x36
        /*0052*/ 	.short	(.L_628 - .L_627)
.L_627:
        /*0054*/ 	.word	0x00000008
.L_628:


//--------------------- .nv.info._ZN7cutlass13device_kernelIN5flash11enable_sm90INS1_16FlashAttnFwdSm90INS1_25CollectiveMainloopFwdSm90ILi2EN4cute5tupleIJNS5_1CILi1EEES8_S8_EEENS6_IJNS7_ILi192EEENS7_ILi128EEENS7_ILi96EEEEEELi96ENS_6half_tEfNS_4arch4Sm90ELb0ELb0ELb0ELb1ELb1ELb1ELb0ELb0ELb1ELb1ELb1ELb0EEENS1_21CollectiveEpilogueFwdINS6_IJSA_SC_SB_EEES9_SE_SG_Li384ELb1ELb1ELb1ELb0EEENS1_36VarlenDynamicPersistentTileSchedulerILi192ELi128ELi384ELi128ELb1ELb1ELb1ELb0ELb1ELb1EEEEEEEEEvNT_6ParamsE --------------------------
	.section	.nv.info._ZN7cutlass13device_kernelIN5flash11enable_sm90INS1_16FlashAttnFwdSm90INS1_25CollectiveMainloopFwdSm90ILi2EN4cute5tupleIJNS5_1CILi1EEES8_S8_EEENS6_IJNS7_ILi192EEENS7_ILi128EEENS7_ILi96EEEEEELi96ENS_6half_tEfNS_4arch4Sm90ELb0ELb0ELb0ELb1ELb1ELb1ELb0ELb0ELb1ELb1ELb1ELb0EEENS1_21CollectiveEpilogueFwdINS6_IJSA_SC_SB_EEES9_SE_SG_Li384ELb1ELb1ELb1ELb0EEENS1_36VarlenDynamicPersistentTileSchedulerILi192ELi128ELi384ELi128ELb1ELb1ELb1ELb0ELb1ELb1EEEEEEEEEvNT_6ParamsE,"",@"SHT_CUDA_INFO"
	.sectionflags	@""
	.align	4


	//----- nvinfo : EIATTR_CUDA_API_VERSION
	.align		4
        /*0000*/ 	.byte	0x04, 0x37
        /*0002*/ 	.short	(.L_630 - .L_629)
.L_629:
        /*0004*/ 	.word	0x00000082


	//----- nvinfo : EIATTR_KPARAM_INFO
	.align		4
.L_630:
        /*0008*/ 	.byte	0x04, 0x17
        /*000a*/ 	.short	(.L_632 - .L_631)
.L_631:
        /*000c*/ 	.word	0x00000000
        /*0010*/ 	.short	0x0000
        /*0012*/ 	.short	0x0000
        /*0014*/ 	.byte	0x00, 0xf0, 0x01, 0x2a


	//----- nvinfo : EIATTR_SPARSE_MMA_MASK
	.align		4
.L_632:
        /*0018*/ 	.byte	0x03, 0x50
        /*001a*/ 	.short	0x0000


	//----- nvinfo : EIATTR_MAXREG_COUNT
	.align		4
        /*001c*/ 	.byte	0x03, 0x1b
        /*001e*/ 	.short	0x0080


	//----- nvinfo : EIATTR_MERCURY_ISA_VERSION
	.align		4
        /*0020*/ 	.byte	0x03, 0x5f
        /*0022*/ 	.short	0x0101


	//----- nvinfo : EIATTR_VRC_CTA_INIT_COUNT
	.align		4
        /*0024*/ 	.byte	0x02, 0x4a
	.zero		1
	.zero		1


	//----- nvinfo : EIATTR_EXIT_INSTR_OFFSETS
	.align		4
        /*0028*/ 	.byte	0x04, 0x1c
        /*002a*/ 	.short	(.L_634 - .L_633)


	//   ....[0]....
.L_633:
        /*002c*/ 	.word	0x00000010


	//----- nvinfo : EIATTR_MAX_THREADS
	.align		4
.L_634:
        /*0030*/ 	.byte	0x04, 0x05
        /*0032*/ 	.short	(.L_636 - .L_635)
.L_635:
        /*0034*/ 	.word	0x00000200
        /*0038*/ 	.word	0x00000001
        /*003c*/ 	.word	0x00000001


	//----- nvinfo : EIATTR_CBANK_PARAM_SIZE
	.align		4
.L_636:
        /*0040*/ 	.byte	0x03, 0x19
        /*0042*/ 	.short	0x0a80


	//----- nvinfo : EIATTR_PARAM_CBANK
	.align		4
        /*0044*/ 	.byte	0x04, 0x0a
        /*0046*/ 	.short	(.L_638 - .L_637)
	.align		4
.L_637:
        /*0048*/ 	.word	index@(.nv.constant0._ZN7cutlass13device_kernelIN5flash11enable_sm90INS1_16FlashAttnFwdSm90INS1_25CollectiveMainloopFwdSm90ILi2EN4cute5tupleIJNS5_1CILi1EEES8_S8_EEENS6_IJNS7_ILi192EEENS7_ILi128EEENS7_ILi96EEEEEELi96ENS_6half_tEfNS_4arch4Sm90ELb0ELb0ELb0ELb1ELb1ELb1ELb0ELb0ELb1ELb1ELb1ELb0EEENS1_21CollectiveEpilogueFwdINS6_IJSA_SC_SB_EEES9_SE_SG_Li384ELb1ELb1ELb1ELb0EEENS1_36VarlenDynamicPersistentTileSchedulerILi192ELi128ELi384ELi128ELb1ELb1ELb1ELb0ELb1ELb1EEEEEEEEEvNT_6ParamsE)
        /*004c*/ 	.short	0x0380
        /*004e*/ 	.short	0x0a80


	//----- nvinfo : EIATTR_SW_WAR
	.align		4
.L_638:
        /*0050*/ 	.byte	0x04, 0x36
        /*0052*/ 	.short	(.L_640 - .L_639)
.L_639:
        /*0054*/ 	.word	0x00000008
.L_640:


//--------------------- .nv.info._ZN7cutlass13device_kernelIN5flash11enable_sm90INS1_16FlashAttnFwdSm90INS1_25CollectiveMainloopFwdSm90ILi2EN4cute5tupleIJNS5_1CILi1EEES8_S8_EEENS6_IJNS7_ILi192EEENS7_ILi128EEENS7_ILi96EEEEEELi96ENS_6half_tEfNS_4arch4Sm90ELb0ELb1ELb0ELb0ELb1ELb0ELb0ELb0ELb1ELb1ELb1ELb0EEENS1_21CollectiveEpilogueFwdINS6_IJSA_SC_SB_EEES9_SE_SG_Li384ELb0ELb1ELb1ELb0EEENS1_19SingleTileSchedulerILb0ELb1ELb1ELi192EEEEEEEEEvNT_6ParamsE --------------------------
	.section	.nv.info._ZN7cutlass13device_kernelIN5flash11enable_sm90INS1_16FlashAttnFwdSm90INS1_25CollectiveMainloopFwdSm90ILi2EN4cute5tupleIJNS5_1CILi1EEES8_S8_EEENS6_IJNS7_ILi192EEENS7_ILi128EEENS7_ILi96EEEEEELi96ENS_6half_tEfNS_4arch4Sm90ELb0ELb1ELb0ELb0ELb1ELb0ELb0ELb0ELb1ELb1ELb1ELb0EEENS1_21CollectiveEpilogueFwdINS6_IJSA_SC_SB_EEES9_SE_SG_Li384ELb0ELb1ELb1ELb0EEENS1_19SingleTileSchedulerILb0ELb1ELb1ELi192EEEEEEEEEvNT_6ParamsE,"",@"SHT_CUDA_INFO"
	.sectionflags	@""
	.align	4


	//----- nvinfo : EIATTR_CUDA_API_VERSION
	.align		4
        /*0000*/ 	.byte	0x04, 0x37
        /*0002*/ 	.short	(.L_642 - .L_641)
.L_641:
        /*0004*/ 	.word	0x00000082


	//----- nvinfo : EIATTR_KPARAM_INFO
	.align		4
.L_642:
        /*0008*/ 	.byte	0x04, 0x17
        /*000a*/ 	.short	(.L_644 - .L_643)
.L_643:
        /*000c*/ 	.word	0x00000000
        /*0010*/ 	.short	0x0000
        /*0012*/ 	.short	0x0000
        /*0014*/ 	.byte	0x00, 0xf0, 0x01, 0x28


	//----- nvinfo : EIATTR_SPARSE_MMA_MASK
	.align		4
.L_644:
        /*0018*/ 	.byte	0x03, 0x50
        /*001a*/ 	.short	0x0000


	//----- nvinfo : EIATTR_MAXREG_COUNT
	.align		4
        /*001c*/ 	.byte	0x03, 0x1b
        /*001e*/ 	.short	0x0080


	//----- nvinfo : EIATTR_MERCURY_ISA_VERSION
	.align		4
        /*0020*/ 	.byte	0x03, 0x5f
        /*0022*/ 	.short	0x0101


	//----- nvinfo : EIATTR_VRC_CTA_INIT_COUNT
	.align		4
        /*0024*/ 	.byte	0x02, 0x4a
	.zero		1
	.zero		1


	//----- nvinfo : EIATTR_EXIT_INSTR_OFFSETS
	.align		4
        /*0028*/ 	.byte	0x04, 0x1c
        /*002a*/ 	.short	(.L_646 - .L_645)


	//   ....[0]....
.L_645:
        /*002c*/ 	.word	0x00000010


	//----- nvinfo : EIATTR_MAX_THREADS
	.align		4
.L_646:
        /*0030*/ 	.byte	0x04, 0x05
        /*0032*/ 	.short	(.L_648 - .L_647)
.L_647:
        /*0034*/ 	.word	0x00000200
        /*0038*/ 	.word	0x00000001
        /*003c*/ 	.word	0x00000001


	//----- nvinfo : EIATTR_CBANK_PARAM_SIZE
	.align		4
.L_648:
        /*0040*/ 	.byte	0x03, 0x19
        /*0042*/ 	.short	0x0a00


	//----- nvinfo : EIATTR_PARAM_CBANK
	.align		4
        /*0044*/ 	.byte	0x04, 0x0a
        /*0046*/ 	.short	(.L_650 - .L_649)
	.align		4
.L_649:
        /*0048*/ 	.word	index@(.nv.constant0._ZN7cutlass13device_kernelIN5flash11enable_sm90INS1_16FlashAttnFwdSm90INS1_25CollectiveMainloopFwdSm90ILi2EN4cute5tupleIJNS5_1CILi1EEES8_S8_EEENS6_IJNS7_ILi192EEENS7_ILi128EEENS7_ILi96EEEEEELi96ENS_6half_tEfNS_4arch4Sm90ELb0ELb1ELb0ELb0ELb1ELb0ELb0ELb0ELb1ELb1ELb1ELb0EEENS1_21CollectiveEpilogueFwdINS6_IJSA_SC_SB_EEES9_SE_SG_Li384ELb0ELb1ELb1ELb0EEENS1_19SingleTileSchedulerILb0ELb1ELb1ELi192EEEEEEEEEvNT_6ParamsE)
        /*004c*/ 	.short	0x0380
        /*004e*/ 	.short	0x0a00


	//----- nvinfo : EIATTR_SW_WAR
	.align		4
.L_650:
        /*0050*/ 	.byte	0x04, 0x36
        /*0052*/ 	.short	(.L_652 - .L_651)
.L_651:
        /*0054*/ 	.word	0x00000008
.L_652:


//--------------------- .nv.info._ZN7cutlass13device_kernelIN5flash11enable_sm90INS1_16FlashAttnFwdSm90INS1_25CollectiveMainloopFwdSm90ILi2EN4cute5tupleIJNS5_1CILi1EEES8_S8_EEENS6_IJNS7_ILi192EEENS7_ILi128EEENS7_ILi96EEEEEELi96ENS_6half_tEfNS_4arch4Sm90ELb0ELb1ELb0ELb1ELb1ELb0ELb0ELb0ELb1ELb1ELb1ELb0EEENS1_21CollectiveEpilogueFwdINS6_IJSA_SC_SB_EEES9_SE_SG_Li384ELb1ELb1ELb1ELb0EEENS1_36VarlenDynamicPersistentTileSchedulerILi192ELi128ELi384ELi128ELb1ELb1ELb1ELb1ELb0ELb1EEEEEEEEEvNT_6ParamsE --------------------------
	.section	.nv.info._ZN7cutlass13device_kernelIN5flash11enable_sm90INS1_16FlashAttnFwdSm90INS1_25CollectiveMainloopFwdSm90ILi2EN4cute5tupleIJNS5_1CILi1EEES8_S8_EEENS6_IJNS7_ILi192EEENS7_ILi128EEENS7_ILi96EEEEEELi96ENS_6half_tEfNS_4arch4Sm90ELb0ELb1ELb0ELb1ELb1ELb0ELb0ELb0ELb1ELb1ELb1ELb0EEENS1_21CollectiveEpilogueFwdINS6_IJSA_SC_SB_EEES9_SE_SG_Li384ELb1ELb1ELb1ELb0EEENS1_36VarlenDynamicPersistentTileSchedulerILi192ELi128ELi384ELi128ELb1ELb1ELb1ELb1ELb0ELb1EEEEEEEEEvNT_6ParamsE,"",@"SHT_CUDA_INFO"
	.sectionflags	@""
	.align	4


	//----- nvinfo : EIATTR_CUDA_API_VERSION
	.align		4
        /*0000*/ 	.byte	0x04, 0x37
        /*0002*/ 	.short	(.L_654 - .L_653)
.L_653:
        /*0004*/ 	.word	0x00000082


	//----- nvinfo : EIATTR_KPARAM_INFO
	.align		4
.L_654:
        /*0008*/ 	.byte	0x04, 0x17
        /*000a*/ 	.short	(.L_656 - .L_655)
.L_655:
        /*000c*/ 	.word	0x00000000
        /*0010*/ 	.short	0x0000
        /*0012*/ 	.short	0x0000
        /*0014*/ 	.byte	0x00, 0xf0, 0x01, 0x2a


	//----- nvinfo : EIATTR_SPARSE_MMA_MASK
	.align		4
.L_656:
        /*0018*/ 	.byte	0x03, 0x50
        /*001a*/ 	.short	0x0000


	//----- nvinfo : EIATTR_MAXREG_COUNT
	.align		4
        /*001c*/ 	.byte	0x03, 0x1b
        /*001e*/ 	.short	0x0080


	//----- nvinfo : EIATTR_MERCURY_ISA_VERSION
	.align		4
        /*0020*/ 	.byte	0x03, 0x5f
        /*0022*/ 	.short	0x0101


	//----- nvinfo : EIATTR_VRC_CTA_INIT_COUNT
	.align		4
        /*0024*/ 	.byte	0x02, 0x4a
	.zero		1
	.zero		1


	//----- nvinfo : EIATTR_EXIT_INSTR_OFFSETS
	.align		4
        /*0028*/ 	.byte	0x04, 0x1c
        /*002a*/ 	.short	(.L_658 - .L_657)


	//   ....[0]....
.L_657:
        /*002c*/ 	.word	0x00000010


	//----- nvinfo : EIATTR_MAX_THREADS
	.align		4
.L_658:
        /*0030*/ 	.byte	0x04, 0x05
        /*0032*/ 	.short	(.L_660 - .L_659)
.L_659:
        /*0034*/ 	.word	0x00000200
        /*0038*/ 	.word	0x00000001
        /*003c*/ 	.word	0x00000001


	//----- nvinfo : EIATTR_CBANK_PARAM_SIZE
	.align		4
.L_660:
        /*0040*/ 	.byte	0x03, 0x19
        /*0042*/ 	.short	0x0a80


	//----- nvinfo : EIATTR_PARAM_CBANK
	.align		4
        /*0044*/ 	.byte	0x04, 0x0a
        /*0046*/ 	.short	(.L_662 - .L_661)
	.align		4
.L_661:
        /*0048*/ 	.word	index@(.nv.constant0._ZN7cutlass13device_kernelIN5flash11enable_sm90INS1_16FlashAttnFwdSm90INS1_25CollectiveMainloopFwdSm90ILi2EN4cute5tupleIJNS5_1CILi1EEES8_S8_EEENS6_IJNS7_ILi192EEENS7_ILi128EEENS7_ILi96EEEEEELi96ENS_6half_tEfNS_4arch4Sm90ELb0ELb1ELb0ELb1ELb1ELb0ELb0ELb0ELb1ELb1ELb1ELb0EEENS1_21CollectiveEpilogueFwdINS6_IJSA_SC_SB_EEES9_SE_SG_Li384ELb1ELb1ELb1ELb0EEENS1_36VarlenDynamicPersistentTileSchedulerILi192ELi128ELi384ELi128ELb1ELb1ELb1ELb1ELb0ELb1EEEEEEEEEvNT_6ParamsE)
        /*004c*/ 	.short	0x0380
        /*004e*/ 	.short	0x0a80


	//----- nvinfo : EIATTR_SW_WAR
	.align		4
.L_662:
        /*0050*/ 	.byte	0x04, 0x36
        /*0052*/ 	.short	(.L_664 - .L_663)
.L_663:
        /*0054*/ 	.word	0x00000008
.L_664:


//--------------------- .nv.info._ZN7cutlass13device_kernelIN5flash11enable_sm90INS1_16FlashAttnFwdSm90INS1_25CollectiveMainloopFwdSm90ILi2EN4cute5tupleIJNS5_1CILi1EEES8_S8_EEENS6_IJNS7_ILi192EEENS7_ILi128EEENS7_ILi96EEEEEELi96ENS_6half_tEfNS_4arch4Sm90ELb0ELb1ELb0ELb1ELb1ELb1ELb0ELb0ELb1ELb1ELb1ELb0EEENS1_21CollectiveEpilogueFwdINS6_IJSA_SC_SB_EEES9_SE_SG_Li384ELb1ELb1ELb1ELb0EEENS1_36VarlenDynamicPersistentTileSchedulerILi192ELi128ELi384ELi128ELb1ELb1ELb1ELb1ELb0ELb1EEEEEEEEEvNT_6ParamsE --------------------------
	.section	.nv.info._ZN7cutlass13device_kernelIN5flash11enable_sm90INS1_16FlashAttnFwdSm90INS1_25CollectiveMainloopFwdSm90ILi2EN4cute5tupleIJNS5_1CILi1EEES8_S8_EEENS6_IJNS7_ILi192EEENS7_ILi128EEENS7_ILi96EEEEEELi96ENS_6half_tEfNS_4arch4Sm90ELb0ELb1ELb0ELb1ELb1ELb1ELb0ELb0ELb1ELb1ELb1ELb0EEENS1_21CollectiveEpilogueFwdINS6_IJSA_SC_SB_EEES9_SE_SG_Li384ELb1ELb1ELb1ELb0EEENS1_36VarlenDynamicPersistentTileSchedulerILi192ELi128ELi384ELi128ELb1ELb1ELb1ELb1ELb0ELb1EEEEEEEEEvNT_6ParamsE,"",@"SHT_CUDA_INFO"
	.sectionflags	@""
	.align	4


	//----- nvinfo : EIATTR_CUDA_API_VERSION
	.align		4
        /*0000*/ 	.byte	0x04, 0x37
        /*0002*/ 	.short	(.L_666 - .L_665)
.L_665:
        /*0004*/ 	.word	0x00000082


	//----- nvinfo : EIATTR_KPARAM_INFO
	.align		4
.L_666:
        /*0008*/ 	.byte	0x04, 0x17
        /*000a*/ 	.short	(.L_668 - .L_667)
.L_667:
        /*000c*/ 	.word	0x00000000
        /*0010*/ 	.short	0x0000
        /*0012*/ 	.short	0x0000
        /*0014*/ 	.byte	0x00, 0xf0, 0x01, 0x2a


	//----- nvinfo : EIATTR_SPARSE_MMA_MASK
	.align		4
.L_668:
        /*0018*/ 	.byte	0x03, 0x50
        /*001a*/ 	.short	0x0000


	//----- nvinfo : EIATTR_MAXREG_COUNT
	.align		4
        /*001c*/ 	.byte	0x03, 0x1b
        /*001e*/ 	.short	0x0080


	//----- nvinfo : EIATTR_MERCURY_ISA_VERSION
	.align		4
        /*0020*/ 	.byte	0x03, 0x5f
        /*0022*/ 	.short	0x0101


	//----- nvinfo : EIATTR_VRC_CTA_INIT_COUNT
	.align		4
        /*0024*/ 	.byte	0x02, 0x4a
	.zero		1
	.zero		1


	//----- nvinfo : EIATTR_EXIT_INSTR_OFFSETS
	.align		4
        /*0028*/ 	.byte	0x04, 0x1c
        /*002a*/ 	.short	(.L_670 - .L_669)


	//   ....[0]....
.L_669:
        /*002c*/ 	.word	0x00000010


	//----- nvinfo : EIATTR_MAX_THREADS
	.align		4
.L_670:
        /*0030*/ 	.byte	0x04, 0x05
        /*0032*/ 	.short	(.L_672 - .L_671)
.L_671:
        /*0034*/ 	.word	0x00000200
        /*0038*/ 	.word	0x00000001
        /*003c*/ 	.word	0x00000001


	//----- nvinfo : EIATTR_CBANK_PARAM_SIZE
	.align		4
.L_672:
        /*0040*/ 	.byte	0x03, 0x19
        /*0042*/ 	.short	0x0a80


	//----- nvinfo : EIATTR_PARAM_CBANK
	.align		4
        /*0044*/ 	.byte	0x04, 0x0a
        /*0046*/ 	.short	(.L_674 - .L_673)
	.align		4
.L_673:
        /*0048*/ 	.word	index@(.nv.constant0._ZN7cutlass13device_kernelIN5flash11enable_sm90INS1_16FlashAttnFwdSm90INS1_25CollectiveMainloopFwdSm90ILi2EN4cute5tupleIJNS5_1CILi1EEES8_S8_EEENS6_IJNS7_ILi192EEENS7_ILi128EEENS7_ILi96EEEEEELi96ENS_6half_tEfNS_4arch4Sm90ELb0ELb1ELb0ELb1ELb1ELb1ELb0ELb0ELb1ELb1ELb1ELb0EEENS1_21CollectiveEpilogueFwdINS6_IJSA_SC_SB_EEES9_SE_SG_Li384ELb1ELb1ELb1ELb0EEENS1_36VarlenDynamicPersistentTileSchedulerILi192ELi128ELi384ELi128ELb1ELb1ELb1ELb1ELb0ELb1EEEEEEEEEvNT_6ParamsE)
        /*004c*/ 	.short	0x0380
        /*004e*/ 	.short	0x0a80


	//----- nvinfo : EIATTR_SW_WAR
	.align		4
.L_674:
        /*0050*/ 	.byte	0x04, 0x36
        /*0052*/ 	.short	(.L_676 - .L_675)
.L_675:
        /*0054*/ 	.word	0x00000008
.L_676:


//--------------------- .nv.info._ZN7cutlass13device_kernelIN5flash11enable_sm90INS1_16FlashAttnFwdSm90INS1_25CollectiveMainloopFwdSm90ILi2EN4cute5tupleIJNS5_1CILi1EEES8_S8_EEENS6_IJNS7_ILi192EEENS7_ILi128EEENS7_ILi96EEEEEELi96ENS_6half_tEfNS_4arch4Sm90ELb1ELb0ELb0ELb0ELb1ELb0ELb0ELb0ELb1ELb1ELb1ELb0EEENS1_21CollectiveEpilogueFwdINS6_IJSA_SC_SB_EEES9_SE_SG_Li384ELb0ELb1ELb1ELb0EEENS1_19SingleTileSchedulerILb0ELb1ELb1ELi192EEEEEEEEEvNT_6ParamsE --------------------------
	.section	.nv.info._ZN7cutlass13device_kernelIN5flash11enable_sm90INS1_16FlashAttnFwdSm90INS1_25CollectiveMainloopFwdSm90ILi2EN4cute5tupleIJNS5_1CILi1EEES8_S8_EEENS6_IJNS7_ILi192EEENS7_ILi128EEENS7_ILi96EEEEEELi96ENS_6half_tEfNS_4arch4Sm90ELb1ELb0ELb0ELb0ELb1ELb0ELb0ELb0ELb1ELb1ELb1ELb0EEENS1_21CollectiveEpilogueFwdINS6_IJSA_SC_SB_EEES9_SE_SG_Li384ELb0ELb1ELb1ELb0EEENS1_19SingleTileSchedulerILb0ELb1ELb1ELi192EEEEEEEEEvNT_6ParamsE,"",@"SHT_CUDA_INFO"
	.sectionflags	@""
	.align	4


	//----- nvinfo : EIATTR_CUDA_API_VERSION
	.align		4
        /*0000*/ 	.byte	0x04, 0x37
        /*0002*/ 	.short	(.L_678 - .L_677)
.L_677:
        /*0004*/ 	.word	0x00000082


	//----- nvinfo : EIATTR_KPARAM_INFO
	.align		4
.L_678:
        /*0008*/ 	.byte	0x04, 0x17
        /*000a*/ 	.short	(.L_680 - .L_679)
.L_679:
        /*000c*/ 	.word	0x00000000
        /*0010*/ 	.short	0x0000
        /*0012*/ 	.short	0x0000
        /*0014*/ 	.byte	0x00, 0xf0, 0x01, 0x28


	//----- nvinfo : EIATTR_SPARSE_MMA_MASK
	.align		4
.L_680:
        /*0018*/ 	.byte	0x03, 0x50
        /*001a*/ 	.short	0x0000


	//----- nvinfo : EIATTR_MAXREG_COUNT
	.align		4
        /*001c*/ 	.byte	0x03, 0x1b
        /*001e*/ 	.short	0x0080


	//----- nvinfo : EIATTR_MERCURY_ISA_VERSION
	.align		4
        /*0020*/ 	.byte	0x03, 0x5f
        /*0022*/ 	.short	0x0101


	//----- nvinfo : EIATTR_VRC_CTA_INIT_COUNT
	.align		4
        /*0024*/ 	.byte	0x02, 0x4a
	.zero		1
	.zero		1


	//----- nvinfo : EIATTR_EXIT_INSTR_OFFSETS
	.align		4
        /*0028*/ 	.byte	0x04, 0x1c
        /*002a*/ 	.short	(.L_682 - .L_681)


	//   ....[0]....
.L_681:
        /*002c*/ 	.word	0x00000010


	//----- nvinfo : EIATTR_MAX_THREADS
	.align		4
.L_682:
        /*0030*/ 	.byte	0x04, 0x05
        /*0032*/ 	.short	(.L_684 - .L_683)
.L_683:
        /*0034*/ 	.word	0x00000200
        /*0038*/ 	.word	0x00000001
        /*003c*/ 	.word	0x00000001


	//----- nvinfo : EIATTR_CBANK_PARAM_SIZE
	.align		4
.L_684:
        /*0040*/ 	.byte	0x03, 0x19
        /*0042*/ 	.short	0x0a00


	//----- nvinfo : EIATTR_PARAM_CBANK
	.align		4
        /*0044*/ 	.byte	0x04, 0x0a
        /*0046*/ 	.short	(.L_686 - .L_685)
	.align		4
.L_685:
        /*0048*/ 	.word	index@(.nv.constant0._ZN7cutlass13device_kernelIN5flash11enable_sm90INS1_16FlashAttnFwdSm90INS1_25CollectiveMainloopFwdSm90ILi2EN4cute5tupleIJNS5_1CILi1EEES8_S8_EEENS6_IJNS7_ILi192EEENS7_ILi128EEENS7_ILi96EEEEEELi96ENS_6half_tEfNS_4arch4Sm90ELb1ELb0ELb0ELb0ELb1ELb0ELb0ELb0ELb1ELb1ELb1ELb0EEENS1_21CollectiveEpilogueFwdINS6_IJSA_SC_SB_EEES9_SE_SG_Li384ELb0ELb1ELb1ELb0EEENS1_19SingleTileSchedulerILb0ELb1ELb1ELi192EEEEEEEEEvNT_6ParamsE)
        /*004c*/ 	.short	0x0380
        /*004e*/ 	.short	0x0a00


	//----- nvinfo : EIATTR_SW_WAR
	.align		4
.L_686:
        /*0050*/ 	.byte	0x04, 0x36
        /*0052*/ 	.short	(.L_688 - .L_687)
.L_687:
        /*0054*/ 	.word	0x00000008
.L_688:


//--------------------- .nv.info._ZN7cutlass13device_kernelIN5flash11enable_sm90INS1_16FlashAttnFwdSm90INS1_25CollectiveMainloopFwdSm90ILi2EN4cute5tupleIJNS5_1CILi1EEES8_S8_EEENS6_IJNS7_ILi192EEENS7_ILi128EEENS7_ILi96EEEEEELi96ENS_6half_tEfNS_4arch4Sm90ELb1ELb0ELb0ELb1ELb1ELb0ELb0ELb0ELb1ELb1ELb1ELb0EEENS1_21CollectiveEpilogueFwdINS6_IJSA_SC_SB_EEES9_SE_SG_Li384ELb1ELb1ELb1ELb0EEENS1_36VarlenDynamicPersistentTileSchedulerILi192ELi128ELi384ELi128ELb1ELb1ELb1ELb1ELb1ELb1EEEEEEEEEvNT_6ParamsE --------------------------
	.section	.nv.info._ZN7cutlass13device_kernelIN5flash11enable_sm90INS1_16FlashAttnFwdSm90INS1_25CollectiveMainloopFwdSm90ILi2EN4cute5tupleIJNS5_1CILi1EEES8_S8_EEENS6_IJNS7_ILi192EEENS7_ILi128EEENS7_ILi96EEEEEELi96ENS_6half_tEfNS_4arch4Sm90ELb1ELb0ELb0ELb1ELb1ELb0ELb0ELb0ELb1ELb1ELb1ELb0EEENS1_21CollectiveEpilogueFwdINS6_IJSA_SC_SB_EEES9_SE_SG_Li384ELb1ELb1ELb1ELb0EEENS1_36VarlenDynamicPersistentTileSchedulerILi192ELi128ELi384ELi128ELb1ELb1ELb1ELb1ELb1ELb1EEEEEEEEEvNT_6ParamsE,"",@"SHT_CUDA_INFO"
	.sectionflags	@""
	.align	4


	//----- nvinfo : EIATTR_CUDA_API_VERSION
	.align		4
        /*0000*/ 	.byte	0x04, 0x37
        /*0002*/ 	.short	(.L_690 - .L_689)
.L_689:
        /*0004*/ 	.word	0x00000082


	//----- nvinfo : EIATTR_KPARAM_INFO
	.align		4
.L_690:
        /*0008*/ 	.byte	0x04, 0x17
        /*000a*/ 	.short	(.L_692 - .L_691)
.L_691:
        /*000c*/ 	.word	0x00000000
        /*0010*/ 	.short	0x0000
        /*0012*/ 	.short	0x0000
        /*0014*/ 	.byte	0x00, 0xf0, 0x01, 0x2a


	//----- nvinfo : EIATTR_SPARSE_MMA_MASK
	.align		4
.L_692:
        /*0018*/ 	.byte	0x03, 0x50
        /*001a*/ 	.short	0x0000


	//----- nvinfo : EIATTR_MAXREG_COUNT
	.align		4
        /*001c*/ 	.byte	0x03, 0x1b
        /*001e*/ 	.short	0x0080


	//----- nvinfo : EIATTR_MERCURY_ISA_VERSION
	.align		4
        /*0020*/ 	.byte	0x03, 0x5f
        /*0022*/ 	.short	0x0101


	//----- nvinfo : EIATTR_VRC_CTA_INIT_COUNT
	.align		4
        /*0024*/ 	.byte	0x02, 0x4a
	.zero		1
	.zero		1


	//----- nvinfo : EIATTR_EXIT_INSTR_OFFSETS
	.align		4
        /*0028*/ 	.byte	0x04, 0x1c
        /*002a*/ 	.short	(.L_694 - .L_693)


	//   ....[0]....
.L_693:
        /*002c*/ 	.word	0x00000010


	//----- nvinfo : EIATTR_MAX_THREADS
	.align		4
.L_694:
        /*0030*/ 	.byte	0x04, 0x05
        /*0032*/ 	.short	(.L_696 - .L_695)
.L_695:
        /*0034*/ 	.word	0x00000200
        /*0038*/ 	.word	0x00000001
        /*003c*/ 	.word	0x00000001


	//----- nvinfo : EIATTR_CBANK_PARAM_SIZE
	.align		4
.L_696:
        /*0040*/ 	.byte	0x03, 0x19
        /*0042*/ 	.short	0x0a80


	//----- nvinfo : EIATTR_PARAM_CBANK
	.align		4
        /*0044*/ 	.byte	0x04, 0x0a
        /*0046*/ 	.short	(.L_698 - .L_697)
	.align		4
.L_697:
        /*0048*/ 	.word	index@(.nv.constant0._ZN7cutlass13device_kernelIN5flash11enable_sm90INS1_16FlashAttnFwdSm90INS1_25CollectiveMainloopFwdSm90ILi2EN4cute5tupleIJNS5_1CILi1EEES8_S8_EEENS6_IJNS7_ILi192EEENS7_ILi128EEENS7_ILi96EEEEEELi96ENS_6half_tEfNS_4arch4Sm90ELb1ELb0ELb0ELb1ELb1ELb0ELb0ELb0ELb1ELb1ELb1ELb0EEENS1_21CollectiveEpilogueFwdINS6_IJSA_SC_SB_EEES9_SE_SG_Li384ELb1ELb1ELb1ELb0EEENS1_36VarlenDynamicPersistentTileSchedulerILi192ELi128ELi384ELi128ELb1ELb1ELb1ELb1ELb1ELb1EEEEEEEEEvNT_6ParamsE)
        /*004c*/ 	.short	0x0380
        /*004e*/ 	.short	0x0a80


	//----- nvinfo : EIATTR_SW_WAR
	.align		4
.L_698:
        /*0050*/ 	.byte	0x04, 0x36
        /*0052*/ 	.short	(.L_700 - .L_699)
.L_699:
        /*0054*/ 	.word	0x00000008
.L_700:


//--------------------- .nv.info._ZN7cutlass13device_kernelIN5flash11enable_sm90INS1_16FlashAttnFwdSm90INS1_25CollectiveMainloopFwdSm90ILi2EN4cute5tupleIJNS5_1CILi1EEES8_S8_EEENS6_IJNS7_ILi192EEENS7_ILi128EEENS7_ILi96EEEEEELi96ENS_6half_tEfNS_4arch4Sm90ELb1ELb0ELb0ELb1ELb1ELb1ELb0ELb0ELb1ELb1ELb1ELb0EEENS1_21CollectiveEpilogueFwdINS6_IJSA_SC_SB_EEES9_SE_SG_Li384ELb1ELb1ELb1ELb0EEENS1_36VarlenDynamicPersistentTileSchedulerILi192ELi128ELi384ELi128ELb1ELb1ELb1ELb1ELb1ELb1EEEEEEEEEvNT_6ParamsE --------------------------
	.section	.nv.info._ZN7cutlass13device_kernelIN5flash11enable_sm90INS1_16FlashAttnFwdSm90INS1_25CollectiveMainloopFwdSm90ILi2EN4cute5tupleIJNS5_1CILi1EEES8_S8_EEENS6_IJNS7_ILi192EEENS7_ILi128EEENS7_ILi96EEEEEELi96ENS_6half_tEfNS_4arch4Sm90ELb1ELb0ELb0ELb1ELb1ELb1ELb0ELb0ELb1ELb1ELb1ELb0EEENS1_21CollectiveEpilogueFwdINS6_IJSA_SC_SB_EEES9_SE_SG_Li384ELb1ELb1ELb1ELb0EEENS1_36VarlenDynamicPersistentTileSchedulerILi192ELi128ELi384ELi128ELb1ELb1ELb1ELb1ELb1ELb1EEEEEEEEEvNT_6ParamsE,"",@"SHT_CUDA_INFO"
	.sectionflags	@""
	.align	4


	//----- nvinfo : EIATTR_CUDA_API_VERSION
	.align		4
        /*0000*/ 	.byte	0x04, 0x37
        /*0002*/ 	.short	(.L_702 - .L_701)
.L_701:
        /*0004*/ 	.word	0x00000082


	//----- nvinfo : EIATTR_KPARAM_INFO
	.align		4
.L_702:
        /*0008*/ 	.byte	0x04, 0x17
        /*000a*/ 	.short	(.L_704 - .L_703)
.L_703:
        /*000c*/ 	.word	0x00000000
        /*0010*/ 	.short	0x0000
        /*0012*/ 	.short	0x0000
        /*0014*/ 	.byte	0x00, 0xf0, 0x01, 0x2a


	//----- nvinfo : EIATTR_SPARSE_MMA_MASK
	.align		4
.L_704:
        /*0018*/ 	.byte	0x03, 0x50
        /*001a*/ 	.short	0x0000


	//----- nvinfo : EIATTR_MAXREG_COUNT
	.align		4
        /*001c*/ 	.byte	0x03, 0x1b
        /*001e*/ 	.short	0x0080


	//----- nvinfo : EIATTR_MERCURY_ISA_VERSION
	.align		4
        /*0020*/ 	.byte	0x03, 0x5f
        /*0022*/ 	.short	0x0101


	//----- nvinfo : EIATTR_VRC_CTA_INIT_COUNT
	.align		4
        /*0024*/ 	.byte	0x02, 0x4a
	.zero		1
	.zero		1


	//----- nvinfo : EIATTR_EXIT_INSTR_OFFSETS
	.align		4
        /*0028*/ 	.byte	0x04, 0x1c
        /*002a*/ 	.short	(.L_706 - .L_705)


	//   ....[0]....
.L_705:
        /*002c*/ 	.word	0x00000010


	//----- nvinfo : EIATTR_MAX_THREADS
	.align		4
.L_706:
        /*0030*/ 	.byte	0x04, 0x05
        /*0032*/ 	.short	(.L_708 - .L_707)
.L_707:
        /*0034*/ 	.word	0x00000200
        /*0038*/ 	.word	0x00000001
        /*003c*/ 	.word	0x00000001


	//----- nvinfo : EIATTR_CBANK_PARAM_SIZE
	.align		4
.L_708:
        /*0040*/ 	.byte	0x03, 0x19
        /*0042*/ 	.short	0x0a80


	//----- nvinfo : EIATTR_PARAM_CBANK
	.align		4
        /*0044*/ 	.byte	0x04, 0x0a
        /*0046*/ 	.short	(.L_710 - .L_709)
	.align		4
.L_709:
        /*0048*/ 	.word	index@(.nv.constant0._ZN7cutlass13device_kernelIN5flash11enable_sm90INS1_16FlashAttnFwdSm90INS1_25CollectiveMainloopFwdSm90ILi2EN4cute5tupleIJNS5_1CILi1EEES8_S8_EEENS6_IJNS7_ILi192EEENS7_ILi128EEENS7_ILi96EEEEEELi96ENS_6half_tEfNS_4arch4Sm90ELb1ELb0ELb0ELb1ELb1ELb1ELb0ELb0ELb1ELb1ELb1ELb0EEENS1_21CollectiveEpilogueFwdINS6_IJSA_SC_SB_EEES9_SE_SG_Li384ELb1ELb1ELb1ELb0EEENS1_36VarlenDynamicPersistentTileSchedulerILi192ELi128ELi384ELi128ELb1ELb1ELb1ELb1ELb1ELb1EEEEEEEEEvNT_6ParamsE)
        /*004c*/ 	.short	0x0380
        /*004e*/ 	.short	0x0a80


	//----- nvinfo : EIATTR_SW_WAR
	.align		4
.L_710:
        /*0050*/ 	.byte	0x04, 0x36
        /*0052*/ 	.short	(.L_712 - .L_711)
.L_711:
        /*0054*/ 	.word	0x00000008
.L_712:


//--------------------- .nv.info._ZN7cutlass13device_kernelIN5flash11enable_sm90INS1_16FlashAttnFwdSm90INS1_25CollectiveMainloopFwdSm90ILi2EN4cute5tupleIJNS5_1CILi1EEES8_S8_EEENS6_IJNS7_ILi192EEENS7_ILi128EEENS7_ILi64EEEEEELi64ENS_6half_tEfNS_4arch4Sm90ELb0ELb0ELb0ELb0ELb1ELb0ELb0ELb1ELb1ELb1ELb1ELb0EEENS1_21CollectiveEpilogueFwdINS6_IJSA_SC_SB_EEES9_SE_SG_Li384ELb0ELb1ELb1ELb0EEENS1_19SingleTileSchedulerILb0ELb1ELb1ELi192EEEEEEEEEvNT_6ParamsE --------------------------
	.section	.nv.info._ZN7cutlass13device_kernelIN5flash11enable_sm90INS1_16FlashAttnFwdSm90INS1_25CollectiveMainloopFwdSm90ILi2EN4cute5tupleIJNS5_1CILi1EEES8_S8_EEENS6_IJNS7_ILi192EEENS7_ILi128EEENS7_ILi64EEEEEELi64ENS_6half_tEfNS_4arch4Sm90ELb0ELb0ELb0ELb0ELb1ELb0ELb0ELb1ELb1ELb1ELb1ELb0EEENS1_21CollectiveEpilogueFwdINS6_IJSA_SC_SB_EEES9_SE_SG_Li384ELb0ELb1ELb1ELb0EEENS1_19SingleTileSchedulerILb0ELb1ELb1ELi192EEEEEEEEEvNT_6ParamsE,"",@"SHT_CUDA_INFO"
	.sectionflags	@""
	.align	4


	//----- nvinfo : EIATTR_CUDA_API_VERSION
	.align		4
        /*0000*/ 	.byte	0x04, 0x37
        /*0002*/ 	.short	(.L_714 - .L_713)
.L_713:
        /*0004*/ 	.word	0x00000082


	//----- nvinfo : EIATTR_KPARAM_INFO
	.align		4
.L_714:
        /*0008*/ 	.byte	0x04, 0x17
        /*000a*/ 	.short	(.L_716 - .L_715)
.L_715:
        /*000c*/ 	.word	0x00000000
        /*0010*/ 	.short	0x0000
        /*0012*/ 	.short	0x0000
        /*0014*/ 	.byte	0x00, 0xf0, 0x01, 0x28


	//----- nvinfo : EIATTR_SPARSE_MMA_MASK
	.align		4
.L_716:
        /*0018*/ 	.byte	0x03, 0x50
        /*001a*/ 	.short	0x0000


	//----- nvinfo : EIATTR_MAXREG_COUNT
	.align		4
        /*001c*/ 	.byte	0x03, 0x1b
        /*001e*/ 	.short	0x0080


	//----- nvinfo : EIATTR_MERCURY_ISA_VERSION
	.align		4
        /*0020*/ 	.byte	0x03, 0x5f
        /*0022*/ 	.short	0x0101


	//----- nvinfo : EIATTR_VRC_CTA_INIT_COUNT
	.align		4
        /*0024*/ 	.byte	0x02, 0x4a
	.zero		1
	.zero		1


	//----- nvinfo : EIATTR_EXIT_INSTR_OFFSETS
	.align		4
        /*0028*/ 	.byte	0x04, 0x1c
        /*002a*/ 	.short	(.L_718 - .L_717)


	//   ....[0]....
.L_717:
        /*002c*/ 	.word	0x00000010


	//----- nvinfo : EIATTR_MAX_THREADS
	.align		4
.L_718:
        /*0030*/ 	.byte	0x04, 0x05
        /*0032*/ 	.short	(.L_720 - .L_719)
.L_719:
        /*0034*/ 	.word	0x00000200
        /*0038*/ 	.word	0x00000001
        /*003c*/ 	.word	0x00000001


	//----- nvinfo : EIATTR_CBANK_PARAM_SIZE
	.align		4
.L_720:
        /*0040*/ 	.byte	0x03, 0x19
        /*0042*/ 	.short	0x0a00


	//----- nvinfo : EIATTR_PARAM_CBANK
	.align		4
        /*0044*/ 	.byte	0x04, 0x0a
        /*0046*/ 	.short	(.L_722 - .L_721)
	.align		4
.L_721:
        /*0048*/ 	.word	index@(.nv.constant0._ZN7cutlass13device_kernelIN5flash11enable_sm90INS1_16FlashAttnFwdSm90INS1_25CollectiveMainloopFwdSm90ILi2EN4cute5tupleIJNS5_1CILi1EEES8_S8_EEENS6_IJNS7_ILi192EEENS7_ILi128EEENS7_ILi64EEEEEELi64ENS_6half_tEfNS_4arch4Sm90ELb0ELb0ELb0ELb0ELb1ELb0ELb0ELb1ELb1ELb1ELb1ELb0EEENS1_21CollectiveEpilogueFwdINS6_IJSA_SC_SB_EEES9_SE_SG_Li384ELb0ELb1ELb1ELb0EEENS1_19SingleTileSchedulerILb0ELb1ELb1ELi192EEEEEEEEEvNT_6ParamsE)
        /*004c*/ 	.short	0x0380
        /*004e*/ 	.short	0x0a00


	//----- nvinfo : EIATTR_SW_WAR
	.align		4
.L_722:
        /*0050*/ 	.byte	0x04, 0x36
        /*0052*/ 	.short	(.L_724 - .L_723)
.L_723:
        /*0054*/ 	.word	0x00000008
.L_724:


//--------------------- .nv.info._ZN7cutlass13device_kernelIN5flash11enable_sm90INS1_16FlashAttnFwdSm90INS1_25CollectiveMainloopFwdSm90ILi2EN4cute5tupleIJNS5_1CILi1EEES8_S8_EEENS6_IJNS7_ILi192EEENS7_ILi128EEENS7_ILi64EEEEEELi64ENS_6half_tEfNS_4arch4Sm90ELb0ELb0ELb0ELb1ELb1ELb0ELb0ELb1ELb1ELb1ELb1ELb0EEENS1_21CollectiveEpilogueFwdINS6_IJSA_SC_SB_EEES9_SE_SG_Li384ELb1ELb1ELb1ELb0EEENS1_36VarlenDynamicPersistentTileSchedulerILi192ELi128ELi384ELi128ELb1ELb1ELb1ELb0ELb1ELb1EEEEEEEEEvNT_6ParamsE --------------------------
	.section	.nv.info._ZN7cutlass13device_kernelIN5flash11enable_sm90INS1_16FlashAttnFwdSm90INS1_25CollectiveMainloopFwdSm90ILi2EN4cute5tupleIJNS5_1CILi1EEES8_S8_EEENS6_IJNS7_ILi192EEENS7_ILi128EEENS7_ILi64EEEEEELi64ENS_6half_tEfNS_4arch4Sm90ELb0ELb0ELb0ELb1ELb1ELb0ELb0ELb1ELb1ELb1ELb1ELb0EEENS1_21CollectiveEpilogueFwdINS6_IJSA_SC_SB_EEES9_SE_SG_Li384ELb1ELb1ELb1ELb0EEENS1_36VarlenDynamicPersistentTileSchedulerILi192ELi128ELi384ELi128ELb1ELb1ELb1ELb0ELb1ELb1EEEEEEEEEvNT_6ParamsE,"",@"SHT_CUDA_INFO"
	.sectionflags	@""
	.align	4


	//----- nvinfo : EIATTR_CUDA_API_VERSION
	.align		4
        /*0000*/ 	.byte	0x04, 0x37
        /*0002*/ 	.short	(.L_726 - .L_725)
.L_725:
        /*0004*/ 	.word	0x00000082


	//----- nvinfo : EIATTR_KPARAM_INFO
	.align		4
.L_726:
        /*0008*/ 	.byte	0x04, 0x17
        /*000a*/ 	.short	(.L_728 - .L_727)
.L_727:
        /*000c*/ 	.word	0x00000000
        /*0010*/ 	.short	0x0000
        /*0012*/ 	.short	0x0000
        /*0014*/ 	.byte	0x00, 0xf0, 0x01, 0x2a


	//----- nvinfo : EIATTR_SPARSE_MMA_MASK
	.align		4
.L_728:
        /*0018*/ 	.byte	0x03, 0x50
        /*001a*/ 	.short	0x0000


	//----- nvinfo : EIATTR_MAXREG_COUNT
	.align		4
        /*001c*/ 	.byte	0x03, 0x1b
        /*001e*/ 	.short	0x0080


	//----- nvinfo : EIATTR_MERCURY_ISA_VERSION
	.align		4
        /*0020*/ 	.byte	0x03, 0x5f
        /*0022*/ 	.short	0x0101


	//----- nvinfo : EIATTR_VRC_CTA_INIT_COUNT
	.align		4
        /*0024*/ 	.byte	0x02, 0x4a
	.zero		1
	.zero		1


	//----- nvinfo : EIATTR_EXIT_INSTR_OFFSETS
	.align		4
        /*0028*/ 	.byte	0x04, 0x1c
        /*002a*/ 	.short	(.L_730 - .L_729)


	//   ....[0]....
.L_729:
        /*002c*/ 	.word	0x00000010


	//----- nvinfo : EIATTR_MAX_THREADS
	.align		4
.L_730:
        /*0030*/ 	.byte	0x04, 0x05
        /*0032*/ 	.short	(.L_732 - .L_731)
.L_731:
        /*0034*/ 	.word	0x00000200
        /*0038*/ 	.word	0x00000001
        /*003c*/ 	.word	0x00000001


	//----- nvinfo : EIATTR_CBANK_PARAM_SIZE
	.align		4
.L_732:
        /*0040*/ 	.byte	0x03, 0x19
        /*0042*/ 	.short	0x0a80


	//----- nvinfo : EIATTR_PARAM_CBANK
	.align		4
        /*0044*/ 	.byte	0x04, 0x0a
        /*0046*/ 	.short	(.L_734 - .L_733)
	.align		4
.L_733:
        /*0048*/ 	.word	index@(.nv.constant0._ZN7cutlass13device_kernelIN5flash11enable_sm90INS1_16FlashAttnFwdSm90INS1_25CollectiveMainloopFwdSm90ILi2EN4cute5tupleIJNS5_1CILi1EEES8_S8_EEENS6_IJNS7_ILi192EEENS7_ILi128EEENS7_ILi64EEEEEELi64ENS_6half_tEfNS_4arch4Sm90ELb0ELb0ELb0ELb1ELb1ELb0ELb0ELb1ELb1ELb1ELb1ELb0EEENS1_21CollectiveEpilogueFwdINS6_IJSA_SC_SB_EEES9_SE_SG_Li384ELb1ELb1ELb1ELb0EEENS1_36VarlenDynamicPersistentTileSchedulerILi192ELi128ELi384ELi128ELb1ELb1ELb1ELb0ELb1ELb1EEEEEEEEEvNT_6ParamsE)
        /*004c*/ 	.short	0x0380
        /*004e*/ 	.short	0x0a80


	//----- nvinfo : EIATTR_SW_WAR
	.align		4
.L_734:
        /*0050*/ 	.byte	0x04, 0x36
        /*0052*/ 	.short	(.L_736 - .L_735)
.L_735:
        /*0054*/ 	.word	0x00000008
.L_736:


//--------------------- .nv.info._ZN7cutlass13device_kernelIN5flash11enable_sm90INS1_16FlashAttnFwdSm90INS1_25CollectiveMainloopFwdSm90ILi2EN4cute5tupleIJNS5_1CILi1EEES8_S8_EEENS6_IJNS7_ILi192EEENS7_ILi128EEENS7_ILi64EEEEEELi64ENS_6half_tEfNS_4arch4Sm90ELb0ELb0ELb0ELb1ELb1ELb1ELb0ELb1ELb1ELb1ELb1ELb0EEENS1_21CollectiveEpilogueFwdINS6_IJSA_SC_SB_EEES9_SE_SG_Li384ELb1ELb1ELb1ELb0EEENS1_36VarlenDynamicPersistentTileSchedulerILi192ELi128ELi384ELi128ELb1ELb1ELb1ELb0ELb1ELb1EEEEEEEEEvNT_6ParamsE --------------------------
	.section	.nv.info._ZN7cutlass13device_kernelIN5flash11enable_sm90INS1_16FlashAttnFwdSm90INS1_25CollectiveMainloopFwdSm90ILi2EN4cute5tupleIJNS5_1CILi1EEES8_S8_EEENS6_IJNS7_ILi192EEENS7_ILi128EEENS7_ILi64EEEEEELi64ENS_6half_tEfNS_4arch4Sm90ELb0ELb0ELb0ELb1ELb1ELb1ELb0ELb1ELb1ELb1ELb1ELb0EEENS1_21CollectiveEpilogueFwdINS6_IJSA_SC_SB_EEES9_SE_SG_Li384ELb1ELb1ELb1ELb0EEENS1_36VarlenDynamicPersistentTileSchedulerILi192ELi128ELi384ELi128ELb1ELb1ELb1ELb0ELb1ELb1EEEEEEEEEvNT_6ParamsE,"",@"SHT_CUDA_INFO"
	.sectionflags	@""
	.align	4


	//----- nvinfo : EIATTR_CUDA_API_VERSION
	.align		4
        /*0000*/ 	.byte	0x04, 0x37
        /*0002*/ 	.short	(.L_738 - .L_737)
.L_737:
        /*0004*/ 	.word	0x00000082


	//----- nvinfo : EIATTR_KPARAM_INFO
	.align		4
.L_738:
        /*0008*/ 	.byte	0x04, 0x17
        /*000a*/ 	.short	(.L_740 - .L_739)
.L_739:
        /*000c*/ 	.word	0x00000000
        /*0010*/ 	.short	0x0000
        /*0012*/ 	.short	0x0000
        /*0014*/ 	.byte	0x00, 0xf0, 0x01, 0x2a


	//----- nvinfo : EIATTR_SPARSE_MMA_MASK
	.align		4
.L_740:
        /*0018*/ 	.byte	0x03, 0x50
        /*001a*/ 	.short	0x0000


	//----- nvinfo : EIATTR_MAXREG_COUNT
	.align		4
        /*001c*/ 	.byte	0x03, 0x1b
        /*001e*/ 	.short	0x0080


	//----- nvinfo : EIATTR_MERCURY_ISA_VERSION
	.align		4
        /*0020*/ 	.byte	0x03, 0x5f
        /*0022*/ 	.short	0x0101


	//----- nvinfo : EIATTR_VRC_CTA_INIT_COUNT
	.align		4
        /*0024*/ 	.byte	0x02, 0x4a
	.zero		1
	.zero		1


	//----- nvinfo : EIATTR_EXIT_INSTR_OFFSETS
	.align		4
        /*0028*/ 	.byte	0x04, 0x1c
        /*002a*/ 	.short	(.L_742 - .L_741)


	//   ....[0]....
.L_741:
        /*002c*/ 	.word	0x00000010


	//----- nvinfo : EIATTR_MAX_THREADS
	.align		4
.L_742:
        /*0030*/ 	.byte	0x04, 0x05
        /*0032*/ 	.short	(.L_744 - .L_743)
.L_743:
        /*0034*/ 	.word	0x00000200
        /*0038*/ 	.word	0x00000001
        /*003c*/ 	.word	0x00000001


	//----- nvinfo : EIATTR_CBANK_PARAM_SIZE
	.align		4
.L_744:
        /*0040*/ 	.byte	0x03, 0x19
        /*0042*/ 	.short	0x0a80


	//----- nvinfo : EIATTR_PARAM_CBANK
	.align		4
        /*0044*/ 	.byte	0x04, 0x0a
        /*0046*/ 	.short	(.L_746 - .L_745)
	.align		4
.L_745:
        /*0048*/ 	.word	index@(.nv.constant0._ZN7cutlass13device_kernelIN5flash11enable_sm90INS1_16FlashAttnFwdSm90INS1_25CollectiveMainloopFwdSm90ILi2EN4cute5tupleIJNS5_1CILi1EEES8_S8_EEENS6_IJNS7_ILi192EEENS7_ILi128EEENS7_ILi64EEEEEELi64ENS_6half_tEfNS_4arch4Sm90ELb0ELb0ELb0ELb1ELb1ELb1ELb0ELb1ELb1ELb1ELb1ELb0EEENS1_21CollectiveEpilogueFwdINS6_IJSA_SC_SB_EEES9_SE_SG_Li384ELb1ELb1ELb1ELb0EEENS1_36VarlenDynamicPersistentTileSchedulerILi192ELi128ELi384ELi128ELb1ELb1ELb1ELb0ELb1ELb1EEEEEEEEEvNT_6ParamsE)
        /*004c*/ 	.short	0x0380
        /*004e*/ 	.short	0x0a80


	//----- nvinfo : EIATTR_SW_WAR
	.align		4
.L_746:
        /*0050*/ 	.byte	0x04, 0x36
        /*0052*/ 	.short	(.L_748 - .L_747)
.L_747:
        /*0054*/ 	.word	0x00000008
.L_748:


//--------------------- .nv.info._ZN7cutlass13device_kernelIN5flash11enable_sm90INS1_16FlashAttnFwdSm90INS1_25CollectiveMainloopFwdSm90ILi2EN4cute5tupleIJNS5_1CILi1EEES8_S8_EEENS6_IJNS7_ILi192EEENS7_ILi128EEENS7_ILi64EEEEEELi64ENS_6half_tEfNS_4arch4Sm90ELb0ELb1ELb0ELb0ELb1ELb0ELb0ELb1ELb1ELb1ELb1ELb0EEENS1_21CollectiveEpilogueFwdINS6_IJSA_SC_SB_EEES9_SE_SG_Li384ELb0ELb1ELb1ELb0EEENS1_19SingleTileSchedulerILb0ELb1ELb1ELi192EEEEEEEEEvNT_6ParamsE --------------------------
	.section	.nv.info._ZN7cutlass13device_kernelIN5flash11enable_sm90INS1_16FlashAttnFwdSm90INS1_25CollectiveMainloopFwdSm90ILi2EN4cute5tupleIJNS5_1CILi1EEES8_S8_EEENS6_IJNS7_ILi192EEENS7_ILi128EEENS7_ILi64EEEEEELi64ENS_6half_tEfNS_4arch4Sm90ELb0ELb1ELb0ELb0ELb1ELb0ELb0ELb1ELb1ELb1ELb1ELb0EEENS1_21CollectiveEpilogueFwdINS6_IJSA_SC_SB_EEES9_SE_SG_Li384ELb0ELb1ELb1ELb0EEENS1_19SingleTileSchedulerILb0ELb1ELb1ELi192EEEEEEEEEvNT_6ParamsE,"",@"SHT_CUDA_INFO"
	.sectionflags	@""
	.align	4


	//----- nvinfo : EIATTR_CUDA_API_VERSION
	.align		4
        /*0000*/ 	.byte	0x04, 0x37
        /*0002*/ 	.short	(.L_750 - .L_749)
.L_749:
        /*0004*/ 	.word	0x00000082


	//----- nvinfo : EIATTR_KPARAM_INFO
	.align		4
.L_750:
        /*0008*/ 	.byte	0x04, 0x17
        /*000a*/ 	.short	(.L_752 - .L_751)
.L_751:
        /*000c*/ 	.word	0x00000000
        /*0010*/ 	.short	0x0000
        /*0012*/ 	.short	0x0000
        /*0014*/ 	.byte	0x00, 0xf0, 0x01, 0x28


	//----- nvinfo : EIATTR_SPARSE_MMA_MASK
	.align		4
.L_752:
        /*0018*/ 	.byte	0x03, 0x50
        /*001a*/ 	.short	0x0000


	//----- nvinfo : EIATTR_MAXREG_COUNT
	.align		4
        /*001c*/ 	.byte	0x03, 0x1b
        /*001e*/ 	.short	0x0080


	//----- nvinfo : EIATTR_MERCURY_ISA_VERSION
	.align		4
        /*0020*/ 	.byte	0x03, 0x5f
        /*0022*/ 	.short	0x0101


	//----- nvinfo : EIATTR_VRC_CTA_INIT_COUNT
	.align		4
        /*0024*/ 	.byte	0x02, 0x4a
	.zero		1
	.zero		1


	//----- nvinfo : EIATTR_EXIT_INSTR_OFFSETS
	.align		4
        /*0028*/ 	.byte	0x04, 0x1c
        /*002a*/ 	.short	(.L_754 - .L_753)


	//   ....[0]....
.L_753:
        /*002c*/ 	.word	0x00000010


	//----- nvinfo : EIATTR_MAX_THREADS
	.align		4
.L_754:
        /*0030*/ 	.byte	0x04, 0x05
        /*0032*/ 	.short	(.L_756 - .L_755)
.L_755:
        /*0034*/ 	.word	0x00000200
        /*0038*/ 	.word	0x00000001
        /*003c*/ 	.word	0x00000001


	//----- nvinfo : EIATTR_CBANK_PARAM_SIZE
	.align		4
.L_756:
        /*0040*/ 	.byte	0x03, 0x19
        /*0042*/ 	.short	0x0a00


	//----- nvinfo : EIATTR_PARAM_CBANK
	.align		4
        /*0044*/ 	.byte	0x04, 0x0a
        /*0046*/ 	.short	(.L_758 - .L_757)
	.align		4
.L_757:
        /*0048*/ 	.word	index@(.nv.constant0._ZN7cutlass13device_kernelIN5flash11enable_sm90INS1_16FlashAttnFwdSm90INS1_25CollectiveMainloopFwdSm90ILi2EN4cute5tupleIJNS5_1CILi1EEES8_S8_EEENS6_IJNS7_ILi192EEENS7_ILi128EEENS7_ILi64EEEEEELi64ENS_6half_tEfNS_4arch4Sm90ELb0ELb1ELb0ELb0ELb1ELb0ELb0ELb1ELb1ELb1ELb1ELb0EEENS1_21CollectiveEpilogueFwdINS6_IJSA_SC_SB_EEES9_SE_SG_Li384ELb0ELb1ELb1ELb0EEENS1_19SingleTileSchedulerILb0ELb1ELb1ELi192EEEEEEEEEvNT_6ParamsE)
        /*004c*/ 	.short	0x0380
        /*004e*/ 	.short	0x0a00


	//----- nvinfo : EIATTR_SW_WAR
	.align		4
.L_758:
        /*0050*/ 	.byte	0x04, 0x36
        /*0052*/ 	.short	(.L_760 - .L_759)
.L_759:
        /*0054*/ 	.word	0x00000008
.L_760:


//--------------------- .nv.info._ZN7cutlass13device_kernelIN5flash11enable_sm90INS1_16FlashAttnFwdSm90INS1_25CollectiveMainloopFwdSm90ILi2EN4cute5tupleIJNS5_1CILi1EEES8_S8_EEENS6_IJNS7_ILi192EEENS7_ILi128EEENS7_ILi64EEEEEELi64ENS_6half_tEfNS_4arch4Sm90ELb0ELb1ELb0ELb1ELb1ELb0ELb0ELb1ELb1ELb1ELb1ELb0EEENS1_21CollectiveEpilogueFwdINS6_IJSA_SC_SB_EEES9_SE_SG_Li384ELb1ELb1ELb1ELb0EEENS1_36VarlenDynamicPersistentTileSchedulerILi192ELi128ELi384ELi128ELb1ELb1ELb1ELb1ELb0ELb1EEEEEEEEEvNT_6ParamsE --------------------------
	.section	.nv.info._ZN7cutlass13device_kernelIN5flash11enable_sm90INS1_16FlashAttnFwdSm90INS1_25CollectiveMainloopFwdSm90ILi2EN4cute5tupleIJNS5_1CILi1EEES8_S8_EEENS6_IJNS7_ILi192EEENS7_ILi128EEENS7_ILi64EEEEEELi64ENS_6half_tEfNS_4arch4Sm90ELb0ELb1ELb0ELb1ELb1ELb0ELb0ELb1ELb1ELb1ELb1ELb0EEENS1_21CollectiveEpilogueFwdINS6_IJSA_SC_SB_EEES9_SE_SG_Li384ELb1ELb1ELb1ELb0EEENS1_36VarlenDynamicPersistentTileSchedulerILi192ELi128ELi384ELi128ELb1ELb1ELb1ELb1ELb0ELb1EEEEEEEEEvNT_6ParamsE,"",@"SHT_CUDA_INFO"
	.sectionflags	@""
	.align	4


	//----- nvinfo : EIATTR_CUDA_API_VERSION
	.align		4
        /*0000*/ 	.byte	0x04, 0x37
        /*0002*/ 	.short	(.L_762 - .L_761)
.L_761:
        /*0004*/ 	.word	0x00000082


	//----- nvinfo : EIATTR_KPARAM_INFO
	.align		4
.L_762:
        /*0008*/ 	.byte	0x04, 0x17
        /*000a*/ 	.short	(.L_764 - .L_763)
.L_763:
        /*000c*/ 	.word	0x00000000
        /*0010*/ 	.short	0x0000
        /*0012*/ 	.short	0x0000
        /*0014*/ 	.byte	0x00, 0xf0, 0x01, 0x2a


	//----- nvinfo : EIATTR_SPARSE_MMA_MASK
	.align		4
.L_764:
        /*0018*/ 	.byte	0x03, 0x50
        /*001a*/ 	.short	0x0000


	//----- nvinfo : EIATTR_MAXREG_COUNT
	.align		4
        /*001c*/ 	.byte	0x03, 0x1b
        /*001e*/ 	.short	0x0080


	//----- nvinfo : EIATTR_MERCURY_ISA_VERSION
	.align		4
        /*0020*/ 	.byte	0x03, 0x5f
        /*0022*/ 	.short	0x0101


	//----- nvinfo : EIATTR_VRC_CTA_INIT_COUNT
	.align		4
        /*0024*/ 	.byte	0x02, 0x4a
	.zero		1
	.zero		1


	//----- nvinfo : EIATTR_EXIT_INSTR_OFFSETS
	.align		4
        /*0028*/ 	.byte	0x04, 0x1c
        /*002a*/ 	.short	(.L_766 - .L_765)


	//   ....[0]....
.L_765:
        /*002c*/ 	.word	0x00000010


	//----- nvinfo : EIATTR_MAX_THREADS
	.align		4
.L_766:
        /*0030*/ 	.byte	0x04, 0x05
        /*0032*/ 	.short	(.L_768 - .L_767)
.L_767:
        /*0034*/ 	.word	0x00000200
        /*0038*/ 	.word	0x00000001
        /*003c*/ 	.word	0x00000001


	//----- nvinfo : EIATTR_CBANK_PARAM_SIZE
	.align		4
.L_768:
        /*0040*/ 	.byte	0x03, 0x19
        /*0042*/ 	.short	0x0a80


	//----- nvinfo : EIATTR_PARAM_CBANK
	.align		4
        /*0044*/ 	.byte	0x04, 0x0a
        /*0046*/ 	.short	(.L_770 - .L_769)
	.align		4
.L_769:
        /*0048*/ 	.word	index@(.nv.constant0._ZN7cutlass13device_kernelIN5flash11enable_sm90INS1_16FlashAttnFwdSm90INS1_25CollectiveMainloopFwdSm90ILi2EN4cute5tupleIJNS5_1CILi1EEES8_S8_EEENS6_IJNS7_ILi192EEENS7_ILi128EEENS7_ILi64EEEEEELi64ENS_6half_tEfNS_4arch4Sm90ELb0ELb1ELb0ELb1ELb1ELb0ELb0ELb1ELb1ELb1ELb1ELb0EEENS1_21CollectiveEpilogueFwdINS6_IJSA_SC_SB_EEES9_SE_SG_Li384ELb1ELb1ELb1ELb0EEENS1_36VarlenDynamicPersistentTileSchedulerILi192ELi128ELi384ELi128ELb1ELb1ELb1ELb1ELb0ELb1EEEEEEEEEvNT_6ParamsE)
        /*004c*/ 	.short	0x0380
        /*004e*/ 	.short	0x0a80


	//----- nvinfo : EIATTR_SW_WAR
	.align		4
.L_770:
        /*0050*/ 	.byte	0x04, 0x36
        /*0052*/ 	.short	(.L_772 - .L_771)
.L_771:
        /*0054*/ 	.word	0x00000008
.L_772:


//--------------------- .nv.info._ZN7cutlass13device_kernelIN5flash11enable_sm90INS1_16FlashAttnFwdSm90INS1_25CollectiveMainloopFwdSm90ILi2EN4cute5tupleIJNS5_1CILi1EEES8_S8_EEENS6_IJNS7_ILi192EEENS7_ILi128EEENS7_ILi64EEEEEELi64ENS_6half_tEfNS_4arch4Sm90ELb0ELb1ELb0ELb1ELb1ELb1ELb0ELb1ELb1ELb1ELb1ELb0EEENS1_21CollectiveEpilogueFwdINS6_IJSA_SC_SB_EEES9_SE_SG_Li384ELb1ELb1ELb1ELb0EEENS1_36VarlenDynamicPersistentTileSchedulerILi192ELi128ELi384ELi128ELb1ELb1ELb1ELb1ELb0ELb1EEEEEEEEEvNT_6ParamsE --------------------------
	.section	.nv.info._ZN7cutlass13device_kernelIN5flash11enable_sm90INS1_16FlashAttnFwdSm90INS1_25CollectiveMainloopFwdSm90ILi2EN4cute5tupleIJNS5_1CILi1EEES8_S8_EEENS6_IJNS7_ILi192EEENS7_ILi128EEENS7_ILi64EEEEEELi64ENS_6half_tEfNS_4arch4Sm90ELb0ELb1ELb0ELb1ELb1ELb1ELb0ELb1ELb1ELb1ELb1ELb0EEENS1_21CollectiveEpilogueFwdINS6_IJSA_SC_SB_EEES9_SE_SG_Li384ELb1ELb1ELb1ELb0EEENS1_36VarlenDynamicPersistentTileSchedulerILi192ELi128ELi384ELi128ELb1ELb1ELb1ELb1ELb0ELb1EEEEEEEEEvNT_6ParamsE,"",@"SHT_CUDA_INFO"
	.sectionflags	@""
	.align	4


	//----- nvinfo : EIATTR_CUDA_API_VERSION
	.align		4
        /*0000*/ 	.byte	0x04, 0x37
        /*0002*/ 	.short	(.L_774 - .L_773)
.L_773:
        /*0004*/ 	.word	0x00000082


	//----- nvinfo : EIATTR_KPARAM_INFO
	.align		4
.L_774:
        /*0008*/ 	.byte	0x04, 0x17
        /*000a*/ 	.short	(.L_776 - .L_775)
.L_775:
        /*000c*/ 	.word	0x00000000
        /*0010*/ 	.short	0x0000
        /*0012*/ 	.short	0x0000
        /*0014*/ 	.byte	0x00, 0xf0, 0x01, 0x2a


	//----- nvinfo : EIATTR_SPARSE_MMA_MASK
	.align		4
.L_776:
        /*0018*/ 	.byte	0x03, 0x50
        /*001a*/ 	.short	0x0000


	//----- nvinfo : EIATTR_MAXREG_COUNT
	.align		4
        /*001c*/ 	.byte	0x03, 0x1b
        /*001e*/ 	.short	0x0080


	//----- nvinfo : EIATTR_MERCURY_ISA_VERSION
	.align		4
        /*0020*/ 	.byte	0x03, 0x5f
        /*0022*/ 	.short	0x0101


	//----- nvinfo : EIATTR_VRC_CTA_INIT_COUNT
	.align		4
        /*0024*/ 	.byte	0x02, 0x4a
	.zero		1
	.zero		1


	//----- nvinfo : EIATTR_EXIT_INSTR_OFFSETS
	.align		4
        /*0028*/ 	.byte	0x04, 0x1c
        /*002a*/ 	.short	(.L_778 - .L_777)


	//   ....[0]....
.L_777:
        /*002c*/ 	.word	0x00000010


	//----- nvinfo : EIATTR_MAX_THREADS
	.align		4
.L_778:
        /*0030*/ 	.byte	0x04, 0x05
        /*0032*/ 	.short	(.L_780 - .L_779)
.L_779:
        /*0034*/ 	.word	0x00000200
        /*0038*/ 	.word	0x00000001
        /*003c*/ 	.word	0x00000001


	//----- nvinfo : EIATTR_CBANK_PARAM_SIZE
	.align		4
.L_780:
        /*0040*/ 	.byte	0x03, 0x19
        /*0042*/ 	.short	0x0a80


	//----- nvinfo : EIATTR_PARAM_CBANK
	.align		4
        /*0044*/ 	.byte	0x04, 0x0a
        /*0046*/ 	.short	(.L_782 - .L_781)
	.align		4
.L_781:
        /*0048*/ 	.word	index@(.nv.constant0._ZN7cutlass13device_kernelIN5flash11enable_sm90INS1_16FlashAttnFwdSm90INS1_25CollectiveMainloopFwdSm90ILi2EN4cute5tupleIJNS5_1CILi1EEES8_S8_EEENS6_IJNS7_ILi192EEENS7_ILi128EEENS7_ILi64EEEEEELi64ENS_6half_tEfNS_4arch4Sm90ELb0ELb1ELb0ELb1ELb1ELb1ELb0ELb1ELb1ELb1ELb1ELb0EEENS1_21CollectiveEpilogueFwdINS6_IJSA_SC_SB_EEES9_SE_SG_Li384ELb1ELb1ELb1ELb0EEENS1_36VarlenDynamicPersistentTileSchedulerILi192ELi128ELi384ELi128ELb1ELb1ELb1ELb1ELb0ELb1EEEEEEEEEvNT_6ParamsE)
        /*004c*/ 	.short	0x0380
        /*004e*/ 	.short	0x0a80


	//----- nvinfo : EIATTR_SW_WAR
	.align		4
.L_782:
        /*0050*/ 	.byte	0x04, 0x36
        /*0052*/ 	.short	(.L_784 - .L_783)
.L_783:
        /*0054*/ 	.word	0x00000008
.L_784:


//--------------------- .nv.info._ZN7cutlass13device_kernelIN5flash11enable_sm90INS1_16FlashAttnFwdSm90INS1_25CollectiveMainloopFwdSm90ILi2EN4cute5tupleIJNS5_1CILi1EEES8_S8_EEENS6_IJNS7_ILi192EEENS7_ILi128EEENS7_ILi64EEEEEELi64ENS_6half_tEfNS_4arch4Sm90ELb1ELb0ELb0ELb0ELb1ELb0ELb0ELb1ELb1ELb1ELb1ELb0EEENS1_21CollectiveEpilogueFwdINS6_IJSA_SC_SB_EEES9_SE_SG_Li384ELb0ELb1ELb1ELb0EEENS1_19SingleTileSchedulerILb0ELb1ELb1ELi192EEEEEEEEEvNT_6ParamsE --------------------------
	.section	.nv.info._ZN7cutlass13device_kernelIN5flash11enable_sm90INS1_16FlashAttnFwdSm90INS1_25CollectiveMainloopFwdSm90ILi2EN4cute5tupleIJNS5_1CILi1EEES8_S8_EEENS6_IJNS7_ILi192EEENS7_ILi128EEENS7_ILi64EEEEEELi64ENS_6half_tEfNS_4arch4Sm90ELb1ELb0ELb0ELb0ELb1ELb0ELb0ELb1ELb1ELb1ELb1ELb0EEENS1_21CollectiveEpilogueFwdINS6_IJSA_SC_SB_EEES9_SE_SG_Li384ELb0ELb1ELb1ELb0EEENS1_19SingleTileSchedulerILb0ELb1ELb1ELi192EEEEEEEEEvNT_6ParamsE,"",@"SHT_CUDA_INFO"
	.sectionflags	@""
	.align	4


	//----- nvinfo : EIATTR_CUDA_API_VERSION
	.align		4
        /*0000*/ 	.byte	0x04, 0x37
        /*0002*/ 	.short	(.L_786 - .L_785)
.L_785:
        /*0004*/ 	.word	0x00000082


	//----- nvinfo : EIATTR_KPARAM_INFO
	.align		4
.L_786:
        /*0008*/ 	.byte	0x04, 0x17
        /*000a*/ 	.short	(.L_788 - .L_787)
.L_787:
        /*000c*/ 	.word	0x00000000
        /*0010*/ 	.short	0x0000
        /*0012*/ 	.short	0x0000
        /*0014*/ 	.byte	0x00, 0xf0, 0x01, 0x28


	//----- nvinfo : EIATTR_SPARSE_MMA_MASK
	.align		4
.L_788:
        /*0018*/ 	.byte	0x03, 0x50
        /*001a*/ 	.short	0x0000


	//----- nvinfo : EIATTR_MAXREG_COUNT
	.align		4
        /*001c*/ 	.byte	0x03, 0x1b
        /*001e*/ 	.short	0x0080


	//----- nvinfo : EIATTR_MERCURY_ISA_VERSION
	.align		4
        /*0020*/ 	.byte	0x03, 0x5f
        /*0022*/ 	.short	0x0101


	//----- nvinfo : EIATTR_VRC_CTA_INIT_COUNT
	.align		4
        /*0024*/ 	.byte	0x02, 0x4a
	.zero		1
	.zero		1


	//----- nvinfo : EIATTR_EXIT_INSTR_OFFSETS
	.align		4
        /*0028*/ 	.byte	0x04, 0x1c
        /*002a*/ 	.short	(.L_790 - .L_789)


	//   ....[0]....
.L_789:
        /*002c*/ 	.word	0x00000010


	//----- nvinfo : EIATTR_MAX_THREADS
	.align		4
.L_790:
        /*0030*/ 	.byte	0x04, 0x05
        /*0032*/ 	.short	(.L_792 - .L_791)
.L_791:
        /*0034*/ 	.word	0x00000200
        /*0038*/ 	.word	0x00000001
        /*003c*/ 	.word	0x00000001


	//----- nvinfo : EIATTR_CBANK_PARAM_SIZE
	.align		4
.L_792:
        /*0040*/ 	.byte	0x03, 0x19
        /*0042*/ 	.short	0x0a00


	//----- nvinfo : EIATTR_PARAM_CBANK
	.align		4
        /*0044*/ 	.byte	0x04, 0x0a
        /*0046*/ 	.short	(.L_794 - .L_793)
	.align		4
.L_793:
        /*0048*/ 	.word	index@(.nv.constant0._ZN7cutlass13device_kernelIN5flash11enable_sm90INS1_16FlashAttnFwdSm90INS1_25CollectiveMainloopFwdSm90ILi2EN4cute5tupleIJNS5_1CILi1EEES8_S8_EEENS6_IJNS7_ILi192EEENS7_ILi128EEENS7_ILi64EEEEEELi64ENS_6half_tEfNS_4arch4Sm90ELb1ELb0ELb0ELb0ELb1ELb0ELb0ELb1ELb1ELb1ELb1ELb0EEENS1_21CollectiveEpilogueFwdINS6_IJSA_SC_SB_EEES9_SE_SG_Li384ELb0ELb1ELb1ELb0EEENS1_19SingleTileSchedulerILb0ELb1ELb1ELi192EEEEEEEEEvNT_6ParamsE)
        /*004c*/ 	.short	0x0380
        /*004e*/ 	.short	0x0a00


	//----- nvinfo : EIATTR_SW_WAR
	.align		4
.L_794:
        /*0050*/ 	.byte	0x04, 0x36
        /*0052*/ 	.short	(.L_796 - .L_795)
.L_795:
        /*0054*/ 	.word	0x00000008
.L_796:


//--------------------- .nv.info._ZN7cutlass13device_kernelIN5flash11enable_sm90INS1_16FlashAttnFwdSm90INS1_25CollectiveMainloopFwdSm90ILi2EN4cute5tupleIJNS5_1CILi1EEES8_S8_EEENS6_IJNS7_ILi192EEENS7_ILi128EEENS7_ILi64EEEEEELi64ENS_6half_tEfNS_4arch4Sm90ELb1ELb0ELb0ELb1ELb1ELb0ELb0ELb1ELb1ELb1ELb1ELb0EEENS1_21CollectiveEpilogueFwdINS6_IJSA_SC_SB_EEES9_SE_SG_Li384ELb1ELb1ELb1ELb0EEENS1_36VarlenDynamicPersistentTileSchedulerILi192ELi128ELi384ELi128ELb1ELb1ELb1ELb1ELb1ELb1EEEEEEEEEvNT_6ParamsE --------------------------
	.section	.nv.info._ZN7cutlass13device_kernelIN5flash11enable_sm90INS1_16FlashAttnFwdSm90INS1_25CollectiveMainloopFwdSm90ILi2EN4cute5tupleIJNS5_1CILi1EEES8_S8_EEENS6_IJNS7_ILi192EEENS7_ILi128EEENS7_ILi64EEEEEELi64ENS_6half_tEfNS_4arch4Sm90ELb1ELb0ELb0ELb1ELb1ELb0ELb0ELb1ELb1ELb1ELb1ELb0EEENS1_21CollectiveEpilogueFwdINS6_IJSA_SC_SB_EEES9_SE_SG_Li384ELb1ELb1ELb1ELb0EEENS1_36VarlenDynamicPersistentTileSchedulerILi192ELi128ELi384ELi128ELb1ELb1ELb1ELb1ELb1ELb1EEEEEEEEEvNT_6ParamsE,"",@"SHT_CUDA_INFO"
	.sectionflags	@""
	.align	4


	//----- nvinfo : EIATTR_CUDA_API_VERSION
	.align		4
        /*0000*/ 	.byte	0x04, 0x37
        /*0002*/ 	.short	(.L_798 - .L_797)
.L_797:
        /*0004*/ 	.word	0x00000082


	//----- nvinfo : EIATTR_KPARAM_INFO
	.align		4
.L_798:
        /*0008*/ 	.byte	0x04, 0x17
        /*000a*/ 	.short	(.L_800 - .L_799)
.L_799:
        /*000c*/ 	.word	0x00000000
        /*0010*/ 	.short	0x0000
        /*0012*/ 	.short	0x0000
        /*0014*/ 	.byte	0x00, 0xf0, 0x01, 0x2a


	//----- nvinfo : EIATTR_SPARSE_MMA_MASK
	.align		4
.L_800:
        /*0018*/ 	.byte	0x03, 0x50
        /*001a*/ 	.short	0x0000


	//----- nvinfo : EIATTR_MAXREG_COUNT
	.align		4
        /*001c*/ 	.byte	0x03, 0x1b
        /*001e*/ 	.short	0x0080


	//----- nvinfo : EIATTR_MERCURY_ISA_VERSION
	.align		4
        /*0020*/ 	.byte	0x03, 0x5f
        /*0022*/ 	.short	0x0101


	//----- nvinfo : EIATTR_VRC_CTA_INIT_COUNT
	.align		4
        /*0024*/ 	.byte	0x02, 0x4a
	.zero		1
	.zero		1


	//----- nvinfo : EIATTR_EXIT_INSTR_OFFSETS
	.align		4
        /*0028*/ 	.byte	0x04, 0x1c
        /*002a*/ 	.short	(.L_802 - .L_801)


	//   ....[0]....
.L_801:
        /*002c*/ 	.word	0x00000010


	//----- nvinfo : EIATTR_MAX_THREADS
	.align		4
.L_802:
        /*0030*/ 	.byte	0x04, 0x05
        /*0032*/ 	.short	(.L_804 - .L_803)
.L_803:
        /*0034*/ 	.word	0x00000200
        /*0038*/ 	.word	0x00000001
        /*003c*/ 	.word	0x00000001


	//----- nvinfo : EIATTR_CBANK_PARAM_SIZE
	.align		4
.L_804:
        /*0040*/ 	.byte	0x03, 0x19
        /*0042*/ 	.short	0x0a80


	//----- nvinfo : EIATTR_PARAM_CBANK
	.align		4
        /*0044*/ 	.byte	0x04, 0x0a
        /*0046*/ 	.short	(.L_806 - .L_805)
	.align		4
.L_805:
        /*0048*/ 	.word	index@(.nv.constant0._ZN7cutlass13device_kernelIN5flash11enable_sm90INS1_16FlashAttnFwdSm90INS1_25CollectiveMainloopFwdSm90ILi2EN4cute5tupleIJNS5_1CILi1EEES8_S8_EEENS6_IJNS7_ILi192EEENS7_ILi128EEENS7_ILi64EEEEEELi64ENS_6half_tEfNS_4arch4Sm90ELb1ELb0ELb0ELb1ELb1ELb0ELb0ELb1ELb1ELb1ELb1ELb0EEENS1_21CollectiveEpilogueFwdINS6_IJSA_SC_SB_EEES9_SE_SG_Li384ELb1ELb1ELb1ELb0EEENS1_36VarlenDynamicPersistentTileSchedulerILi192ELi128ELi384ELi128ELb1ELb1ELb1ELb1ELb1ELb1EEEEEEEEEvNT_6ParamsE)
        /*004c*/ 	.short	0x0380
        /*004e*/ 	.short	0x0a80


	//----- nvinfo : EIATTR_SW_WAR
	.align		4
.L_806:
        /*0050*/ 	.byte	0x04, 0x36
        /*0052*/ 	.short	(.L_808 - .L_807)
.L_807:
        /*0054*/ 	.word	0x00000008
.L_808:


//--------------------- .nv.info._ZN7cutlass13device_kernelIN5flash11enable_sm90INS1_16FlashAttnFwdSm90INS1_25CollectiveMainloopFwdSm90ILi2EN4cute5tupleIJNS5_1CILi1EEES8_S8_EEENS6_IJNS7_ILi192EEENS7_ILi128EEENS7_ILi64EEEEEELi64ENS_6half_tEfNS_4arch4Sm90ELb1ELb0ELb0ELb1ELb1ELb1ELb0ELb1ELb1ELb1ELb1ELb0EEENS1_21CollectiveEpilogueFwdINS6_IJSA_SC_SB_EEES9_SE_SG_Li384ELb1ELb1ELb1ELb0EEENS1_36VarlenDynamicPersistentTileSchedulerILi192ELi128ELi384ELi128ELb1ELb1ELb1ELb1ELb1ELb1EEEEEEEEEvNT_6ParamsE --------------------------
	.section	.nv.info._ZN7cutlass13device_kernelIN5flash11enable_sm90INS1_16FlashAttnFwdSm90INS1_25CollectiveMainloopFwdSm90ILi2EN4cute5tupleIJNS5_1CILi1EEES8_S8_EEENS6_IJNS7_ILi192EEENS7_ILi128EEENS7_ILi64EEEEEELi64ENS_6half_tEfNS_4arch4Sm90ELb1ELb0ELb0ELb1ELb1ELb1ELb0ELb1ELb1ELb1ELb1ELb0EEENS1_21CollectiveEpilogueFwdINS6_IJSA_SC_SB_EEES9_SE_SG_Li384ELb1ELb1ELb1ELb0EEENS1_36VarlenDynamicPersistentTileSchedulerILi192ELi128ELi384ELi128ELb1ELb1ELb1ELb1ELb1ELb1EEEEEEEEEvNT_6ParamsE,"",@"SHT_CUDA_INFO"
	.sectionflags	@""
	.align	4


	//----- nvinfo : EIATTR_CUDA_API_VERSION
	.align		4
        /*0000*/ 	.byte	0x04, 0x37
        /*0002*/ 	.short	(.L_810 - .L_809)
.L_809:
        /*0004*/ 	.word	0x00000082


	//----- nvinfo : EIATTR_KPARAM_INFO
	.align		4
.L_810:
        /*0008*/ 	.byte	0x04, 0x17
        /*000a*/ 	.short	(.L_812 - .L_811)
.L_811:
        /*000c*/ 	.word	0x00000000
        /*0010*/ 	.short	0x0000
        /*0012*/ 	.short	0x0000
        /*0014*/ 	.byte	0x00, 0xf0, 0x01, 0x2a


	//----- nvinfo : EIATTR_SPARSE_MMA_MASK
	.align		4
.L_812:
        /*0018*/ 	.byte	0x03, 0x50
        /*001a*/ 	.short	0x0000


	//----- nvinfo : EIATTR_MAXREG_COUNT
	.align		4
        /*001c*/ 	.byte	0x03, 0x1b
        /*001e*/ 	.short	0x0080


	//----- nvinfo : EIATTR_MERCURY_ISA_VERSION
	.align		4
        /*0020*/ 	.byte	0x03, 0x5f
        /*0022*/ 	.short	0x0101


	//----- nvinfo : EIATTR_VRC_CTA_INIT_COUNT
	.align		4
        /*0024*/ 	.byte	0x02, 0x4a
	.zero		1
	.zero		1


	//----- nvinfo : EIATTR_EXIT_INSTR_OFFSETS
	.align		4
        /*0028*/ 	.byte	0x04, 0x1c
        /*002a*/ 	.short	(.L_814 - .L_813)


	//   ....[0]....
.L_813:
        /*002c*/ 	.word	0x00000010


	//----- nvinfo : EIATTR_MAX_THREADS
	.align		4
.L_814:
        /*0030*/ 	.byte	0x04, 0x05
        /*0032*/ 	.short	(.L_816 - .L_815)
.L_815:
        /*0034*/ 	.word	0x00000200
        /*0038*/ 	.word	0x00000001
        /*003c*/ 	.word	0x00000001


	//----- nvinfo : EIATTR_CBANK_PARAM_SIZE
	.align		4
.L_816:
        /*0040*/ 	.byte	0x03, 0x19
        /*0042*/ 	.short	0x0a80


	//----- nvinfo : EIATTR_PARAM_CBANK
	.align		4
        /*0044*/ 	.byte	0x04, 0x0a
        /*0046*/ 	.short	(.L_818 - .L_817)
	.align		4
.L_817:
        /*0048*/ 	.word	index@(.nv.constant0._ZN7cutlass13device_kernelIN5flash11enable_sm90INS1_16FlashAttnFwdSm90INS1_25CollectiveMainloopFwdSm90ILi2EN4cute5tupleIJNS5_1CILi1EEES8_S8_EEENS6_IJNS7_ILi192EEENS7_ILi128EEENS7_ILi64EEEEEELi64ENS_6half_tEfNS_4arch4Sm90ELb1ELb0ELb0ELb1ELb1ELb1ELb0ELb1ELb1ELb1ELb1ELb0EEENS1_21CollectiveEpilogueFwdINS6_IJSA_SC_SB_EEES9_SE_SG_Li384ELb1ELb1ELb1ELb0EEENS1_36VarlenDynamicPersistentTileSchedulerILi192ELi128ELi384ELi128ELb1ELb1ELb1ELb1ELb1ELb1EEEEEEEEEvNT_6ParamsE)
        /*004c*/ 	.short	0x0380
        /*004e*/ 	.short	0x0a80


	//----- nvinfo : EIATTR_SW_WAR
	.align		4
.L_818:
        /*0050*/ 	.byte	0x04, 0x36
        /*0052*/ 	.short	(.L_820 - .L_819)
.L_819:
        /*0054*/ 	.word	0x00000008
.L_820:


//--------------------- .nv.callgraph             --------------------------
	.section	.nv.callgraph,"",@"SHT_CUDA_CALLGRAPH"
	.align	4
	.sectionentsize	8
	.align		4
        /*0000*/ 	.word	0x00000000
	.align		4
        /*0004*/ 	.word	0xffffffff
	.align		4
        /*0008*/ 	.word	0x00000000
	.align		4
        /*000c*/ 	.word	0xfffffffe
	.align		4
        /*0010*/ 	.word	0x00000000
	.align		4
        /*0014*/ 	.word	0xfffffffd
	.align		4
        /*0018*/ 	.word	0x00000000
	.align		4
        /*001c*/ 	.word	0xfffffffc


//--------------------- .nv.constant4             --------------------------
	.section	.nv.constant4,"a",@progbits
	.align	8
	.align		8
.nv.constant4:
        /*0000*/ 	.dword	_ZN78_INTERNAL_4992bdb7_42_flash_fwd_hdimall_fp16_paged_split_sm90_cu_ee213261_38234cuda3std3__45__cpo5beginE
	.align		8
        /*0008*/ 	.dword	_ZN78_INTERNAL_4992bdb7_42_flash_fwd_hdimall_fp16_paged_split_sm90_cu_ee213261_38234cuda3std3__45__cpo3endE
	.align		8
        /*0010*/ 	.dword	_ZN78_INTERNAL_4992bdb7_42_flash_fwd_hdimall_fp16_paged_split_sm90_cu_ee213261_38234cuda3std3__45__cpo6cbeginE
	.align		8
        /*0018*/ 	.dword	_ZN78_INTERNAL_4992bdb7_42_flash_fwd_hdimall_fp16_paged_split_sm90_cu_ee213261_38234cuda3std3__45__cpo4cendE
	.align		8
        /*0020*/ 	.dword	_ZN78_INTERNAL_4992bdb7_42_flash_fwd_hdimall_fp16_paged_split_sm90_cu_ee213261_38234cuda3std3__480_GLOBAL__N__4992bdb7_42_flash_fwd_hdimall_fp16_paged_split_sm90_cu_ee213261_38236ignoreE
	.align		8
        /*0028*/ 	.dword	_ZN78_INTERNAL_4992bdb7_42_flash_fwd_hdimall_fp16_paged_split_sm90_cu_ee213261_38234cuda3std3__419piecewise_constructE
	.align		8
        /*0030*/ 	.dword	_ZN78_INTERNAL_4992bdb7_42_flash_fwd_hdimall_fp16_paged_split_sm90_cu_ee213261_38234cuda3std3__48in_placeE
	.align		8
        /*0038*/ 	.dword	_ZN78_INTERNAL_4992bdb7_42_flash_fwd_hdimall_fp16_paged_split_sm90_cu_ee213261_38234cuda3std6ranges3__45__cpo4swapE
	.align		8
        /*0040*/ 	.dword	_ZN78_INTERNAL_4992bdb7_42_flash_fwd_hdimall_fp16_paged_split_sm90_cu_ee213261_38234cuda3std6ranges3__45__cpo9iter_moveE
	.align		8
        /*0048*/ 	.dword	_ZN78_INTERNAL_4992bdb7_42_flash_fwd_hdimall_fp16_paged_split_sm90_cu_ee213261_38234cute7productE
	.align		8
        /*0050*/ 	.dword	_ZN78_INTERNAL_4992bdb7_42_flash_fwd_hdimall_fp16_paged_split_sm90_cu_ee213261_38234cute1_E


//--------------------- .text._ZN7cutlass13device_kernelIN5flash11enable_sm90INS1_16FlashAttnFwdSm90INS1_25CollectiveMainloopFwdSm90ILi2EN4cute5tupleIJNS5_1CILi1EEES8_S8_EEENS6_IJNS7_ILi128EEENS7_ILi80EEENS7_ILi256EEEEEELi256ENS_6half_tEfNS_4arch4Sm90ELb0ELb0ELb0ELb0ELb1ELb0ELb0ELb1ELb1ELb1ELb1ELb0EEENS1_21CollectiveEpilogueFwdINS6_IJSA_SC_SB_EEES9_SE_SG_Li256ELb0ELb1ELb1ELb0EEENS1_19SingleTileSchedulerILb0ELb1ELb1ELi128EEEEEEEEEvNT_6ParamsE --------------------------
	.section	.text._ZN7cutlass13device_kernelIN5flash11enable_sm90INS1_16FlashAttnFwdSm90INS1_25CollectiveMainloopFwdSm90ILi2EN4cute5tupleIJNS5_1CILi1EEES8_S8_EEENS6_IJNS7_ILi128EEENS7_ILi80EEENS7_ILi256EEEEEELi256ENS_6half_tEfNS_4arch4Sm90ELb0ELb0ELb0ELb0ELb1ELb0ELb0ELb1ELb1ELb1ELb1ELb0EEENS1_21CollectiveEpilogueFwdINS6_IJSA_SC_SB_EEES9_SE_SG_Li256ELb0ELb1ELb1ELb0EEENS1_19SingleTileSchedulerILb0ELb1ELb1ELi128EEEEEEEEEvNT_6ParamsE,"ax",@progbits
	.align	128
.text._ZN7cutlass13device_kernelIN5flash11enable_sm90INS1_16FlashAttnFwdSm90INS1_25CollectiveMainloopFwdSm90ILi2EN4cute5tupleIJNS5_1CILi1EEES8_S8_EEENS6_IJNS7_ILi128EEENS7_ILi80EEENS7_ILi256EEEEEELi256ENS_6half_tEfNS_4arch4Sm90ELb0ELb0ELb0ELb0ELb1ELb0ELb0ELb1ELb1ELb1ELb1ELb0EEENS1_21CollectiveEpilogueFwdINS6_IJSA_SC_SB_EEES9_SE_SG_Li256ELb0ELb1ELb1ELb0EEENS1_19SingleTileSchedulerILb0ELb1ELb1ELi128EEEEEEEEEvNT_6ParamsE:
        .type           _ZN7cutlass13device_kernelIN5flash11enable_sm90INS1_16FlashAttnFwdSm90INS1_25CollectiveMainloopFwdSm90ILi2EN4cute5tupleIJNS5_1CILi1EEES8_S8_EEENS6_IJNS7_ILi128EEENS7_ILi80EEENS7_ILi256EEEEEELi256ENS_6half_tEfNS_4arch4Sm90ELb0ELb0ELb0ELb0ELb1ELb0ELb0ELb1ELb1ELb1ELb1ELb0EEENS1_21CollectiveEpilogueFwdINS6_IJSA_SC_SB_EEES9_SE_SG_Li256ELb0ELb1ELb1ELb0EEENS1_19SingleTileSchedulerILb0ELb1ELb1ELi128EEEEEEEEEvNT_6ParamsE,@function
        .size           _ZN7cutlass13device_kernelIN5flash11enable_sm90INS1_16FlashAttnFwdSm90INS1_25CollectiveMainloopFwdSm90ILi2EN4cute5tupleIJNS5_1CILi1EEES8_S8_EEENS6_IJNS7_ILi128EEENS7_ILi80EEENS7_ILi256EEEEEELi256ENS_6half_tEfNS_4arch4Sm90ELb0ELb0ELb0ELb0ELb1ELb0ELb0ELb1ELb1ELb1ELb1ELb0EEENS1_21CollectiveEpilogueFwdINS6_IJSA_SC_SB_EEES9_SE_SG_Li256ELb0ELb1ELb1ELb0EEENS1_19SingleTileSchedulerILb0ELb1ELb1ELi128EEEEEEEEEvNT_6ParamsE,(.L_x_45 - _ZN7cutlass13device_kernelIN5flash11enable_sm90INS1_16FlashAttnFwdSm90INS1_25CollectiveMainloopFwdSm90ILi2EN4cute5tupleIJNS5_1CILi1EEES8_S8_EEENS6_IJNS7_ILi128EEENS7_ILi80EEENS7_ILi256EEEEEELi256ENS_6half_tEfNS_4arch4Sm90ELb0ELb0ELb0ELb0ELb1ELb0ELb0ELb1ELb1ELb1ELb1ELb0EEENS1_21CollectiveEpilogueFwdINS6_IJSA_SC_SB_EEES9_SE_SG_Li256ELb0ELb1ELb1ELb0EEENS1_19SingleTileSchedulerILb0ELb1ELb1ELi128EEEEEEEEEvNT_6ParamsE)
        .other          _ZN7cutlass13device_kernelIN5flash11enable_sm90INS1_16FlashAttnFwdSm90INS1_25CollectiveMainloopFwdSm90ILi2EN4cute5tupleIJNS5_1CILi1EEES8_S8_EEENS6_IJNS7_ILi128EEENS7_ILi80EEENS7_ILi256EEEEEELi256ENS_6half_tEfNS_4arch4Sm90ELb0ELb0ELb0ELb0ELb1ELb0ELb0ELb1ELb1ELb1ELb1ELb0EEENS1_21CollectiveEpilogueFwdINS6_IJSA_SC_SB_EEES9_SE_SG_Li256ELb0ELb1ELb1ELb0EEENS1_19SingleTileSchedulerILb0ELb1ELb1ELi128EEEEEEEEEvNT_6ParamsE,@"STO_CUDA_ENTRY STV_DEFAULT"
_ZN7cutlass13device_kernelIN5flash11enable_sm90INS1_16FlashAttnFwdSm90INS1_25CollectiveMainloopFwdSm90ILi2EN4cute5tupleIJNS5_1CILi1EEES8_S8_EEENS6_IJNS7_ILi128EEENS7_ILi80EEENS7_ILi256EEEEEELi256ENS_6half_tEfNS_4arch4Sm90ELb0ELb0ELb0ELb0ELb1ELb0ELb0ELb1ELb1ELb1ELb1ELb0EEENS1_21CollectiveEpilogueFwdINS6_IJSA_SC_SB_EEES9_SE_SG_Li256ELb0ELb1ELb1ELb0EEENS1_19SingleTileSchedulerILb0ELb1ELb1ELi128EEEEEEEEEvNT_6ParamsE:
[----:B------:R-:W-:Y:S01]  /*0000*/  LDC R1, c[0x0][0x37c] ;  /* 0x0000df00ff017b82 */ /* 0x000fe20000000800 */
[----:B------:R-:W-:Y:S05]  /*0010*/  EXIT ;  /* 0x000000000000794d */ /* 0x000fea0003800000 */
.L_x_0:
[----:B------:R-:W-:-:S00]  /*0020*/  BRA `(.L_x_0) ;  /* 0xfffffffc00fc7947 */ /* 0x000fc0000383ffff */
[----:B------:R-:W-:-:S00]  /*0030*/  NOP ;  /* 0x0000000000007918 */ /* 0x000fc00000000000 */
        /* <DEDUP_REMOVED lines=12> */
.L_x_45:


//--------------------- .text._ZN7cutlass13device_kernelIN5flash11enable_sm90INS1_16FlashAttnFwdSm90INS1_25CollectiveMainloopFwdSm90ILi2EN4cute5tupleIJNS5_1CILi1EEES8_S8_EEENS6_IJNS7_ILi128EEENS7_ILi80EEENS7_ILi256EEEEEELi256ENS_6half_tEfNS_4arch4Sm90ELb0ELb0ELb0ELb1ELb1ELb0ELb0ELb1ELb1ELb1ELb1ELb0EEENS1_21CollectiveEpilogueFwdINS6_IJSA_SC_SB_EEES9_SE_SG_Li256ELb1ELb1ELb1ELb0EEENS1_36VarlenDynamicPersistentTileSchedulerILi128ELi80ELi256ELi128ELb1ELb1ELb1ELb0ELb1ELb1EEEEEEEEEvNT_6ParamsE --------------------------
	.section	.text._ZN7cutlass13device_kernelIN5flash11enable_sm90INS1_16FlashAttnFwdSm90INS1_25CollectiveMainloopFwdSm90ILi2EN4cute5tupleIJNS5_1CILi1EEES8_S8_EEENS6_IJNS7_ILi128EEENS7_ILi80EEENS7_ILi256EEEEEELi256ENS_6half_tEfNS_4arch4Sm90ELb0ELb0ELb0ELb1ELb1ELb0ELb0ELb1ELb1ELb1ELb1ELb0EEENS1_21CollectiveEpilogueFwdINS6_IJSA_SC_SB_EEES9_SE_SG_Li256ELb1ELb1ELb1ELb0EEENS1_36VarlenDynamicPersistentTileSchedulerILi128ELi80ELi256ELi128ELb1ELb1ELb1ELb0ELb1ELb1EEEEEEEEEvNT_6ParamsE,"ax",@progbits
	.align	128
.text._ZN7cutlass13device_kernelIN5flash11enable_sm90INS1_16FlashAttnFwdSm90INS1_25CollectiveMainloopFwdSm90ILi2EN4cute5tupleIJNS5_1CILi1EEES8_S8_EEENS6_IJNS7_ILi128EEENS7_ILi80EEENS7_ILi256EEEEEELi256ENS_6half_tEfNS_4arch4Sm90ELb0ELb0ELb0ELb1ELb1ELb0ELb0ELb1ELb1ELb1ELb1ELb0EEENS1_21CollectiveEpilogueFwdINS6_IJSA_SC_SB_EEES9_SE_SG_Li256ELb1ELb1ELb1ELb0EEENS1_36VarlenDynamicPersistentTileSchedulerILi128ELi80ELi256ELi128ELb1ELb1ELb1ELb0ELb1ELb1EEEEEEEEEvNT_6ParamsE:
        .type           _ZN7cutlass13device_kernelIN5flash11enable_sm90INS1_16FlashAttnFwdSm90INS1_25CollectiveMainloopFwdSm90ILi2EN4cute5tupleIJNS5_1CILi1EEES8_S8_EEENS6_IJNS7_ILi128EEENS7_ILi80EEENS7_ILi256EEEEEELi256ENS_6half_tEfNS_4arch4Sm90ELb0ELb0ELb0ELb1ELb1ELb0ELb0ELb1ELb1ELb1ELb1ELb0EEENS1_21CollectiveEpilogueFwdINS6_IJSA_SC_SB_EEES9_SE_SG_Li256ELb1ELb1ELb1ELb0EEENS1_36VarlenDynamicPersistentTileSchedulerILi128ELi80ELi256ELi128ELb1ELb1ELb1ELb0ELb1ELb1EEEEEEEEEvNT_6ParamsE,@function
        .size           _ZN7cutlass13device_kernelIN5flash11enable_sm90INS1_16FlashAttnFwdSm90INS1_25CollectiveMainloopFwdSm90ILi2EN4cute5tupleIJNS5_1CILi1EEES8_S8_EEENS6_IJNS7_ILi128EEENS7_ILi80EEENS7_ILi256EEEEEELi256ENS_6half_tEfNS_4arch4Sm90ELb0ELb0ELb0ELb1ELb1ELb0ELb0ELb1ELb1ELb1ELb1ELb0EEENS1_21CollectiveEpilogueFwdINS6_IJSA_SC_SB_EEES9_SE_SG_Li256ELb1ELb1ELb1ELb0EEENS1_36VarlenDynamicPersistentTileSchedulerILi128ELi80ELi256ELi128ELb1ELb1ELb1ELb0ELb1ELb1EEEEEEEEEvNT_6ParamsE,(.L_x_46 - _ZN7cutlass13device_kernelIN5flash11enable_sm90INS1_16FlashAttnFwdSm90INS1_25CollectiveMainloopFwdSm90ILi2EN4cute5tupleIJNS5_1CILi1EEES8_S8_EEENS6_IJNS7_ILi128EEENS7_ILi80EEENS7_ILi256EEEEEELi256ENS_6half_tEfNS_4arch4Sm90ELb0ELb0ELb0ELb1ELb1ELb0ELb0ELb1ELb1ELb1ELb1ELb0EEENS1_21CollectiveEpilogueFwdINS6_IJSA_SC_SB_EEES9_SE_SG_Li256ELb1ELb1ELb1ELb0EEENS1_36VarlenDynamicPersistentTileSchedulerILi128ELi80ELi256ELi128ELb1ELb1ELb1ELb0ELb1ELb1EEEEEEEEEvNT_6ParamsE)
        .other          _ZN7cutlass13device_kernelIN5flash11enable_sm90INS1_16FlashAttnFwdSm90INS1_25CollectiveMainloopFwdSm90ILi2EN4cute5tupleIJNS5_1CILi1EEES8_S8_EEENS6_IJNS7_ILi128EEENS7_ILi80EEENS7_ILi256EEEEEELi256ENS_6half_tEfNS_4arch4Sm90ELb0ELb0ELb0ELb1ELb1ELb0ELb0ELb1ELb1ELb1ELb1ELb0EEENS1_21CollectiveEpilogueFwdINS6_IJSA_SC_SB_EEES9_SE_SG_Li256ELb1ELb1ELb1ELb0EEENS1_36VarlenDynamicPersistentTileSchedulerILi128ELi80ELi256ELi128ELb1ELb1ELb1ELb0ELb1ELb1EEEEEEEEEvNT_6ParamsE,@"STO_CUDA_ENTRY STV_DEFAULT"
_ZN7cutlass13device_kernelIN5flash11enable_sm90INS1_16FlashAttnFwdSm90INS1_25CollectiveMainloopFwdSm90ILi2EN4cute5tupleIJNS5_1CILi1EEES8_S8_EEENS6_IJNS7_ILi128EEENS7_ILi80EEENS7_ILi256EEEEEELi256ENS_6half_tEfNS_4arch4Sm90ELb0ELb0ELb0ELb1ELb1ELb0ELb0ELb1ELb1ELb1ELb1ELb0EEENS1_21CollectiveEpilogueFwdINS6_IJSA_SC_SB_EEES9_SE_SG_Li256ELb1ELb1ELb1ELb0EEENS1_36VarlenDynamicPersistentTileSchedulerILi128ELi80ELi256ELi128ELb1ELb1ELb1ELb0ELb1ELb1EEEEEEEEEvNT_6ParamsE:
[----:B------:R-:W-:Y:S01]  /*0000*/  LDC R1, c[0x0][0x37c] ;  /* 0x0000df00ff017b82 */ /* 0x000fe20000000800 */
[----:B------:R-:W-:Y:S05]  /*0010*/  EXIT ;  /* 0x000000000000794d */ /* 0x000fea0003800000 */
.L_x_1:
        /* <DEDUP_REMOVED lines=14> */
.L_x_46:


//--------------------- .text._ZN7cutlass13device_kernelIN5flash11enable_sm90INS1_16FlashAttnFwdSm90INS1_25CollectiveMainloopFwdSm90ILi2EN4cute5tupleIJNS5_1CILi1EEES8_S8_EEENS6_IJNS7_ILi128EEENS7_ILi80EEENS7_ILi256EEEEEELi256ENS_6half_tEfNS_4arch4Sm90ELb0ELb0ELb0ELb1ELb1ELb1ELb0ELb1ELb1ELb1ELb1ELb0EEENS1_21CollectiveEpilogueFwdINS6_IJSA_SC_SB_EEES9_SE_SG_Li256ELb1ELb1ELb1ELb0EEENS1_36VarlenDynamicPersistentTileSchedulerILi128ELi80ELi256ELi128ELb1ELb1ELb1ELb0ELb1ELb1EEEEEEEEEvNT_6ParamsE --------------------------
	.section	.text._ZN7cutlass13device_kernelIN5flash11enable_sm90INS1_16FlashAttnFwdSm90INS1_25CollectiveMainloopFwdSm90ILi2EN4cute5tupleIJNS5_1CILi1EEES8_S8_EEENS6_IJNS7_ILi128EEENS7_ILi80EEENS7_ILi256EEEEEELi256ENS_6half_tEfNS_4arch4Sm90ELb0ELb0ELb0ELb1ELb1ELb1ELb0ELb1ELb1ELb1ELb1ELb0EEENS1_21CollectiveEpilogueFwdINS6_IJSA_SC_SB_EEES9_SE_SG_Li256ELb1ELb1ELb1ELb0EEENS1_36VarlenDynamicPersistentTileSchedulerILi128ELi80ELi256ELi128ELb1ELb1ELb1ELb0ELb1ELb1EEEEEEEEEvNT_6ParamsE,"ax",@progbits
	.align	128
.text._ZN7cutlass13device_kernelIN5flash11enable_sm90INS1_16FlashAttnFwdSm90INS1_25CollectiveMainloopFwdSm90ILi2EN4cute5tupleIJNS5_1CILi1EEES8_S8_EEENS6_IJNS7_ILi128EEENS7_ILi80EEENS7_ILi256EEEEEELi256ENS_6half_tEfNS_4arch4Sm90ELb0ELb0ELb0ELb1ELb1ELb1ELb0ELb1ELb1ELb1ELb1ELb0EEENS1_21CollectiveEpilogueFwdINS6_IJSA_SC_SB_EEES9_SE_SG_Li256ELb1ELb1ELb1ELb0EEENS1_36VarlenDynamicPersistentTileSchedulerILi128ELi80ELi256ELi128ELb1ELb1ELb1ELb0ELb1ELb1EEEEEEEEEvNT_6ParamsE:
        .type           _ZN7cutlass13device_kernelIN5flash11enable_sm90INS1_16FlashAttnFwdSm90INS1_25CollectiveMainloopFwdSm90ILi2EN4cute5tupleIJNS5_1CILi1EEES8_S8_EEENS6_IJNS7_ILi128EEENS7_ILi80EEENS7_ILi256EEEEEELi256ENS_6half_tEfNS_4arch4Sm90ELb0ELb0ELb0ELb1ELb1ELb1ELb0ELb1ELb1ELb1ELb1ELb0EEENS1_21CollectiveEpilogueFwdINS6_IJSA_SC_SB_EEES9_SE_SG_Li256ELb1ELb1ELb1ELb0EEENS1_36VarlenDynamicPersistentTileSchedulerILi128ELi80ELi256ELi128ELb1ELb1ELb1ELb0ELb1ELb1EEEEEEEEEvNT_6ParamsE,@function
        .size           _ZN7cutlass13device_kernelIN5flash11enable_sm90INS1_16FlashAttnFwdSm90INS1_25CollectiveMainloopFwdSm90ILi2EN4cute5tupleIJNS5_1CILi1EEES8_S8_EEENS6_IJNS7_ILi128EEENS7_ILi80EEENS7_ILi256EEEEEELi256ENS_6half_tEfNS_4arch4Sm90ELb0ELb0ELb0ELb1ELb1ELb1ELb0ELb1ELb1ELb1ELb1ELb0EEENS1_21CollectiveEpilogueFwdINS6_IJSA_SC_SB_EEES9_SE_SG_Li256ELb1ELb1ELb1ELb0EEENS1_36VarlenDynamicPersistentTileSchedulerILi128ELi80ELi256ELi128ELb1ELb1ELb1ELb0ELb1ELb1EEEEEEEEEvNT_6ParamsE,(.L_x_47 - _ZN7cutlass13device_kernelIN5flash11enable_sm90INS1_16FlashAttnFwdSm90INS1_25CollectiveMainloopFwdSm90ILi2EN4cute5tupleIJNS5_1CILi1EEES8_S8_EEENS6_IJNS7_ILi128EEENS7_ILi80EEENS7_ILi256EEEEEELi256ENS_6half_tEfNS_4arch4Sm90ELb0ELb0ELb0ELb1ELb1ELb1ELb0ELb1ELb1ELb1ELb1ELb0EEENS1_21CollectiveEpilogueFwdINS6_IJSA_SC_SB_EEES9_SE_SG_Li256ELb1ELb1ELb1ELb0EEENS1_36VarlenDynamicPersistentTileSchedulerILi128ELi80ELi256ELi128ELb1ELb1ELb1ELb0ELb1ELb1EEEEEEEEEvNT_6ParamsE)
        .other          _ZN7cutlass13device_kernelIN5flash11enable_sm90INS1_16FlashAttnFwdSm90INS1_25CollectiveMainloopFwdSm90ILi2EN4cute5tupleIJNS5_1CILi1EEES8_S8_EEENS6_IJNS7_ILi128EEENS7_ILi80EEENS7_ILi256EEEEEELi256ENS_6half_tEfNS_4arch4Sm90ELb0ELb0ELb0ELb1ELb1ELb1ELb0ELb1ELb1ELb1ELb1ELb0EEENS1_21CollectiveEpilogueFwdINS6_IJSA_SC_SB_EEES9_SE_SG_Li256ELb1ELb1ELb1ELb0EEENS1_36VarlenDynamicPersistentTileSchedulerILi128ELi80ELi256ELi128ELb1ELb1ELb1ELb0ELb1ELb1EEEEEEEEEvNT_6ParamsE,@"STO_CUDA_ENTRY STV_DEFAULT"
_ZN7cutlass13device_kernelIN5flash11enable_sm90INS1_16FlashAttnFwdSm90INS1_25CollectiveMainloopFwdSm90ILi2EN4cute5tupleIJNS5_1CILi1EEES8_S8_EEENS6_IJNS7_ILi128EEENS7_ILi80EEENS7_ILi256EEEEEELi256ENS_6half_tEfNS_4arch4Sm90ELb0ELb0ELb0ELb1ELb1ELb1ELb0ELb1ELb1ELb1ELb1ELb0EEENS1_21CollectiveEpilogueFwdINS6_IJSA_SC_SB_EEES9_SE_SG_Li256ELb1ELb1ELb1ELb0EEENS1_36VarlenDynamicPersistentTileSchedulerILi128ELi80ELi256ELi128ELb1ELb1ELb1ELb0ELb1ELb1EEEEEEEEEvNT_6ParamsE:
[----:B------:R-:W-:Y:S01]  /*0000*/  LDC R1, c[0x0][0x37c] ;  /* 0x0000df00ff017b82 */ /* 0x000fe20000000800 */
[----:B------:R-:W-:Y:S05]  /*0010*/  EXIT ;  /* 0x000000000000794d */ /* 0x000fea0003800000 */
.L_x_2:
        /* <DEDUP_REMOVED lines=14> */
.L_x_47:


//--------------------- .text._ZN7cutlass13device_kernelIN5flash11enable_sm90INS1_16FlashAttnFwdSm90INS1_25CollectiveMainloopFwdSm90ILi2EN4cute5tupleIJNS5_1CILi1EEES8_S8_EEENS6_IJNS7_ILi128EEENS7_ILi64EEENS7_ILi256EEEEEELi256ENS_6half_tEfNS_4arch4Sm90ELb0ELb1ELb0ELb0ELb1ELb0ELb0ELb1ELb1ELb1ELb1ELb0EEENS1_21CollectiveEpilogueFwdINS6_IJSA_SC_SB_EEES9_SE_SG_Li256ELb0ELb1ELb1ELb0EEENS1_19SingleTileSchedulerILb0ELb1ELb1ELi128EEEEEEEEEvNT_6ParamsE --------------------------
	.section	.text._ZN7cutlass13device_kernelIN5flash11enable_sm90INS1_16FlashAttnFwdSm90INS1_25CollectiveMainloopFwdSm90ILi2EN4cute5tupleIJNS5_1CILi1EEES8_S8_EEENS6_IJNS7_ILi128EEENS7_ILi64EEENS7_ILi256EEEEEELi256ENS_6half_tEfNS_4arch4Sm90ELb0ELb1ELb0ELb0ELb1ELb0ELb0ELb1ELb1ELb1ELb1ELb0EEENS1_21CollectiveEpilogueFwdINS6_IJSA_SC_SB_EEES9_SE_SG_Li256ELb0ELb1ELb1ELb0EEENS1_19SingleTileSchedulerILb0ELb1ELb1ELi128EEEEEEEEEvNT_6ParamsE,"ax",@progbits
	.align	128
.text._ZN7cutlass13device_kernelIN5flash11enable_sm90INS1_16FlashAttnFwdSm90INS1_25CollectiveMainloopFwdSm90ILi2EN4cute5tupleIJNS5_1CILi1EEES8_S8_EEENS6_IJNS7_ILi128EEENS7_ILi64EEENS7_ILi256EEEEEELi256ENS_6half_tEfNS_4arch4Sm90ELb0ELb1ELb0ELb0ELb1ELb0ELb0ELb1ELb1ELb1ELb1ELb0EEENS1_21CollectiveEpilogueFwdINS6_IJSA_SC_SB_EEES9_SE_SG_Li256ELb0ELb1ELb1ELb0EEENS1_19SingleTileSchedulerILb0ELb1ELb1ELi128EEEEEEEEEvNT_6ParamsE:
        .type           _ZN7cutlass13device_kernelIN5flash11enable_sm90INS1_16FlashAttnFwdSm90INS1_25CollectiveMainloopFwdSm90ILi2EN4cute5tupleIJNS5_1CILi1EEES8_S8_EEENS6_IJNS7_ILi128EEENS7_ILi64EEENS7_ILi256EEEEEELi256ENS_6half_tEfNS_4arch4Sm90ELb0ELb1ELb0ELb0ELb1ELb0ELb0ELb1ELb1ELb1ELb1ELb0EEENS1_21CollectiveEpilogueFwdINS6_IJSA_SC_SB_EEES9_SE_SG_Li256ELb0ELb1ELb1ELb0EEENS1_19SingleTileSchedulerILb0ELb1ELb1ELi128EEEEEEEEEvNT_6ParamsE,@function
        .size           _ZN7cutlass13device_kernelIN5flash11enable_sm90INS1_16FlashAttnFwdSm90INS1_25CollectiveMainloopFwdSm90ILi2EN4cute5tupleIJNS5_1CILi1EEES8_S8_EEENS6_IJNS7_ILi128EEENS7_ILi64EEENS7_ILi256EEEEEELi256ENS_6half_tEfNS_4arch4Sm90ELb0ELb1ELb0ELb0ELb1ELb0ELb0ELb1ELb1ELb1ELb1ELb0EEENS1_21CollectiveEpilogueFwdINS6_IJSA_SC_SB_EEES9_SE_SG_Li256ELb0ELb1ELb1ELb0EEENS1_19SingleTileSchedulerILb0ELb1ELb1ELi128EEEEEEEEEvNT_6ParamsE,(.L_x_48 - _ZN7cutlass13device_kernelIN5flash11enable_sm90INS1_16FlashAttnFwdSm90INS1_25CollectiveMainloopFwdSm90ILi2EN4cute5tupleIJNS5_1CILi1EEES8_S8_EEENS6_IJNS7_ILi128EEENS7_ILi64EEENS7_ILi256EEEEEELi256ENS_6half_tEfNS_4arch4Sm90ELb0ELb1ELb0ELb0ELb1ELb0ELb0ELb1ELb1ELb1ELb1ELb0EEENS1_21CollectiveEpilogueFwdINS6_IJSA_SC_SB_EEES9_SE_SG_Li256ELb0ELb1ELb1ELb0EEENS1_19SingleTileSchedulerILb0ELb1ELb1ELi128EEEEEEEEEvNT_6ParamsE)
        .other          _ZN7cutlass13device_kernelIN5flash11enable_sm90INS1_16FlashAttnFwdSm90INS1_25CollectiveMainloopFwdSm90ILi2EN4cute5tupleIJNS5_1CILi1EEES8_S8_EEENS6_IJNS7_ILi128EEENS7_ILi64EEENS7_ILi256EEEEEELi256ENS_6half_tEfNS_4arch4Sm90ELb0ELb1ELb0ELb0ELb1ELb0ELb0ELb1ELb1ELb1ELb1ELb0EEENS1_21CollectiveEpilogueFwdINS6_IJSA_SC_SB_EEES9_SE_SG_Li256ELb0ELb1ELb1ELb0EEENS1_19SingleTileSchedulerILb0ELb1ELb1ELi128EEEEEEEEEvNT_6ParamsE,@"STO_CUDA_ENTRY STV_DEFAULT"
_ZN7cutlass13device_kernelIN5flash11enable_sm90INS1_16FlashAttnFwdSm90INS1_25CollectiveMainloopFwdSm90ILi2EN4cute5tupleIJNS5_1CILi1EEES8_S8_EEENS6_IJNS7_ILi128EEENS7_ILi64EEENS7_ILi256EEEEEELi256ENS_6half_tEfNS_4arch4Sm90ELb0ELb1ELb0ELb0ELb1ELb0ELb0ELb1ELb1ELb1ELb1ELb0EEENS1_21CollectiveEpilogueFwdINS6_IJSA_SC_SB_EEES9_SE_SG_Li256ELb0ELb1ELb1ELb0EEENS1_19SingleTileSchedulerILb0ELb1ELb1ELi128EEEEEEEEEvNT_6ParamsE:
[----:B------:R-:W-:Y:S01]  /*0000*/  LDC R1, c[0x0][0x37c] ;  /* 0x0000df00ff017b82 */ /* 0x000fe20000000800 */
[----:B------:R-:W-:Y:S05]  /*0010*/  EXIT ;  /* 0x000000000000794d */ /* 0x000fea0003800000 */
.L_x_3:
        /* <DEDUP_REMOVED lines=14> */
.L_x_48:


//--------------------- .text._ZN7cutlass13device_kernelIN5flash11enable_sm90INS1_16FlashAttnFwdSm90INS1_25CollectiveMainloopFwdSm90ILi2EN4cute5tupleIJNS5_1CILi1EEES8_S8_EEENS6_IJNS7_ILi128EEENS7_ILi64EEENS7_ILi256EEEEEELi256ENS_6half_tEfNS_4arch4Sm90ELb0ELb1ELb0ELb1ELb1ELb0ELb0ELb1ELb1ELb1ELb1ELb0EEENS1_21CollectiveEpilogueFwdINS6_IJSA_SC_SB_EEES9_SE_SG_Li256ELb1ELb1ELb1ELb0EEENS1_36VarlenDynamicPersistentTileSchedulerILi128ELi64ELi256ELi128ELb1ELb1ELb1ELb1ELb0ELb1EEEEEEEEEvNT_6ParamsE --------------------------
	.section	.text._ZN7cutlass13device_kernelIN5flash11enable_sm90INS1_16FlashAttnFwdSm90INS1_25CollectiveMainloopFwdSm90ILi2EN4cute5tupleIJNS5_1CILi1EEES8_S8_EEENS6_IJNS7_ILi128EEENS7_ILi64EEENS7_ILi256EEEEEELi256ENS_6half_tEfNS_4arch4Sm90ELb0ELb1ELb0ELb1ELb1ELb0ELb0ELb1ELb1ELb1ELb1ELb0EEENS1_21CollectiveEpilogueFwdINS6_IJSA_SC_SB_EEES9_SE_SG_Li256ELb1ELb1ELb1ELb0EEENS1_36VarlenDynamicPersistentTileSchedulerILi128ELi64ELi256ELi128ELb1ELb1ELb1ELb1ELb0ELb1EEEEEEEEEvNT_6ParamsE,"ax",@progbits
	.align	128
.text._ZN7cutlass13device_kernelIN5flash11enable_sm90INS1_16FlashAttnFwdSm90INS1_25CollectiveMainloopFwdSm90ILi2EN4cute5tupleIJNS5_1CILi1EEES8_S8_EEENS6_IJNS7_ILi128EEENS7_ILi64EEENS7_ILi256EEEEEELi256ENS_6half_tEfNS_4arch4Sm90ELb0ELb1ELb0ELb1ELb1ELb0ELb0ELb1ELb1ELb1ELb1ELb0EEENS1_21CollectiveEpilogueFwdINS6_IJSA_SC_SB_EEES9_SE_SG_Li256ELb1ELb1ELb1ELb0EEENS1_36VarlenDynamicPersistentTileSchedulerILi128ELi64ELi256ELi128ELb1ELb1ELb1ELb1ELb0ELb1EEEEEEEEEvNT_6ParamsE:
        .type           _ZN7cutlass13device_kernelIN5flash11enable_sm90INS1_16FlashAttnFwdSm90INS1_25CollectiveMainloopFwdSm90ILi2EN4cute5tupleIJNS5_1CILi1EEES8_S8_EEENS6_IJNS7_ILi128EEENS7_ILi64EEENS7_ILi256EEEEEELi256ENS_6half_tEfNS_4arch4Sm90ELb0ELb1ELb0ELb1ELb1ELb0ELb0ELb1ELb1ELb1ELb1ELb0EEENS1_21CollectiveEpilogueFwdINS6_IJSA_SC_SB_EEES9_SE_SG_Li256ELb1ELb1ELb1ELb0EEENS1_36VarlenDynamicPersistentTileSchedulerILi128ELi64ELi256ELi128ELb1ELb1ELb1ELb1ELb0ELb1EEEEEEEEEvNT_6ParamsE,@function
        .size           _ZN7cutlass13device_kernelIN5flash11enable_sm90INS1_16FlashAttnFwdSm90INS1_25CollectiveMainloopFwdSm90ILi2EN4cute5tupleIJNS5_1CILi1EEES8_S8_EEENS6_IJNS7_ILi128EEENS7_ILi64EEENS7_ILi256EEEEEELi256ENS_6half_tEfNS_4arch4Sm90ELb0ELb1ELb0ELb1ELb1ELb0ELb0ELb1ELb1ELb1ELb1ELb0EEENS1_21CollectiveEpilogueFwdINS6_IJSA_SC_SB_EEES9_SE_SG_Li256ELb1ELb1ELb1ELb0EEENS1_36VarlenDynamicPersistentTileSchedulerILi128ELi64ELi256ELi128ELb1ELb1ELb1ELb1ELb0ELb1EEEEEEEEEvNT_6ParamsE,(.L_x_49 - _ZN7cutlass13device_kernelIN5flash11enable_sm90INS1_16FlashAttnFwdSm90INS1_25CollectiveMainloopFwdSm90ILi2EN4cute5tupleIJNS5_1CILi1EEES8_S8_EEENS6_IJNS7_ILi128EEENS7_ILi64EEENS7_ILi256EEEEEELi256ENS_6half_tEfNS_4arch4Sm90ELb0ELb1ELb0ELb1ELb1ELb0ELb0ELb1ELb1ELb1ELb1ELb0EEENS1_21CollectiveEpilogueFwdINS6_IJSA_SC_SB_EEES9_SE_SG_Li256ELb1ELb1ELb1ELb0EEENS1_36VarlenDynamicPersistentTileSchedulerILi128ELi64ELi256ELi128ELb1ELb1ELb1ELb1ELb0ELb1EEEEEEEEEvNT_6ParamsE)
        .other          _ZN7cutlass13device_kernelIN5flash11enable_sm90INS1_16FlashAttnFwdSm90INS1_25CollectiveMainloopFwdSm90ILi2EN4cute5tupleIJNS5_1CILi1EEES8_S8_EEENS6_IJNS7_ILi128EEENS7_ILi64EEENS7_ILi256EEEEEELi256ENS_6half_tEfNS_4arch4Sm90ELb0ELb1ELb0ELb1ELb1ELb0ELb0ELb1ELb1ELb1ELb1ELb0EEENS1_21CollectiveEpilogueFwdINS6_IJSA_SC_SB_EEES9_SE_SG_Li256ELb1ELb1ELb1ELb0EEENS1_36VarlenDynamicPersistentTileSchedulerILi128ELi64ELi256ELi128ELb1ELb1ELb1ELb1ELb0ELb1EEEEEEEEEvNT_6ParamsE,@"STO_CUDA_ENTRY STV_DEFAULT"
_ZN7cutlass13device_kernelIN5flash11enable_sm90INS1_16FlashAttnFwdSm90INS1_25CollectiveMainloopFwdSm90ILi2EN4cute5tupleIJNS5_1CILi1EEES8_S8_EEENS6_IJNS7_ILi128EEENS7_ILi64EEENS7_ILi256EEEEEELi256ENS_6half_tEfNS_4arch4Sm90ELb0ELb1ELb0ELb1ELb1ELb0ELb0ELb1ELb1ELb1ELb1ELb0EEENS1_21CollectiveEpilogueFwdINS6_IJSA_SC_SB_EEES9_SE_SG_Li256ELb1ELb1ELb1ELb0EEENS1_36VarlenDynamicPersistentTileSchedulerILi128ELi64ELi256ELi128ELb1ELb1ELb1ELb1ELb0ELb1EEEEEEEEEvNT_6ParamsE:
[----:B------:R-:W-:Y:S01]  /*0000*/  LDC R1, c[0x0][0x37c] ;  /* 0x0000df00ff017b82 */ /* 0x000fe20000000800 */
[----:B------:R-:W-:Y:S05]  /*0010*/  EXIT ;  /* 0x000000000000794d */ /* 0x000fea0003800000 */
.L_x_4:
        /* <DEDUP_REMOVED lines=14> */
.L_x_49:


//--------------------- .text._ZN7cutlass13device_kernelIN5flash11enable_sm90INS1_16FlashAttnFwdSm90INS1_25CollectiveMainloopFwdSm90ILi2EN4cute5tupleIJNS5_1CILi1EEES8_S8_EEENS6_IJNS7_ILi128EEENS7_ILi64EEENS7_ILi256EEEEEELi256ENS_6half_tEfNS_4arch4Sm90ELb0ELb1ELb0ELb1ELb1ELb1ELb0ELb1ELb1ELb1ELb1ELb0EEENS1_21CollectiveEpilogueFwdINS6_IJSA_SC_SB_EEES9_SE_SG_Li256ELb1ELb1ELb1ELb0EEENS1_36VarlenDynamicPersistentTileSchedulerILi128ELi64ELi256ELi128ELb1ELb1ELb1ELb1ELb0ELb1EEEEEEEEEvNT_6ParamsE --------------------------
	.section	.text._ZN7cutlass13device_kernelIN5flash11enable_sm90INS1_16FlashAttnFwdSm90INS1_25CollectiveMainloopFwdSm90ILi2EN4cute5tupleIJNS5_1CILi1EEES8_S8_EEENS6_IJNS7_ILi128EEENS7_ILi64EEENS7_ILi256EEEEEELi256ENS_6half_tEfNS_4arch4Sm90ELb0ELb1ELb0ELb1ELb1ELb1ELb0ELb1ELb1ELb1ELb1ELb0EEENS1_21CollectiveEpilogueFwdINS6_IJSA_SC_SB_EEES9_SE_SG_Li256ELb1ELb1ELb1ELb0EEENS1_36VarlenDynamicPersistentTileSchedulerILi128ELi64ELi256ELi128ELb1ELb1ELb1ELb1ELb0ELb1EEEEEEEEEvNT_6ParamsE,"ax",@progbits
	.align	128
.text._ZN7cutlass13device_kernelIN5flash11enable_sm90INS1_16FlashAttnFwdSm90INS1_25CollectiveMainloopFwdSm90ILi2EN4cute5tupleIJNS5_1CILi1EEES8_S8_EEENS6_IJNS7_ILi128EEENS7_ILi64EEENS7_ILi256EEEEEELi256ENS_6half_tEfNS_4arch4Sm90ELb0ELb1ELb0ELb1ELb1ELb1ELb0ELb1ELb1ELb1ELb1ELb0EEENS1_21CollectiveEpilogueFwdINS6_IJSA_SC_SB_EEES9_SE_SG_Li256ELb1ELb1ELb1ELb0EEENS1_36VarlenDynamicPersistentTileSchedulerILi128ELi64ELi256ELi128ELb1ELb1ELb1ELb1ELb0ELb1EEEEEEEEEvNT_6ParamsE:
        .type           _ZN7cutlass13device_kernelIN5flash11enable_sm90INS1_16FlashAttnFwdSm90INS1_25CollectiveMainloopFwdSm90ILi2EN4cute5tupleIJNS5_1CILi1EEES8_S8_EEENS6_IJNS7_ILi128EEENS7_ILi64EEENS7_ILi256EEEEEELi256ENS_6half_tEfNS_4arch4Sm90ELb0ELb1ELb0ELb1ELb1ELb1ELb0ELb1ELb1ELb1ELb1ELb0EEENS1_21CollectiveEpilogueFwdINS6_IJSA_SC_SB_EEES9_SE_SG_Li256ELb1ELb1ELb1ELb0EEENS1_36VarlenDynamicPersistentTileSchedulerILi128ELi64ELi256ELi128ELb1ELb1ELb1ELb1ELb0ELb1EEEEEEEEEvNT_6ParamsE,@function
        .size           _ZN7cutlass13device_kernelIN5flash11enable_sm90INS1_16FlashAttnFwdSm90INS1_25CollectiveMainloopFwdSm90ILi2EN4cute5tupleIJNS5_1CILi1EEES8_S8_EEENS6_IJNS7_ILi128EEENS7_ILi64EEENS7_ILi256EEEEEELi256ENS_6half_tEfNS_4arch4Sm90ELb0ELb1ELb0ELb1ELb1ELb1ELb0ELb1ELb1ELb1ELb1ELb0EEENS1_21CollectiveEpilogueFwdINS6_IJSA_SC_SB_EEES9_SE_SG_Li256ELb1ELb1ELb1ELb0EEENS1_36VarlenDynamicPersistentTileSchedulerILi128ELi64ELi256ELi128ELb1ELb1ELb1ELb1ELb0ELb1EEEEEEEEEvNT_6ParamsE,(.L_x_50 - _ZN7cutlass13device_kernelIN5flash11enable_sm90INS1_16FlashAttnFwdSm90INS1_25CollectiveMainloopFwdSm90ILi2EN4cute5tupleIJNS5_1CILi1EEES8_S8_EEENS6_IJNS7_ILi128EEENS7_ILi64EEENS7_ILi256EEEEEELi256ENS_6half_tEfNS_4arch4Sm90ELb0ELb1ELb0ELb1ELb1ELb1ELb0ELb1ELb1ELb1ELb1ELb0EEENS1_21CollectiveEpilogueFwdINS6_IJSA_SC_SB_EEES9_SE_SG_Li256ELb1ELb1ELb1ELb0EEENS1_36VarlenDynamicPersistentTileSchedulerILi128ELi64ELi256ELi128ELb1ELb1ELb1ELb1ELb0ELb1EEEEEEEEEvNT_6ParamsE)
        .other          _ZN7cutlass13device_kernelIN5flash11enable_sm90INS1_16FlashAttnFwdSm90INS1_25CollectiveMainloopFwdSm90ILi2EN4cute5tupleIJNS5_1CILi1EEES8_S8_EEENS6_IJNS7_ILi128EEENS7_ILi64EEENS7_ILi256EEEEEELi256ENS_6half_tEfNS_4arch4Sm90ELb0ELb1ELb0ELb1ELb1ELb1ELb0ELb1ELb1ELb1ELb1ELb0EEENS1_21CollectiveEpilogueFwdINS6_IJSA_SC_SB_EEES9_SE_SG_Li256ELb1ELb1ELb1ELb0EEENS1_36VarlenDynamicPersistentTileSchedulerILi128ELi64ELi256ELi128ELb1ELb1ELb1ELb1ELb0ELb1EEEEEEEEEvNT_6ParamsE,@"STO_CUDA_ENTRY STV_DEFAULT"
_ZN7cutlass13device_kernelIN5flash11enable_sm90INS1_16FlashAttnFwdSm90INS1_25CollectiveMainloopFwdSm90ILi2EN4cute5tupleIJNS5_1CILi1EEES8_S8_EEENS6_IJNS7_ILi128EEENS7_ILi64EEENS7_ILi256EEEEEELi256ENS_6half_tEfNS_4arch4Sm90ELb0ELb1ELb0ELb1ELb1ELb1ELb0ELb1ELb1ELb1ELb1ELb0EEENS1_21CollectiveEpilogueFwdINS6_IJSA_SC_SB_EEES9_SE_SG_Li256ELb1ELb1ELb1ELb0EEENS1_36VarlenDynamicPersistentTileSchedulerILi128ELi64ELi256ELi128ELb1ELb1ELb1ELb1ELb0ELb1EEEEEEEEEvNT_6ParamsE:
[----:B------:R-:W-:Y:S01]  /*0000*/  LDC R1, c[0x0][0x37c] ;  /* 0x0000df00ff017b82 */ /* 0x000fe20000000800 */
[----:B------:R-:W-:Y:S05]  /*0010*/  EXIT ;  /* 0x000000000000794d */ /* 0x000fea0003800000 */
.L_x_5:
        /* <DEDUP_REMOVED lines=14> */
.L_x_50:


//--------------------- .text._ZN7cutlass13device_kernelIN5flash11enable_sm90INS1_16FlashAttnFwdSm90INS1_25CollectiveMainloopFwdSm90ILi2EN4cute5tupleIJNS5_1CILi1EEES8_S8_EEENS6_IJNS7_ILi128EEENS7_ILi80EEENS7_ILi256EEEEEELi256ENS_6half_tEfNS_4arch4Sm90ELb1ELb0ELb0ELb0ELb1ELb0ELb0ELb1ELb1ELb1ELb1ELb0EEENS1_21CollectiveEpilogueFwdINS6_IJSA_SC_SB_EEES9_SE_SG_Li256ELb0ELb1ELb1ELb0EEENS1_19SingleTileSchedulerILb0ELb1ELb1ELi128EEEEEEEEEvNT_6ParamsE --------------------------
	.section	.text._ZN7cutlass13device_kernelIN5flash11enable_sm90INS1_16FlashAttnFwdSm90INS1_25CollectiveMainloopFwdSm90ILi2EN4cute5tupleIJNS5_1CILi1EEES8_S8_EEENS6_IJNS7_ILi128EEENS7_ILi80EEENS7_ILi256EEEEEELi256ENS_6half_tEfNS_4arch4Sm90ELb1ELb0ELb0ELb0ELb1ELb0ELb0ELb1ELb1ELb1ELb1ELb0EEENS1_21CollectiveEpilogueFwdINS6_IJSA_SC_SB_EEES9_SE_SG_Li256ELb0ELb1ELb1ELb0EEENS1_19SingleTileSchedulerILb0ELb1ELb1ELi128EEEEEEEEEvNT_6ParamsE,"ax",@progbits
	.align	128
.text._ZN7cutlass13device_kernelIN5flash11enable_sm90INS1_16FlashAttnFwdSm90INS1_25CollectiveMainloopFwdSm90ILi2EN4cute5tupleIJNS5_1CILi1EEES8_S8_EEENS6_IJNS7_ILi128EEENS7_ILi80EEENS7_ILi256EEEEEELi256ENS_6half_tEfNS_4arch4Sm90ELb1ELb0ELb0ELb0ELb1ELb0ELb0ELb1ELb1ELb1ELb1ELb0EEENS1_21CollectiveEpilogueFwdINS6_IJSA_SC_SB_EEES9_SE_SG_Li256ELb0ELb1ELb1ELb0EEENS1_19SingleTileSchedulerILb0ELb1ELb1ELi128EEEEEEEEEvNT_6ParamsE:
        .type           _ZN7cutlass13device_kernelIN5flash11enable_sm90INS1_16FlashAttnFwdSm90INS1_25CollectiveMainloopFwdSm90ILi2EN4cute5tupleIJNS5_1CILi1EEES8_S8_EEENS6_IJNS7_ILi128EEENS7_ILi80EEENS7_ILi256EEEEEELi256ENS_6half_tEfNS_4arch4Sm90ELb1ELb0ELb0ELb0ELb1ELb0ELb0ELb1ELb1ELb1ELb1ELb0EEENS1_21CollectiveEpilogueFwdINS6_IJSA_SC_SB_EEES9_SE_SG_Li256ELb0ELb1ELb1ELb0EEENS1_19SingleTileSchedulerILb0ELb1ELb1ELi128EEEEEEEEEvNT_6ParamsE,@function
        .size           _ZN7cutlass13device_kernelIN5flash11enable_sm90INS1_16FlashAttnFwdSm90INS1_25CollectiveMainloopFwdSm90ILi2EN4cute5tupleIJNS5_1CILi1EEES8_S8_EEENS6_IJNS7_ILi128EEENS7_ILi80EEENS7_ILi256EEEEEELi256ENS_6half_tEfNS_4arch4Sm90ELb1ELb0ELb0ELb0ELb1ELb0ELb0ELb1ELb1ELb1ELb1ELb0EEENS1_21CollectiveEpilogueFwdINS6_IJSA_SC_SB_EEES9_SE_SG_Li256ELb0ELb1ELb1ELb0EEENS1_19SingleTileSchedulerILb0ELb1ELb1ELi128EEEEEEEEEvNT_6ParamsE,(.L_x_51 - _ZN7cutlass13device_kernelIN5flash11enable_sm90INS1_16FlashAttnFwdSm90INS1_25CollectiveMainloopFwdSm90ILi2EN4cute5tupleIJNS5_1CILi1EEES8_S8_EEENS6_IJNS7_ILi128EEENS7_ILi80EEENS7_ILi256EEEEEELi256ENS_6half_tEfNS_4arch4Sm90ELb1ELb0ELb0ELb0ELb1ELb0ELb0ELb1ELb1ELb1ELb1ELb0EEENS1_21CollectiveEpilogueFwdINS6_IJSA_SC_SB_EEES9_SE_SG_Li256ELb0ELb1ELb1ELb0EEENS1_19SingleTileSchedulerILb0ELb1ELb1ELi128EEEEEEEEEvNT_6ParamsE)
        .other          _ZN7cutlass13device_kernelIN5flash11enable_sm90INS1_16FlashAttnFwdSm90INS1_25CollectiveMainloopFwdSm90ILi2EN4cute5tupleIJNS5_1CILi1EEES8_S8_EEENS6_IJNS7_ILi128EEENS7_ILi80EEENS7_ILi256EEEEEELi256ENS_6half_tEfNS_4arch4Sm90ELb1ELb0ELb0ELb0ELb1ELb0ELb0ELb1ELb1ELb1ELb1ELb0EEENS1_21CollectiveEpilogueFwdINS6_IJSA_SC_SB_EEES9_SE_SG_Li256ELb0ELb1ELb1ELb0EEENS1_19SingleTileSchedulerILb0ELb1ELb1ELi128EEEEEEEEEvNT_6ParamsE,@"STO_CUDA_ENTRY STV_DEFAULT"
_ZN7cutlass13device_kernelIN5flash11enable_sm90INS1_16FlashAttnFwdSm90INS1_25CollectiveMainloopFwdSm90ILi2EN4cute5tupleIJNS5_1CILi1EEES8_S8_EEENS6_IJNS7_ILi128EEENS7_ILi80EEENS7_ILi256EEEEEELi256ENS_6half_tEfNS_4arch4Sm90ELb1ELb0ELb0ELb0ELb1ELb0ELb0ELb1ELb1ELb1ELb1ELb0EEENS1_21CollectiveEpilogueFwdINS6_IJSA_SC_SB_EEES9_SE_SG_Li256ELb0ELb1ELb1ELb0EEENS1_19SingleTileSchedulerILb0ELb1ELb1ELi128EEEEEEEEEvNT_6ParamsE:
[----:B------:R-:W-:Y:S01]  /*0000*/  LDC R1, c[0x0][0x37c] ;  /* 0x0000df00ff017b82 */ /* 0x000fe20000000800 */
[----:B------:R-:W-:Y:S05]  /*0010*/  EXIT ;  /* 0x000000000000794d */ /* 0x000fea0003800000 */
.L_x_6:
        /* <DEDUP_REMOVED lines=14> */
.L_x_51:


//--------------------- .text._ZN7cutlass13device_kernelIN5flash11enable_sm90INS1_16FlashAttnFwdSm90INS1_25CollectiveMainloopFwdSm90ILi2EN4cute5tupleIJNS5_1CILi1EEES8_S8_EEENS6_IJNS7_ILi128EEENS7_ILi80EEENS7_ILi256EEEEEELi256ENS_6half_tEfNS_4arch4Sm90ELb1ELb0ELb0ELb1ELb1ELb0ELb0ELb1ELb1ELb1ELb1ELb0EEENS1_21CollectiveEpilogueFwdINS6_IJSA_SC_SB_EEES9_SE_SG_Li256ELb1ELb1ELb1ELb0EEENS1_36VarlenDynamicPersistentTileSchedulerILi128ELi80ELi256ELi128ELb1ELb1ELb1ELb1ELb1ELb1EEEEEEEEEvNT_6ParamsE --------------------------
	.section	.text._ZN7cutlass13device_kernelIN5flash11enable_sm90INS1_16FlashAttnFwdSm90INS1_25CollectiveMainloopFwdSm90ILi2EN4cute5tupleIJNS5_1CILi1EEES8_S8_EEENS6_IJNS7_ILi128EEENS7_ILi80EEENS7_ILi256EEEEEELi256ENS_6half_tEfNS_4arch4Sm90ELb1ELb0ELb0ELb1ELb1ELb0ELb0ELb1ELb1ELb1ELb1ELb0EEENS1_21CollectiveEpilogueFwdINS6_IJSA_SC_SB_EEES9_SE_SG_Li256ELb1ELb1ELb1ELb0EEENS1_36VarlenDynamicPersistentTileSchedulerILi128ELi80ELi256ELi128ELb1ELb1ELb1ELb1ELb1ELb1EEEEEEEEEvNT_6ParamsE,"ax",@progbits
	.align	128
.text._ZN7cutlass13device_kernelIN5flash11enable_sm90INS1_16FlashAttnFwdSm90INS1_25CollectiveMainloopFwdSm90ILi2EN4cute5tupleIJNS5_1CILi1EEES8_S8_EEENS6_IJNS7_ILi128EEENS7_ILi80EEENS7_ILi256EEEEEELi256ENS_6half_tEfNS_4arch4Sm90ELb1ELb0ELb0ELb1ELb1ELb0ELb0ELb1ELb1ELb1ELb1ELb0EEENS1_21CollectiveEpilogueFwdINS6_IJSA_SC_SB_EEES9_SE_SG_Li256ELb1ELb1ELb1ELb0EEENS1_36VarlenDynamicPersistentTileSchedulerILi128ELi80ELi256ELi128ELb1ELb1ELb1ELb1ELb1ELb1EEEEEEEEEvNT_6ParamsE:
        .type           _ZN7cutlass13device_kernelIN5flash11enable_sm90INS1_16FlashAttnFwdSm90INS1_25CollectiveMainloopFwdSm90ILi2EN4cute5tupleIJNS5_1CILi1EEES8_S8_EEENS6_IJNS7_ILi128EEENS7_ILi80EEENS7_ILi256EEEEEELi256ENS_6half_tEfNS_4arch4Sm90ELb1ELb0ELb0ELb1ELb1ELb0ELb0ELb1ELb1ELb1ELb1ELb0EEENS1_21CollectiveEpilogueFwdINS6_IJSA_SC_SB_EEES9_SE_SG_Li256ELb1ELb1ELb1ELb0EEENS1_36VarlenDynamicPersistentTileSchedulerILi128ELi80ELi256ELi128ELb1ELb1ELb1ELb1ELb1ELb1EEEEEEEEEvNT_6ParamsE,@function
        .size           _ZN7cutlass13device_kernelIN5flash11enable_sm90INS1_16FlashAttnFwdSm90INS1_25CollectiveMainloopFwdSm90ILi2EN4cute5tupleIJNS5_1CILi1EEES8_S8_EEENS6_IJNS7_ILi128EEENS7_ILi80EEENS7_ILi256EEEEEELi256ENS_6half_tEfNS_4arch4Sm90ELb1ELb0ELb0ELb1ELb1ELb0ELb0ELb1ELb1ELb1ELb1ELb0EEENS1_21CollectiveEpilogueFwdINS6_IJSA_SC_SB_EEES9_SE_SG_Li256ELb1ELb1ELb1ELb0EEENS1_36VarlenDynamicPersistentTileSchedulerILi128ELi80ELi256ELi128ELb1ELb1ELb1ELb1ELb1ELb1EEEEEEEEEvNT_6ParamsE,(.L_x_52 - _ZN7cutlass13device_kernelIN5flash11enable_sm90INS1_16FlashAttnFwdSm90INS1_25CollectiveMainloopFwdSm90ILi2EN4cute5tupleIJNS5_1CILi1EEES8_S8_EEENS6_IJNS7_ILi128EEENS7_ILi80EEENS7_ILi256EEEEEELi256ENS_6half_tEfNS_4arch4Sm90ELb1ELb0ELb0ELb1ELb1ELb0ELb0ELb1ELb1ELb1ELb1ELb0EEENS1_21CollectiveEpilogueFwdINS6_IJSA_SC_SB_EEES9_SE_SG_Li256ELb1ELb1ELb1ELb0EEENS1_36VarlenDynamicPersistentTileSchedulerILi128ELi80ELi256ELi128ELb1ELb1ELb1ELb1ELb1ELb1EEEEEEEEEvNT_6ParamsE)
        .other          _ZN7cutlass13device_kernelIN5flash11enable_sm90INS1_16FlashAttnFwdSm90INS1_25CollectiveMainloopFwdSm90ILi2EN4cute5tupleIJNS5_1CILi1EEES8_S8_EEENS6_IJNS7_ILi128EEENS7_ILi80EEENS7_ILi256EEEEEELi256ENS_6half_tEfNS_4arch4Sm90ELb1ELb0ELb0ELb1ELb1ELb0ELb0ELb1ELb1ELb1ELb1ELb0EEENS1_21CollectiveEpilogueFwdINS6_IJSA_SC_SB_EEES9_SE_SG_Li256ELb1ELb1ELb1ELb0EEENS1_36VarlenDynamicPersistentTileSchedulerILi128ELi80ELi256ELi128ELb1ELb1ELb1ELb1ELb1ELb1EEEEEEEEEvNT_6ParamsE,@"STO_CUDA_ENTRY STV_DEFAULT"
_ZN7cutlass13device_kernelIN5flash11enable_sm90INS1_16FlashAttnFwdSm90INS1_25CollectiveMainloopFwdSm90ILi2EN4cute5tupleIJNS5_1CILi1EEES8_S8_EEENS6_IJNS7_ILi128EEENS7_ILi80EEENS7_ILi256EEEEEELi256ENS_6half_tEfNS_4arch4Sm90ELb1ELb0ELb0ELb1ELb1ELb0ELb0ELb1ELb1ELb1ELb1ELb0EEENS1_21CollectiveEpilogueFwdINS6_IJSA_SC_SB_EEES9_SE_SG_Li256ELb1ELb1ELb1ELb0EEENS1_36VarlenDynamicPersistentTileSchedulerILi128ELi80ELi256ELi128ELb1ELb1ELb1ELb1ELb1ELb1EEEEEEEEEvNT_6ParamsE:
[----:B------:R-:W-:Y:S01]  /*0000*/  LDC R1, c[0x0][0x37c] ;  /* 0x0000df00ff017b82 */ /* 0x000fe20000000800 */
[----:B------:R-:W-:Y:S05]  /*0010*/  EXIT ;  /* 0x000000000000794d */ /* 0x000fea0003800000 */
.L_x_7:
        /* <DEDUP_REMOVED lines=14> */
.L_x_52:


//--------------------- .text._ZN7cutlass13device_kernelIN5flash11enable_sm90INS1_16FlashAttnFwdSm90INS1_25CollectiveMainloopFwdSm90ILi2EN4cute5tupleIJNS5_1CILi1EEES8_S8_EEENS6_IJNS7_ILi128EEENS7_ILi80EEENS7_ILi256EEEEEELi256ENS_6half_tEfNS_4arch4Sm90ELb1ELb0ELb0ELb1ELb1ELb1ELb0ELb1ELb1ELb1ELb1ELb0EEENS1_21CollectiveEpilogueFwdINS6_IJSA_SC_SB_EEES9_SE_SG_Li256ELb1ELb1ELb1ELb0EEENS1_36VarlenDynamicPersistentTileSchedulerILi128ELi80ELi256ELi128ELb1ELb1ELb1ELb1ELb1ELb1EEEEEEEEEvNT_6ParamsE --------------------------
	.section	.text._ZN7cutlass13device_kernelIN5flash11enable_sm90INS1_16FlashAttnFwdSm90INS1_25CollectiveMainloopFwdSm90ILi2EN4cute5tupleIJNS5_1CILi1EEES8_S8_EEENS6_IJNS7_ILi128EEENS7_ILi80EEENS7_ILi256EEEEEELi256ENS_6half_tEfNS_4arch4Sm90ELb1ELb0ELb0ELb1ELb1ELb1ELb0ELb1ELb1ELb1ELb1ELb0EEENS1_21CollectiveEpilogueFwdINS6_IJSA_SC_SB_EEES9_SE_SG_Li256ELb1ELb1ELb1ELb0EEENS1_36VarlenDynamicPersistentTileSchedulerILi128ELi80ELi256ELi128ELb1ELb1ELb1ELb1ELb1ELb1EEEEEEEEEvNT_6ParamsE,"ax",@progbits
	.align	128
.text._ZN7cutlass13device_kernelIN5flash11enable_sm90INS1_16FlashAttnFwdSm90INS1_25CollectiveMainloopFwdSm90ILi2EN4cute5tupleIJNS5_1CILi1EEES8_S8_EEENS6_IJNS7_ILi128EEENS7_ILi80EEENS7_ILi256EEEEEELi256ENS_6half_tEfNS_4arch4Sm90ELb1ELb0ELb0ELb1ELb1ELb1ELb0ELb1ELb1ELb1ELb1ELb0EEENS1_21CollectiveEpilogueFwdINS6_IJSA_SC_SB_EEES9_SE_SG_Li256ELb1ELb1ELb1ELb0EEENS1_36VarlenDynamicPersistentTileSchedulerILi128ELi80ELi256ELi128ELb1ELb1ELb1ELb1ELb1ELb1EEEEEEEEEvNT_6ParamsE:
        .type           _ZN7cutlass13device_kernelIN5flash11enable_sm90INS1_16FlashAttnFwdSm90INS1_25CollectiveMainloopFwdSm90ILi2EN4cute5tupleIJNS5_1CILi1EEES8_S8_EEENS6_IJNS7_ILi128EEENS7_ILi80EEENS7_ILi256EEEEEELi256ENS_6half_tEfNS_4arch4Sm90ELb1ELb0ELb0ELb1ELb1ELb1ELb0ELb1ELb1ELb1ELb1ELb0EEENS1_21CollectiveEpilogueFwdINS6_IJSA_SC_SB_EEES9_SE_SG_Li256ELb1ELb1ELb1ELb0EEENS1_36VarlenDynamicPersistentTileSchedulerILi128ELi80ELi256ELi128ELb1ELb1ELb1ELb1ELb1ELb1EEEEEEEEEvNT_6ParamsE,@function
        .size           _ZN7cutlass13device_kernelIN5flash11enable_sm90INS1_16FlashAttnFwdSm90INS1_25CollectiveMainloopFwdSm90ILi2EN4cute5tupleIJNS5_1CILi1EEES8_S8_EEENS6_IJNS7_ILi128EEENS7_ILi80EEENS7_ILi256EEEEEELi256ENS_6half_tEfNS_4arch4Sm90ELb1ELb0ELb0ELb1ELb1ELb1ELb0ELb1ELb1ELb1ELb1ELb0EEENS1_21CollectiveEpilogueFwdINS6_IJSA_SC_SB_EEES9_SE_SG_Li256ELb1ELb1ELb1ELb0EEENS1_36VarlenDynamicPersistentTileSchedulerILi128ELi80ELi256ELi128ELb1ELb1ELb1ELb1ELb1ELb1EEEEEEEEEvNT_6ParamsE,(.L_x_53 - _ZN7cutlass13device_kernelIN5flash11enable_sm90INS1_16FlashAttnFwdSm90INS1_25CollectiveMainloopFwdSm90ILi2EN4cute5tupleIJNS5_1CILi1EEES8_S8_EEENS6_IJNS7_ILi128EEENS7_ILi80EEENS7_ILi256EEEEEELi256ENS_6half_tEfNS_4arch4Sm90ELb1ELb0ELb0ELb1ELb1ELb1ELb0ELb1ELb1ELb1ELb1ELb0EEENS1_21CollectiveEpilogueFwdINS6_IJSA_SC_SB_EEES9_SE_SG_Li256ELb1ELb1ELb1ELb0EEENS1_36VarlenDynamicPersistentTileSchedulerILi128ELi80ELi256ELi128ELb1ELb1ELb1ELb1ELb1ELb1EEEEEEEEEvNT_6ParamsE)
        .other          _ZN7cutlass13device_kernelIN5flash11enable_sm90INS1_16FlashAttnFwdSm90INS1_25CollectiveMainloopFwdSm90ILi2EN4cute5tupleIJNS5_1CILi1EEES8_S8_EEENS6_IJNS7_ILi128EEENS7_ILi80EEENS7_ILi256EEEEEELi256ENS_6half_tEfNS_4arch4Sm90ELb1ELb0ELb0ELb1ELb1ELb1ELb0ELb1ELb1ELb1ELb1ELb0EEENS1_21CollectiveEpilogueFwdINS6_IJSA_SC_SB_EEES9_SE_SG_Li256ELb1ELb1ELb1ELb0EEENS1_36VarlenDynamicPersistentTileSchedulerILi128ELi80ELi256ELi128ELb1ELb1ELb1ELb1ELb1ELb1EEEEEEEEEvNT_6ParamsE,@"STO_CUDA_ENTRY STV_DEFAULT"
_ZN7cutlass13device_kernelIN5flash11enable_sm90INS1_16FlashAttnFwdSm90INS1_25CollectiveMainloopFwdSm90ILi2EN4cute5tupleIJNS5_1CILi1EEES8_S8_EEENS6_IJNS7_ILi128EEENS7_ILi80EEENS7_ILi256EEEEEELi256ENS_6half_tEfNS_4arch4Sm90ELb1ELb0ELb0ELb1ELb1ELb1ELb0ELb1ELb1ELb1ELb1ELb0EEENS1_21CollectiveEpilogueFwdINS6_IJSA_SC_SB_EEES9_SE_SG_Li256ELb1ELb1ELb1ELb0EEENS1_36VarlenDynamicPersistentTileSchedulerILi128ELi80ELi256ELi128ELb1ELb1ELb1ELb1ELb1ELb1EEEEEEEEEvNT_6ParamsE:
[----:B------:R-:W-:Y:S01]  /*0000*/  LDC R1, c[0x0][0x37c] ;  /* 0x0000df00ff017b82 */ /* 0x000fe20000000800 */
[----:B------:R-:W-:Y:S05]  /*0010*/  EXIT ;  /* 0x000000000000794d */ /* 0x000fea0003800000 */
.L_x_8:
        /* <DEDUP_REMOVED lines=14> */
.L_x_53:


//--------------------- .text._ZN7cutlass13device_kernelIN5flash11enable_sm90INS1_16FlashAttnFwdSm90INS1_25CollectiveMainloopFwdSm90ILi2EN4cute5tupleIJNS5_1CILi1EEES8_S8_EEENS6_IJNS7_ILi128EEENS7_ILi96EEENS7_ILi192EEEEEELi192ENS_6half_tEfNS_4arch4Sm90ELb0ELb0ELb0ELb0ELb1ELb0ELb0ELb1ELb1ELb1ELb1ELb0EEENS1_21CollectiveEpilogueFwdINS6_IJSA_SC_SB_EEES9_SE_SG_Li256ELb0ELb1ELb1ELb0EEENS1_19SingleTileSchedulerILb0ELb1ELb1ELi128EEEEEEEEEvNT_6ParamsE --------------------------
	.section	.text._ZN7cutlass13device_kernelIN5flash11enable_sm90INS1_16FlashAttnFwdSm90INS1_25CollectiveMainloopFwdSm90ILi2EN4cute5tupleIJNS5_1CILi1EEES8_S8_EEENS6_IJNS7_ILi128EEENS7_ILi96EEENS7_ILi192EEEEEELi192ENS_6half_tEfNS_4arch4Sm90ELb0ELb0ELb0ELb0ELb1ELb0ELb0ELb1ELb1ELb1ELb1ELb0EEENS1_21CollectiveEpilogueFwdINS6_IJSA_SC_SB_EEES9_SE_SG_Li256ELb0ELb1ELb1ELb0EEENS1_19SingleTileSchedulerILb0ELb1ELb1ELi128EEEEEEEEEvNT_6ParamsE,"ax",@progbits
	.align	128
.text._ZN7cutlass13device_kernelIN5flash11enable_sm90INS1_16FlashAttnFwdSm90INS1_25CollectiveMainloopFwdSm90ILi2EN4cute5tupleIJNS5_1CILi1EEES8_S8_EEENS6_IJNS7_ILi128EEENS7_ILi96EEENS7_ILi192EEEEEELi192ENS_6half_tEfNS_4arch4Sm90ELb0ELb0ELb0ELb0ELb1ELb0ELb0ELb1ELb1ELb1ELb1ELb0EEENS1_21CollectiveEpilogueFwdINS6_IJSA_SC_SB_EEES9_SE_SG_Li256ELb0ELb1ELb1ELb0EEENS1_19SingleTileSchedulerILb0ELb1ELb1ELi128EEEEEEEEEvNT_6ParamsE:
        .type           _ZN7cutlass13device_kernelIN5flash11enable_sm90INS1_16FlashAttnFwdSm90INS1_25CollectiveMainloopFwdSm90ILi2EN4cute5tupleIJNS5_1CILi1EEES8_S8_EEENS6_IJNS7_ILi128EEENS7_ILi96EEENS7_ILi192EEEEEELi192ENS_6half_tEfNS_4arch4Sm90ELb0ELb0ELb0ELb0ELb1ELb0ELb0ELb1ELb1ELb1ELb1ELb0EEENS1_21CollectiveEpilogueFwdINS6_IJSA_SC_SB_EEES9_SE_SG_Li256ELb0ELb1ELb1ELb0EEENS1_19SingleTileSchedulerILb0ELb1ELb1ELi128EEEEEEEEEvNT_6ParamsE,@function
        .size           _ZN7cutlass13device_kernelIN5flash11enable_sm90INS1_16FlashAttnFwdSm90INS1_25CollectiveMainloopFwdSm90ILi2EN4cute5tupleIJNS5_1CILi1EEES8_S8_EEENS6_IJNS7_ILi128EEENS7_ILi96EEENS7_ILi192EEEEEELi192ENS_6half_tEfNS_4arch4Sm90ELb0ELb0ELb0ELb0ELb1ELb0ELb0ELb1ELb1ELb1ELb1ELb0EEENS1_21CollectiveEpilogueFwdINS6_IJSA_SC_SB_EEES9_SE_SG_Li256ELb0ELb1ELb1ELb0EEENS1_19SingleTileSchedulerILb0ELb1ELb1ELi128EEEEEEEEEvNT_6ParamsE,(.L_x_54 - _ZN7cutlass13device_kernelIN5flash11enable_sm90INS1_16FlashAttnFwdSm90INS1_25CollectiveMainloopFwdSm90ILi2EN4cute5tupleIJNS5_1CILi1EEES8_S8_EEENS6_IJNS7_ILi128EEENS7_ILi96EEENS7_ILi192EEEEEELi192ENS_6half_tEfNS_4arch4Sm90ELb0ELb0ELb0ELb0ELb1ELb0ELb0ELb1ELb1ELb1ELb1ELb0EEENS1_21CollectiveEpilogueFwdINS6_IJSA_SC_SB_EEES9_SE_SG_Li256ELb0ELb1ELb1ELb0EEENS1_19SingleTileSchedulerILb0ELb1ELb1ELi128EEEEEEEEEvNT_6ParamsE)
        .other          _ZN7cutlass13device_kernelIN5flash11enable_sm90INS1_16FlashAttnFwdSm90INS1_25CollectiveMainloopFwdSm90ILi2EN4cute5tupleIJNS5_1CILi1EEES8_S8_EEENS6_IJNS7_ILi128EEENS7_ILi96EEENS7_ILi192EEEEEELi192ENS_6half_tEfNS_4arch4Sm90ELb0ELb0ELb0ELb0ELb1ELb0ELb0ELb1ELb1ELb1ELb1ELb0EEENS1_21CollectiveEpilogueFwdINS6_IJSA_SC_SB_EEES9_SE_SG_Li256ELb0ELb1ELb1ELb0EEENS1_19SingleTileSchedulerILb0ELb1ELb1ELi128EEEEEEEEEvNT_6ParamsE,@"STO_CUDA_ENTRY STV_DEFAULT"
_ZN7cutlass13device_kernelIN5flash11enable_sm90INS1_16FlashAttnFwdSm90INS1_25CollectiveMainloopFwdSm90ILi2EN4cute5tupleIJNS5_1CILi1EEES8_S8_EEENS6_IJNS7_ILi128EEENS7_ILi96EEENS7_ILi192EEEEEELi192ENS_6half_tEfNS_4arch4Sm90ELb0ELb0ELb0ELb0ELb1ELb0ELb0ELb1ELb1ELb1ELb1ELb0EEENS1_21CollectiveEpilogueFwdINS6_IJSA_SC_SB_EEES9_SE_SG_Li256ELb0ELb1ELb1ELb0EEENS1_19SingleTileSchedulerILb0ELb1ELb1ELi128EEEEEEEEEvNT_6ParamsE:
[----:B------:R-:W-:Y:S01]  /*0000*/  LDC R1, c[0x0][0x37c] ;  /* 0x0000df00ff017b82 */ /* 0x000fe20000000800 */
[----:B------:R-:W-:Y:S05]  /*0010*/  EXIT ;  /* 0x000000000000794d */ /* 0x000fea0003800000 */
.L_x_9:
        /* <DEDUP_REMOVED lines=14> */
.L_x_54:


//--------------------- .text._ZN7cutlass13device_kernelIN5flash11enable_sm90INS1_16FlashAttnFwdSm90INS1_25CollectiveMainloopFwdSm90ILi2EN4cute5tupleIJNS5_1CILi1EEES8_S8_EEENS6_IJNS7_ILi128EEENS7_ILi96EEENS7_ILi192EEEEEELi192ENS_6half_tEfNS_4arch4Sm90ELb0ELb0ELb0ELb1ELb1ELb0ELb0ELb1ELb1ELb1ELb1ELb0EEENS1_21CollectiveEpilogueFwdINS6_IJSA_SC_SB_EEES9_SE_SG_Li256ELb1ELb1ELb1ELb0EEENS1_36VarlenDynamicPersistentTileSchedulerILi128ELi96ELi256ELi128ELb1ELb1ELb1ELb0ELb1ELb1EEEEEEEEEvNT_6ParamsE --------------------------
	.section	.text._ZN7cutlass13device_kernelIN5flash11enable_sm90INS1_16FlashAttnFwdSm90INS1_25CollectiveMainloopFwdSm90ILi2EN4cute5tupleIJNS5_1CILi1EEES8_S8_EEENS6_IJNS7_ILi128EEENS7_ILi96EEENS7_ILi192EEEEEELi192ENS_6half_tEfNS_4arch4Sm90ELb0ELb0ELb0ELb1ELb1ELb0ELb0ELb1ELb1ELb1ELb1ELb0EEENS1_21CollectiveEpilogueFwdINS6_IJSA_SC_SB_EEES9_SE_SG_Li256ELb1ELb1ELb1ELb0EEENS1_36VarlenDynamicPersistentTileSchedulerILi128ELi96ELi256ELi128ELb1ELb1ELb1ELb0ELb1ELb1EEEEEEEEEvNT_6ParamsE,"ax",@progbits
	.align	128
.text._ZN7cutlass13device_kernelIN5flash11enable_sm90INS1_16FlashAttnFwdSm90INS1_25CollectiveMainloopFwdSm90ILi2EN4cute5tupleIJNS5_1CILi1EEES8_S8_EEENS6_IJNS7_ILi128EEENS7_ILi96EEENS7_ILi192EEEEEELi192ENS_6half_tEfNS_4arch4Sm90ELb0ELb0ELb0ELb1ELb1ELb0ELb0ELb1ELb1ELb1ELb1ELb0EEENS1_21CollectiveEpilogueFwdINS6_IJSA_SC_SB_EEES9_SE_SG_Li256ELb1ELb1ELb1ELb0EEENS1_36VarlenDynamicPersistentTileSchedulerILi128ELi96ELi256ELi128ELb1ELb1ELb1ELb0ELb1ELb1EEEEEEEEEvNT_6ParamsE:
        .type           _ZN7cutlass13device_kernelIN5flash11enable_sm90INS1_16FlashAttnFwdSm90INS1_25CollectiveMainloopFwdSm90ILi2EN4cute5tupleIJNS5_1CILi1EEES8_S8_EEENS6_IJNS7_ILi128EEENS7_ILi96EEENS7_ILi192EEEEEELi192ENS_6half_tEfNS_4arch4Sm90ELb0ELb0ELb0ELb1ELb1ELb0ELb0ELb1ELb1ELb1ELb1ELb0EEENS1_21CollectiveEpilogueFwdINS6_IJSA_SC_SB_EEES9_SE_SG_Li256ELb1ELb1ELb1ELb0EEENS1_36VarlenDynamicPersistentTileSchedulerILi128ELi96ELi256ELi128ELb1ELb1ELb1ELb0ELb1ELb1EEEEEEEEEvNT_6ParamsE,@function
        .size           _ZN7cutlass13device_kernelIN5flash11enable_sm90INS1_16FlashAttnFwdSm90INS1_25CollectiveMainloopFwdSm90ILi2EN4cute5tupleIJNS5_1CILi1EEES8_S8_EEENS6_IJNS7_ILi128EEENS7_ILi96EEENS7_ILi192EEEEEELi192ENS_6half_tEfNS_4arch4Sm90ELb0ELb0ELb0ELb1ELb1ELb0ELb0ELb1ELb1ELb1ELb1ELb0EEENS1_21CollectiveEpilogueFwdINS6_IJSA_SC_SB_EEES9_SE_SG_Li256ELb1ELb1ELb1ELb0EEENS1_36VarlenDynamicPersistentTileSchedulerILi128ELi96ELi256ELi128ELb1ELb1ELb1ELb0ELb1ELb1EEEEEEEEEvNT_6ParamsE,(.L_x_55 - _ZN7cutlass13device_kernelIN5flash11enable_sm90INS1_16FlashAttnFwdSm90INS1_25CollectiveMainloopFwdSm90ILi2EN4cute5tupleIJNS5_1CILi1EEES8_S8_EEENS6_IJNS7_ILi128EEENS7_ILi96EEENS7_ILi192EEEEEELi192ENS_6half_tEfNS_4arch4Sm90ELb0ELb0ELb0ELb1ELb1ELb0ELb0ELb1ELb1ELb1ELb1ELb0EEENS1_21CollectiveEpilogueFwdINS6_IJSA_SC_SB_EEES9_SE_SG_Li256ELb1ELb1ELb1ELb0EEENS1_36VarlenDynamicPersistentTileSchedulerILi128ELi96ELi256ELi128ELb1ELb1ELb1ELb0ELb1ELb1EEEEEEEEEvNT_6ParamsE)
        .other          _ZN7cutlass13device_kernelIN5flash11enable_sm90INS1_16FlashAttnFwdSm90INS1_25CollectiveMainloopFwdSm90ILi2EN4cute5tupleIJNS5_1CILi1EEES8_S8_EEENS6_IJNS7_ILi128EEENS7_ILi96EEENS7_ILi192EEEEEELi192ENS_6half_tEfNS_4arch4Sm90ELb0ELb0ELb0ELb1ELb1ELb0ELb0ELb1ELb1ELb1ELb1ELb0EEENS1_21CollectiveEpilogueFwdINS6_IJSA_SC_SB_EEES9_SE_SG_Li256ELb1ELb1ELb1ELb0EEENS1_36VarlenDynamicPersistentTileSchedulerILi128ELi96ELi256ELi128ELb1ELb1ELb1ELb0ELb1ELb1EEEEEEEEEvNT_6ParamsE,@"STO_CUDA_ENTRY STV_DEFAULT"
_ZN7cutlass13device_kernelIN5flash11enable_sm90INS1_16FlashAttnFwdSm90INS1_25CollectiveMainloopFwdSm90ILi2EN4cute5tupleIJNS5_1CILi1EEES8_S8_EEENS6_IJNS7_ILi128EEENS7_ILi96EEENS7_ILi192EEEEEELi192ENS_6half_tEfNS_4arch4Sm90ELb0ELb0ELb0ELb1ELb1ELb0ELb0ELb1ELb1ELb1ELb1ELb0EEENS1_21CollectiveEpilogueFwdINS6_IJSA_SC_SB_EEES9_SE_SG_Li256ELb1ELb1ELb1ELb0EEENS1_36VarlenDynamicPersistentTileSchedulerILi128ELi96ELi256ELi128ELb1ELb1ELb1ELb0ELb1ELb1EEEEEEEEEvNT_6ParamsE:
[----:B------:R-:W-:Y:S01]  /*0000*/  LDC R1, c[0x0][0x37c] ;  /* 0x0000df00ff017b82 */ /* 0x000fe20000000800 */
[----:B------:R-:W-:Y:S05]  /*0010*/  EXIT ;  /* 0x000000000000794d */ /* 0x000fea0003800000 */
.L_x_10:
        /* <DEDUP_REMOVED lines=14> */
.L_x_55:


//--------------------- .text._ZN7cutlass13device_kernelIN5flash11enable_sm90INS1_16FlashAttnFwdSm90INS1_25CollectiveMainloopFwdSm90ILi2EN4cute5tupleIJNS5_1CILi1EEES8_S8_EEENS6_IJNS7_ILi128EEENS7_ILi96EEENS7_ILi192EEEEEELi192ENS_6half_tEfNS_4arch4Sm90ELb0ELb0ELb0ELb1ELb1ELb1ELb0ELb1ELb1ELb1ELb1ELb0EEENS1_21CollectiveEpilogueFwdINS6_IJSA_SC_SB_EEES9_SE_SG_Li256ELb1ELb1ELb1ELb0EEENS1_36VarlenDynamicPersistentTileSchedulerILi128ELi96ELi256ELi128ELb1ELb1ELb1ELb0ELb1ELb1EEEEEEEEEvNT_6ParamsE --------------------------
	.section	.text._ZN7cutlass13device_kernelIN5flash11enable_sm90INS1_16FlashAttnFwdSm90INS1_25CollectiveMainloopFwdSm90ILi2EN4cute5tupleIJNS5_1CILi1EEES8_S8_EEENS6_IJNS7_ILi128EEENS7_ILi96EEENS7_ILi192EEEEEELi192ENS_6half_tEfNS_4arch4Sm90ELb0ELb0ELb0ELb1ELb1ELb1ELb0ELb1ELb1ELb1ELb1ELb0EEENS1_21CollectiveEpilogueFwdINS6_IJSA_SC_SB_EEES9_SE_SG_Li256ELb1ELb1ELb1ELb0EEENS1_36VarlenDynamicPersistentTileSchedulerILi128ELi96ELi256ELi128ELb1ELb1ELb1ELb0ELb1ELb1EEEEEEEEEvNT_6ParamsE,"ax",@progbits
	.align	128
.text._ZN7cutlass13device_kernelIN5flash11enable_sm90INS1_16FlashAttnFwdSm90INS1_25CollectiveMainloopFwdSm90ILi2EN4cute5tupleIJNS5_1CILi1EEES8_S8_EEENS6_IJNS7_ILi128EEENS7_ILi96EEENS7_ILi192EEEEEELi192ENS_6half_tEfNS_4arch4Sm90ELb0ELb0ELb0ELb1ELb1ELb1ELb0ELb1ELb1ELb1ELb1ELb0EEENS1_21CollectiveEpilogueFwdINS6_IJSA_SC_SB_EEES9_SE_SG_Li256ELb1ELb1ELb1ELb0EEENS1_36VarlenDynamicPersistentTileSchedulerILi128ELi96ELi256ELi128ELb1ELb1ELb1ELb0ELb1ELb1EEEEEEEEEvNT_6ParamsE:
        .type           _ZN7cutlass13device_kernelIN5flash11enable_sm90INS1_16FlashAttnFwdSm90INS1_25CollectiveMainloopFwdSm90ILi2EN4cute5tupleIJNS5_1CILi1EEES8_S8_EEENS6_IJNS7_ILi128EEENS7_ILi96EEENS7_ILi192EEEEEELi192ENS_6half_tEfNS_4arch4Sm90ELb0ELb0ELb0ELb1ELb1ELb1ELb0ELb1ELb1ELb1ELb1ELb0EEENS1_21CollectiveEpilogueFwdINS6_IJSA_SC_SB_EEES9_SE_SG_Li256ELb1ELb1ELb1ELb0EEENS1_36VarlenDynamicPersistentTileSchedulerILi128ELi96ELi256ELi128ELb1ELb1ELb1ELb0ELb1ELb1EEEEEEEEEvNT_6ParamsE,@function
        .size           _ZN7cutlass13device_kernelIN5flash11enable_sm90INS1_16FlashAttnFwdSm90INS1_25CollectiveMainloopFwdSm90ILi2EN4cute5tupleIJNS5_1CILi1EEES8_S8_EEENS6_IJNS7_ILi128EEENS7_ILi96EEENS7_ILi192EEEEEELi192ENS_6half_tEfNS_4arch4Sm90ELb0ELb0ELb0ELb1ELb1ELb1ELb0ELb1ELb1ELb1ELb1ELb0EEENS1_21CollectiveEpilogueFwdINS6_IJSA_SC_SB_EEES9_SE_SG_Li256ELb1ELb1ELb1ELb0EEENS1_36VarlenDynamicPersistentTileSchedulerILi128ELi96ELi256ELi128ELb1ELb1ELb1ELb0ELb1ELb1EEEEEEEEEvNT_6ParamsE,(.L_x_56 - _ZN7cutlass13device_kernelIN5flash11enable_sm90INS1_16FlashAttnFwdSm90INS1_25CollectiveMainloopFwdSm90ILi2EN4cute5tupleIJNS5_1CILi1EEES8_S8_EEENS6_IJNS7_ILi128EEENS7_ILi96EEENS7_ILi192EEEEEELi192ENS_6half_tEfNS_4arch4Sm90ELb0ELb0ELb0ELb1ELb1ELb1ELb0ELb1ELb1ELb1ELb1ELb0EEENS1_21CollectiveEpilogueFwdINS6_IJSA_SC_SB_EEES9_SE_SG_Li256ELb1ELb1ELb1ELb0EEENS1_36VarlenDynamicPersistentTileSchedulerILi128ELi96ELi256ELi128ELb1ELb1ELb1ELb0ELb1ELb1EEEEEEEEEvNT_6ParamsE)
        .other          _ZN7cutlass13device_kernelIN5flash11enable_sm90INS1_16FlashAttnFwdSm90INS1_25CollectiveMainloopFwdSm90ILi2EN4cute5tupleIJNS5_1CILi1EEES8_S8_EEENS6_IJNS7_ILi128EEENS7_ILi96EEENS7_ILi192EEEEEELi192ENS_6half_tEfNS_4arch4Sm90ELb0ELb0ELb0ELb1ELb1ELb1ELb0ELb1ELb1ELb1ELb1ELb0EEENS1_21CollectiveEpilogueFwdINS6_IJSA_SC_SB_EEES9_SE_SG_Li256ELb1ELb1ELb1ELb0EEENS1_36VarlenDynamicPersistentTileSchedulerILi128ELi96ELi256ELi128ELb1ELb1ELb1ELb0ELb1ELb1EEEEEEEEEvNT_6ParamsE,@"STO_CUDA_ENTRY STV_DEFAULT"
_ZN7cutlass13device_kernelIN5flash11enable_sm90INS1_16FlashAttnFwdSm90INS1_25CollectiveMainloopFwdSm90ILi2EN4cute5tupleIJNS5_1CILi1EEES8_S8_EEENS6_IJNS7_ILi128EEENS7_ILi96EEENS7_ILi192EEEEEELi192ENS_6half_tEfNS_4arch4Sm90ELb0ELb0ELb0ELb1ELb1ELb1ELb0ELb1ELb1ELb1ELb1ELb0EEENS1_21CollectiveEpilogueFwdINS6_IJSA_SC_SB_EEES9_SE_SG_Li256ELb1ELb1ELb1ELb0EEENS1_36VarlenDynamicPersistentTileSchedulerILi128ELi96ELi256ELi128ELb1ELb1ELb1ELb0ELb1ELb1EEEEEEEEEvNT_6ParamsE:
[----:B------:R-:W-:Y:S01]  /*0000*/  LDC R1, c[0x0][0x37c] ;  /* 0x0000df00ff017b82 */ /* 0x000fe20000000800 */
[----:B------:R-:W-:Y:S05]  /*0010*/  EXIT ;  /* 0x000000000000794d */ /* 0x000fea0003800000 */
.L_x_11:
        /* <DEDUP_REMOVED lines=14> */
.L_x_56:


//--------------------- .text._ZN7cutlass13device_kernelIN5flash11enable_sm90INS1_16FlashAttnFwdSm90INS1_25CollectiveMainloopFwdSm90ILi2EN4cute5tupleIJNS5_1CILi1EEES8_S8_EEENS6_IJNS7_ILi128EEENS7_ILi96EEENS7_ILi192EEEEEELi192ENS_6half_tEfNS_4arch4Sm90ELb0ELb1ELb0ELb0ELb1ELb0ELb0ELb1ELb1ELb1ELb1ELb0EEENS1_21CollectiveEpilogueFwdINS6_IJSA_SC_SB_EEES9_SE_SG_Li256ELb0ELb1ELb1ELb0EEENS1_19SingleTileSchedulerILb0ELb1ELb1ELi128EEEEEEEEEvNT_6ParamsE --------------------------
	.section	.text._ZN7cutlass13device_kernelIN5flash11enable_sm90INS1_16FlashAttnFwdSm90INS1_25CollectiveMainloopFwdSm90ILi2EN4cute5tupleIJNS5_1CILi1EEES8_S8_EEENS6_IJNS7_ILi128EEENS7_ILi96EEENS7_ILi192EEEEEELi192ENS_6half_tEfNS_4arch4Sm90ELb0ELb1ELb0ELb0ELb1ELb0ELb0ELb1ELb1ELb1ELb1ELb0EEENS1_21CollectiveEpilogueFwdINS6_IJSA_SC_SB_EEES9_SE_SG_Li256ELb0ELb1ELb1ELb0EEENS1_19SingleTileSchedulerILb0ELb1ELb1ELi128EEEEEEEEEvNT_6ParamsE,"ax",@progbits
	.align	128
.text._ZN7cutlass13device_kernelIN5flash11enable_sm90INS1_16FlashAttnFwdSm90INS1_25CollectiveMainloopFwdSm90ILi2EN4cute5tupleIJNS5_1CILi1EEES8_S8_EEENS6_IJNS7_ILi128EEENS7_ILi96EEENS7_ILi192EEEEEELi192ENS_6half_tEfNS_4arch4Sm90ELb0ELb1ELb0ELb0ELb1ELb0ELb0ELb1ELb1ELb1ELb1ELb0EEENS1_21CollectiveEpilogueFwdINS6_IJSA_SC_SB_EEES9_SE_SG_Li256ELb0ELb1ELb1ELb0EEENS1_19SingleTileSchedulerILb0ELb1ELb1ELi128EEEEEEEEEvNT_6ParamsE:
        .type           _ZN7cutlass13device_kernelIN5flash11enable_sm90INS1_16FlashAttnFwdSm90INS1_25CollectiveMainloopFwdSm90ILi2EN4cute5tupleIJNS5_1CILi1EEES8_S8_EEENS6_IJNS7_ILi128EEENS7_ILi96EEENS7_ILi192EEEEEELi192ENS_6half_tEfNS_4arch4Sm90ELb0ELb1ELb0ELb0ELb1ELb0ELb0ELb1ELb1ELb1ELb1ELb0EEENS1_21CollectiveEpilogueFwdINS6_IJSA_SC_SB_EEES9_SE_SG_Li256ELb0ELb1ELb1ELb0EEENS1_19SingleTileSchedulerILb0ELb1ELb1ELi128EEEEEEEEEvNT_6ParamsE,@function
        .size           _ZN7cutlass13device_kernelIN5flash11enable_sm90INS1_16FlashAttnFwdSm90INS1_25CollectiveMainloopFwdSm90ILi2EN4cute5tupleIJNS5_1CILi1EEES8_S8_EEENS6_IJNS7_ILi128EEENS7_ILi96EEENS7_ILi192EEEEEELi192ENS_6half_tEfNS_4arch4Sm90ELb0ELb1ELb0ELb0ELb1ELb0ELb0ELb1ELb1ELb1ELb1ELb0EEENS1_21CollectiveEpilogueFwdINS6_IJSA_SC_SB_EEES9_SE_SG_Li256ELb0ELb1ELb1ELb0EEENS1_19SingleTileSchedulerILb0ELb1ELb1ELi128EEEEEEEEEvNT_6ParamsE,(.L_x_57 - _ZN7cutlass13device_kernelIN5flash11enable_sm90INS1_16FlashAttnFwdSm90INS1_25CollectiveMainloopFwdSm90ILi2EN4cute5tupleIJNS5_1CILi1EEES8_S8_EEENS6_IJNS7_ILi128EEENS7_ILi96EEENS7_ILi192EEEEEELi192ENS_6half_tEfNS_4arch4Sm90ELb0ELb1ELb0ELb0ELb1ELb0ELb0ELb1ELb1ELb1ELb1ELb0EEENS1_21CollectiveEpilogueFwdINS6_IJSA_SC_SB_EEES9_SE_SG_Li256ELb0ELb1ELb1ELb0EEENS1_19SingleTileSchedulerILb0ELb1ELb1ELi128EEEEEEEEEvNT_6ParamsE)
        .other          _ZN7cutlass13device_kernelIN5flash11enable_sm90INS1_16FlashAttnFwdSm90INS1_25CollectiveMainloopFwdSm90ILi2EN4cute5tupleIJNS5_1CILi1EEES8_S8_EEENS6_IJNS7_ILi128EEENS7_ILi96EEENS7_ILi192EEEEEELi192ENS_6half_tEfNS_4arch4Sm90ELb0ELb1ELb0ELb0ELb1ELb0ELb0ELb1ELb1ELb1ELb1ELb0EEENS1_21CollectiveEpilogueFwdINS6_IJSA_SC_SB_EEES9_SE_SG_Li256ELb0ELb1ELb1ELb0EEENS1_19SingleTileSchedulerILb0ELb1ELb1ELi128EEEEEEEEEvNT_6ParamsE,@"STO_CUDA_ENTRY STV_DEFAULT"
_ZN7cutlass13device_kernelIN5flash11enable_sm90INS1_16FlashAttnFwdSm90INS1_25CollectiveMainloopFwdSm90ILi2EN4cute5tupleIJNS5_1CILi1EEES8_S8_EEENS6_IJNS7_ILi128EEENS7_ILi96EEENS7_ILi192EEEEEELi192ENS_6half_tEfNS_4arch4Sm90ELb0ELb1ELb0ELb0ELb1ELb0ELb0ELb1ELb1ELb1ELb1ELb0EEENS1_21CollectiveEpilogueFwdINS6_IJSA_SC_SB_EEES9_SE_SG_Li256ELb0ELb1ELb1ELb0EEENS1_19SingleTileSchedulerILb0ELb1ELb1ELi128EEEEEEEEEvNT_6ParamsE:
[----:B------:R-:W-:Y:S01]  /*0000*/  LDC R1, c[0x0][0x37c] ;  /* 0x0000df00ff017b82 */ /* 0x000fe20000000800 */
[----:B------:R-:W-:Y:S05]  /*0010*/  EXIT ;  /* 0x000000000000794d */ /* 0x000fea0003800000 */
.L_x_12:
        /* <DEDUP_REMOVED lines=14> */
.L_x_57:


//--------------------- .text._ZN7cutlass13device_kernelIN5flash11enable_sm90INS1_16FlashAttnFwdSm90INS1_25CollectiveMainloopFwdSm90ILi2EN4cute5tupleIJNS5_1CILi1EEES8_S8_EEENS6_IJNS7_ILi128EEENS7_ILi96EEENS7_ILi192EEEEEELi192ENS_6half_tEfNS_4arch4Sm90ELb0ELb1ELb0ELb1ELb1ELb0ELb0ELb1ELb1ELb1ELb1ELb0EEENS1_21CollectiveEpilogueFwdINS6_IJSA_SC_SB_EEES9_SE_SG_Li256ELb1ELb1ELb1ELb0EEENS1_36VarlenDynamicPersistentTileSchedulerILi128ELi96ELi256ELi128ELb1ELb1ELb1ELb1ELb0ELb1EEEEEEEEEvNT_6ParamsE --------------------------
	.section	.text._ZN7cutlass13device_kernelIN5flash11enable_sm90INS1_16FlashAttnFwdSm90INS1_25CollectiveMainloopFwdSm90ILi2EN4cute5tupleIJNS5_1CILi1EEES8_S8_EEENS6_IJNS7_ILi128EEENS7_ILi96EEENS7_ILi192EEEEEELi192ENS_6half_tEfNS_4arch4Sm90ELb0ELb1ELb0ELb1ELb1ELb0ELb0ELb1ELb1ELb1ELb1ELb0EEENS1_21CollectiveEpilogueFwdINS6_IJSA_SC_SB_EEES9_SE_SG_Li256ELb1ELb1ELb1ELb0EEENS1_36VarlenDynamicPersistentTileSchedulerILi128ELi96ELi256ELi128ELb1ELb1ELb1ELb1ELb0ELb1EEEEEEEEEvNT_6ParamsE,"ax",@progbits
	.align	128
.text._ZN7cutlass13device_kernelIN5flash11enable_sm90INS1_16FlashAttnFwdSm90INS1_25CollectiveMainloopFwdSm90ILi2EN4cute5tupleIJNS5_1CILi1EEES8_S8_EEENS6_IJNS7_ILi128EEENS7_ILi96EEENS7_ILi192EEEEEELi192ENS_6half_tEfNS_4arch4Sm90ELb0ELb1ELb0ELb1ELb1ELb0ELb0ELb1ELb1ELb1ELb1ELb0EEENS1_21CollectiveEpilogueFwdINS6_IJSA_SC_SB_EEES9_SE_SG_Li256ELb1ELb1ELb1ELb0EEENS1_36VarlenDynamicPersistentTileSchedulerILi128ELi96ELi256ELi128ELb1ELb1ELb1ELb1ELb0ELb1EEEEEEEEEvNT_6ParamsE:
        .type           _ZN7cutlass13device_kernelIN5flash11enable_sm90INS1_16FlashAttnFwdSm90INS1_25CollectiveMainloopFwdSm90ILi2EN4cute5tupleIJNS5_1CILi1EEES8_S8_EEENS6_IJNS7_ILi128EEENS7_ILi96EEENS7_ILi192EEEEEELi192ENS_6half_tEfNS_4arch4Sm90ELb0ELb1ELb0ELb1ELb1ELb0ELb0ELb1ELb1ELb1ELb1ELb0EEENS1_21CollectiveEpilogueFwdINS6_IJSA_SC_SB_EEES9_SE_SG_Li256ELb1ELb1ELb1ELb0EEENS1_36VarlenDynamicPersistentTileSchedulerILi128ELi96ELi256ELi128ELb1ELb1ELb1ELb1ELb0ELb1EEEEEEEEEvNT_6ParamsE,@function
        .size           _ZN7cutlass13device_kernelIN5flash11enable_sm90INS1_16FlashAttnFwdSm90INS1_25CollectiveMainloopFwdSm90ILi2EN4cute5tupleIJNS5_1CILi1EEES8_S8_EEENS6_IJNS7_ILi128EEENS7_ILi96EEENS7_ILi192EEEEEELi192ENS_6half_tEfNS_4arch4Sm90ELb0ELb1ELb0ELb1ELb1ELb0ELb0ELb1ELb1ELb1ELb1ELb0EEENS1_21CollectiveEpilogueFwdINS6_IJSA_SC_SB_EEES9_SE_SG_Li256ELb1ELb1ELb1ELb0EEENS1_36VarlenDynamicPersistentTileSchedulerILi128ELi96ELi256ELi128ELb1ELb1ELb1ELb1ELb0ELb1EEEEEEEEEvNT_6ParamsE,(.L_x_58 - _ZN7cutlass13device_kernelIN5flash11enable_sm90INS1_16FlashAttnFwdSm90INS1_25CollectiveMainloopFwdSm90ILi2EN4cute5tupleIJNS5_1CILi1EEES8_S8_EEENS6_IJNS7_ILi128EEENS7_ILi96EEENS7_ILi192EEEEEELi192ENS_6half_tEfNS_4arch4Sm90ELb0ELb1ELb0ELb1ELb1ELb0ELb0ELb1ELb1ELb1ELb1ELb0EEENS1_21CollectiveEpilogueFwdINS6_IJSA_SC_SB_EEES9_SE_SG_Li256ELb1ELb1ELb1ELb0EEENS1_36VarlenDynamicPersistentTileSchedulerILi128ELi96ELi256ELi128ELb1ELb1ELb1ELb1ELb0ELb1EEEEEEEEEvNT_6ParamsE)
        .other          _ZN7cutlass13device_kernelIN5flash11enable_sm90INS1_16FlashAttnFwdSm90INS1_25CollectiveMainloopFwdSm90ILi2EN4cute5tupleIJNS5_1CILi1EEES8_S8_EEENS6_IJNS7_ILi128EEENS7_ILi96EEENS7_ILi192EEEEEELi192ENS_6half_tEfNS_4arch4Sm90ELb0ELb1ELb0ELb1ELb1ELb0ELb0ELb1ELb1ELb1ELb1ELb0EEENS1_21CollectiveEpilogueFwdINS6_IJSA_SC_SB_EEES9_SE_SG_Li256ELb1ELb1ELb1ELb0EEENS1_36VarlenDynamicPersistentTileSchedulerILi128ELi96ELi256ELi128ELb1ELb1ELb1ELb1ELb0ELb1EEEEEEEEEvNT_6ParamsE,@"STO_CUDA_ENTRY STV_DEFAULT"
_ZN7cutlass13device_kernelIN5flash11enable_sm90INS1_16FlashAttnFwdSm90INS1_25CollectiveMainloopFwdSm90ILi2EN4cute5tupleIJNS5_1CILi1EEES8_S8_EEENS6_IJNS7_ILi128EEENS7_ILi96EEENS7_ILi192EEEEEELi192ENS_6half_tEfNS_4arch4Sm90ELb0ELb1ELb0ELb1ELb1ELb0ELb0ELb1ELb1ELb1ELb1ELb0EEENS1_21CollectiveEpilogueFwdINS6_IJSA_SC_SB_EEES9_SE_SG_Li256ELb1ELb1ELb1ELb0EEENS1_36VarlenDynamicPersistentTileSchedulerILi128ELi96ELi256ELi128ELb1ELb1ELb1ELb1ELb0ELb1EEEEEEEEEvNT_6ParamsE:
[----:B------:R-:W-:Y:S01]  /*0000*/  LDC R1, c[0x0][0x37c] ;  /* 0x0000df00ff017b82 */ /* 0x000fe20000000800 */
[----:B------:R-:W-:Y:S05]  /*0010*/  EXIT ;  /* 0x000000000000794d */ /* 0x000fea0003800000 */
.L_x_13:
        /* <DEDUP_REMOVED lines=14> */
.L_x_58:


//--------------------- .text._ZN7cutlass13device_kernelIN5flash11enable_sm90INS1_16FlashAttnFwdSm90INS1_25CollectiveMainloopFwdSm90ILi2EN4cute5tupleIJNS5_1CILi1EEES8_S8_EEENS6_IJNS7_ILi128EEENS7_ILi96EEENS7_ILi192EEEEEELi192ENS_6half_tEfNS_4arch4Sm90ELb0ELb1ELb0ELb1ELb1ELb1ELb0ELb1ELb1ELb1ELb1ELb0EEENS1_21CollectiveEpilogueFwdINS6_IJSA_SC_SB_EEES9_SE_SG_Li256ELb1ELb1ELb1ELb0EEENS1_36VarlenDynamicPersistentTileSchedulerILi128ELi96ELi256ELi128ELb1ELb1ELb1ELb1ELb0ELb1EEEEEEEEEvNT_6ParamsE --------------------------
	.section	.text._ZN7cutlass13device_kernelIN5flash11enable_sm90INS1_16FlashAttnFwdSm90INS1_25CollectiveMainloopFwdSm90ILi2EN4cute5tupleIJNS5_1CILi1EEES8_S8_EEENS6_IJNS7_ILi128EEENS7_ILi96EEENS7_ILi192EEEEEELi192ENS_6half_tEfNS_4arch4Sm90ELb0ELb1ELb0ELb1ELb1ELb1ELb0ELb1ELb1ELb1ELb1ELb0EEENS1_21CollectiveEpilogueFwdINS6_IJSA_SC_SB_EEES9_SE_SG_Li256ELb1ELb1ELb1ELb0EEENS1_36VarlenDynamicPersistentTileSchedulerILi128ELi96ELi256ELi128ELb1ELb1ELb1ELb1ELb0ELb1EEEEEEEEEvNT_6ParamsE,"ax",@progbits
	.align	128
.text._ZN7cutlass13device_kernelIN5flash11enable_sm90INS1_16FlashAttnFwdSm90INS1_25CollectiveMainloopFwdSm90ILi2EN4cute5tupleIJNS5_1CILi1EEES8_S8_EEENS6_IJNS7_ILi128EEENS7_ILi96EEENS7_ILi192EEEEEELi192ENS_6half_tEfNS_4arch4Sm90ELb0ELb1ELb0ELb1ELb1ELb1ELb0ELb1ELb1ELb1ELb1ELb0EEENS1_21CollectiveEpilogueFwdINS6_IJSA_SC_SB_EEES9_SE_SG_Li256ELb1ELb1ELb1ELb0EEENS1_36VarlenDynamicPersistentTileSchedulerILi128ELi96ELi256ELi128ELb1ELb1ELb1ELb1ELb0ELb1EEEEEEEEEvNT_6ParamsE:
        .type           _ZN7cutlass13device_kernelIN5flash11enable_sm90INS1_16FlashAttnFwdSm90INS1_25CollectiveMainloopFwdSm90ILi2EN4cute5tupleIJNS5_1CILi1EEES8_S8_EEENS6_IJNS7_ILi128EEENS7_ILi96EEENS7_ILi192EEEEEELi192ENS_6half_tEfNS_4arch4Sm90ELb0ELb1ELb0ELb1ELb1ELb1ELb0ELb1ELb1ELb1ELb1ELb0EEENS1_21CollectiveEpilogueFwdINS6_IJSA_SC_SB_EEES9_SE_SG_Li256ELb1ELb1ELb1ELb0EEENS1_36VarlenDynamicPersistentTileSchedulerILi128ELi96ELi256ELi128ELb1ELb1ELb1ELb1ELb0ELb1EEEEEEEEEvNT_6ParamsE,@function
        .size           _ZN7cutlass13device_kernelIN5flash11enable_sm90INS1_16FlashAttnFwdSm90INS1_25CollectiveMainloopFwdSm90ILi2EN4cute5tupleIJNS5_1CILi1EEES8_S8_EEENS6_IJNS7_ILi128EEENS7_ILi96EEENS7_ILi192EEEEEELi192ENS_6half_tEfNS_4arch4Sm90ELb0ELb1ELb0ELb1ELb1ELb1ELb0ELb1ELb1ELb1ELb1ELb0EEENS1_21CollectiveEpilogueFwdINS6_IJSA_SC_SB_EEES9_SE_SG_Li256ELb1ELb1ELb1ELb0EEENS1_36VarlenDynamicPersistentTileSchedulerILi128ELi96ELi256ELi128ELb1ELb1ELb1ELb1ELb0ELb1EEEEEEEEEvNT_6ParamsE,(.L_x_59 - _ZN7cutlass13device_kernelIN5flash11enable_sm90INS1_16FlashAttnFwdSm90INS1_25CollectiveMainloopFwdSm90ILi2EN4cute5tupleIJNS5_1CILi1EEES8_S8_EEENS6_IJNS7_ILi128EEENS7_ILi96EEENS7_ILi192EEEEEELi192ENS_6half_tEfNS_4arch4Sm90ELb0ELb1ELb0ELb1ELb1ELb1ELb0ELb1ELb1ELb1ELb1ELb0EEENS1_21CollectiveEpilogueFwdINS6_IJSA_SC_SB_EEES9_SE_SG_Li256ELb1ELb1ELb1ELb0EEENS1_36VarlenDynamicPersistentTileSchedulerILi128ELi96ELi256ELi128ELb1ELb1ELb1ELb1ELb0ELb1EEEEEEEEEvNT_6ParamsE)
        .other          _ZN7cutlass13device_kernelIN5flash11enable_sm90INS1_16FlashAttnFwdSm90INS1_25CollectiveMainloopFwdSm90ILi2EN4cute5tupleIJNS5_1CILi1EEES8_S8_EEENS6_IJNS7_ILi128EEENS7_ILi96EEENS7_ILi192EEEEEELi192ENS_6half_tEfNS_4arch4Sm90ELb0ELb1ELb0ELb1ELb1ELb1ELb0ELb1ELb1ELb1ELb1ELb0EEENS1_21CollectiveEpilogueFwdINS6_IJSA_SC_SB_EEES9_SE_SG_Li256ELb1ELb1ELb1ELb0EEENS1_36VarlenDynamicPersistentTileSchedulerILi128ELi96ELi256ELi128ELb1ELb1ELb1ELb1ELb0ELb1EEEEEEEEEvNT_6ParamsE,@"STO_CUDA_ENTRY STV_DEFAULT"
_ZN7cutlass13device_kernelIN5flash11enable_sm90INS1_16FlashAttnFwdSm90INS1_25CollectiveMainloopFwdSm90ILi2EN4cute5tupleIJNS5_1CILi1EEES8_S8_EEENS6_IJNS7_ILi128EEENS7_ILi96EEENS7_ILi192EEEEEELi192ENS_6half_tEfNS_4arch4Sm90ELb0ELb1ELb0ELb1ELb1ELb1ELb0ELb1ELb1ELb1ELb1ELb0EEENS1_21CollectiveEpilogueFwdINS6_IJSA_SC_SB_EEES9_SE_SG_Li256ELb1ELb1ELb1ELb0EEENS1_36VarlenDynamicPersistentTileSchedulerILi128ELi96ELi256ELi128ELb1ELb1ELb1ELb1ELb0ELb1EEEEEEEEEvNT_6ParamsE:
[----:B------:R-:W-:Y:S01]  /*0000*/  LDC R1, c[0x0][0x37c] ;  /* 0x0000df00ff017b82 */ /* 0x000fe20000000800 */
[----:B------:R-:W-:Y:S05]  /*0010*/  EXIT ;  /* 0x000000000000794d */ /* 0x000fea0003800000 */
.L_x_14:
        /* <DEDUP_REMOVED lines=14> */
.L_x_59:


//--------------------- .text._ZN7cutlass13device_kernelIN5flash11enable_sm90INS1_16FlashAttnFwdSm90INS1_25CollectiveMainloopFwdSm90ILi2EN4cute5tupleIJNS5_1CILi1EEES8_S8_EEENS6_IJNS7_ILi128EEENS7_ILi96EEENS7_ILi192EEEEEELi192ENS_6half_tEfNS_4arch4Sm90ELb1ELb0ELb0ELb0ELb1ELb0ELb0ELb1ELb1ELb1ELb1ELb0EEENS1_21CollectiveEpilogueFwdINS6_IJSA_SC_SB_EEES9_SE_SG_Li256ELb0ELb1ELb1ELb0EEENS1_19SingleTileSchedulerILb0ELb1ELb1ELi128EEEEEEEEEvNT_6ParamsE --------------------------
	.section	.text._ZN7cutlass13device_kernelIN5flash11enable_sm90INS1_16FlashAttnFwdSm90INS1_25CollectiveMainloopFwdSm90ILi2EN4cute5tupleIJNS5_1CILi1EEES8_S8_EEENS6_IJNS7_ILi128EEENS7_ILi96EEENS7_ILi192EEEEEELi192ENS_6half_tEfNS_4arch4Sm90ELb1ELb0ELb0ELb0ELb1ELb0ELb0ELb1ELb1ELb1ELb1ELb0EEENS1_21CollectiveEpilogueFwdINS6_IJSA_SC_SB_EEES9_SE_SG_Li256ELb0ELb1ELb1ELb0EEENS1_19SingleTileSchedulerILb0ELb1ELb1ELi128EEEEEEEEEvNT_6ParamsE,"ax",@progbits
	.align	128
.text._ZN7cutlass13device_kernelIN5flash11enable_sm90INS1_16FlashAttnFwdSm90INS1_25CollectiveMainloopFwdSm90ILi2EN4cute5tupleIJNS5_1CILi1EEES8_S8_EEENS6_IJNS7_ILi128EEENS7_ILi96EEENS7_ILi192EEEEEELi192ENS_6half_tEfNS_4arch4Sm90ELb1ELb0ELb0ELb0ELb1ELb0ELb0ELb1ELb1ELb1ELb1ELb0EEENS1_21CollectiveEpilogueFwdINS6_IJSA_SC_SB_EEES9_SE_SG_Li256ELb0ELb1ELb1ELb0EEENS1_19SingleTileSchedulerILb0ELb1ELb1ELi128EEEEEEEEEvNT_6ParamsE:
        .type           _ZN7cutlass13device_kernelIN5flash11enable_sm90INS1_16FlashAttnFwdSm90INS1_25CollectiveMainloopFwdSm90ILi2EN4cute5tupleIJNS5_1CILi1EEES8_S8_EEENS6_IJNS7_ILi128EEENS7_ILi96EEENS7_ILi192EEEEEELi192ENS_6half_tEfNS_4arch4Sm90ELb1ELb0ELb0ELb0ELb1ELb0ELb0ELb1ELb1ELb1ELb1ELb0EEENS1_21CollectiveEpilogueFwdINS6_IJSA_SC_SB_EEES9_SE_SG_Li256ELb0ELb1ELb1ELb0EEENS1_19SingleTileSchedulerILb0ELb1ELb1ELi128EEEEEEEEEvNT_6ParamsE,@function
        .size           _ZN7cutlass13device_kernelIN5flash11enable_sm90INS1_16FlashAttnFwdSm90INS1_25CollectiveMainloopFwdSm90ILi2EN4cute5tupleIJNS5_1CILi1EEES8_S8_EEENS6_IJNS7_ILi128EEENS7_ILi96EEENS7_ILi192EEEEEELi192ENS_6half_tEfNS_4arch4Sm90ELb1ELb0ELb0ELb0ELb1ELb0ELb0ELb1ELb1ELb1ELb1ELb0EEENS1_21CollectiveEpilogueFwdINS6_IJSA_SC_SB_EEES9_SE_SG_Li256ELb0ELb1ELb1ELb0EEENS1_19SingleTileSchedulerILb0ELb1ELb1ELi128EEEEEEEEEvNT_6ParamsE,(.L_x_60 - _ZN7cutlass13device_kernelIN5flash11enable_sm90INS1_16FlashAttnFwdSm90INS1_25CollectiveMainloopFwdSm90ILi2EN4cute5tupleIJNS5_1CILi1EEES8_S8_EEENS6_IJNS7_ILi128EEENS7_ILi96EEENS7_ILi192EEEEEELi192ENS_6half_tEfNS_4arch4Sm90ELb1ELb0ELb0ELb0ELb1ELb0ELb0ELb1ELb1ELb1ELb1ELb0EEENS1_21CollectiveEpilogueFwdINS6_IJSA_SC_SB_EEES9_SE_SG_Li256ELb0ELb1ELb1ELb0EEENS1_19SingleTileSchedulerILb0ELb1ELb1ELi128EEEEEEEEEvNT_6ParamsE)
        .other          _ZN7cutlass13device_kernelIN5flash11enable_sm90INS1_16FlashAttnFwdSm90INS1_25CollectiveMainloopFwdSm90ILi2EN4cute5tupleIJNS5_1CILi1EEES8_S8_EEENS6_IJNS7_ILi128EEENS7_ILi96EEENS7_ILi192EEEEEELi192ENS_6half_tEfNS_4arch4Sm90ELb1ELb0ELb0ELb0ELb1ELb0ELb0ELb1ELb1ELb1ELb1ELb0EEENS1_21CollectiveEpilogueFwdINS6_IJSA_SC_SB_EEES9_SE_SG_Li256ELb0ELb1ELb1ELb0EEENS1_19SingleTileSchedulerILb0ELb1ELb1ELi128EEEEEEEEEvNT_6ParamsE,@"STO_CUDA_ENTRY STV_DEFAULT"
_ZN7cutlass13device_kernelIN5flash11enable_sm90INS1_16FlashAttnFwdSm90INS1_25CollectiveMainloopFwdSm90ILi2EN4cute5tupleIJNS5_1CILi1EEES8_S8_EEENS6_IJNS7_ILi128EEENS7_ILi96EEENS7_ILi192EEEEEELi192ENS_6half_tEfNS_4arch4Sm90ELb1ELb0ELb0ELb0ELb1ELb0ELb0ELb1ELb1ELb1ELb1ELb0EEENS1_21CollectiveEpilogueFwdINS6_IJSA_SC_SB_EEES9_SE_SG_Li256ELb0ELb1ELb1ELb0EEENS1_19SingleTileSchedulerILb0ELb1ELb1ELi128EEEEEEEEEvNT_6ParamsE:
[----:B------:R-:W-:Y:S01]  /*0000*/  LDC R1, c[0x0][0x37c] ;  /* 0x0000df00ff017b82 */ /* 0x000fe20000000800 */
[----:B------:R-:W-:Y:S05]  /*0010*/  EXIT ;  /* 0x000000000000794d */ /* 0x000fea0003800000 */
.L_x_15:
        /* <DEDUP_REMOVED lines=14> */
.L_x_60:


//--------------------- .text._ZN7cutlass13device_kernelIN5flash11enable_sm90INS1_16FlashAttnFwdSm90INS1_25CollectiveMainloopFwdSm90ILi2EN4cute5tupleIJNS5_1CILi1EEES8_S8_EEENS6_IJNS7_ILi128EEENS7_ILi96EEENS7_ILi192EEEEEELi192ENS_6half_tEfNS_4arch4Sm90ELb1ELb0ELb0ELb1ELb1ELb0ELb0ELb1ELb1ELb1ELb1ELb0EEENS1_21CollectiveEpilogueFwdINS6_IJSA_SC_SB_EEES9_SE_SG_Li256ELb1ELb1ELb1ELb0EEENS1_36VarlenDynamicPersistentTileSchedulerILi128ELi96ELi256ELi128ELb1ELb1ELb1ELb1ELb1ELb1EEEEEEEEEvNT_6ParamsE --------------------------
	.section	.text._ZN7cutlass13device_kernelIN5flash11enable_sm90INS1_16FlashAttnFwdSm90INS1_25CollectiveMainloopFwdSm90ILi2EN4cute5tupleIJNS5_1CILi1EEES8_S8_EEENS6_IJNS7_ILi128EEENS7_ILi96EEENS7_ILi192EEEEEELi192ENS_6half_tEfNS_4arch4Sm90ELb1ELb0ELb0ELb1ELb1ELb0ELb0ELb1ELb1ELb1ELb1ELb0EEENS1_21CollectiveEpilogueFwdINS6_IJSA_SC_SB_EEES9_SE_SG_Li256ELb1ELb1ELb1ELb0EEENS1_36VarlenDynamicPersistentTileSchedulerILi128ELi96ELi256ELi128ELb1ELb1ELb1ELb1ELb1ELb1EEEEEEEEEvNT_6ParamsE,"ax",@progbits
	.align	128
.text._ZN7cutlass13device_kernelIN5flash11enable_sm90INS1_16FlashAttnFwdSm90INS1_25CollectiveMainloopFwdSm90ILi2EN4cute5tupleIJNS5_1CILi1EEES8_S8_EEENS6_IJNS7_ILi128EEENS7_ILi96EEENS7_ILi192EEEEEELi192ENS_6half_tEfNS_4arch4Sm90ELb1ELb0ELb0ELb1ELb1ELb0ELb0ELb1ELb1ELb1ELb1ELb0EEENS1_21CollectiveEpilogueFwdINS6_IJSA_SC_SB_EEES9_SE_SG_Li256ELb1ELb1ELb1ELb0EEENS1_36VarlenDynamicPersistentTileSchedulerILi128ELi96ELi256ELi128ELb1ELb1ELb1ELb1ELb1ELb1EEEEEEEEEvNT_6ParamsE:
        .type           _ZN7cutlass13device_kernelIN5flash11enable_sm90INS1_16FlashAttnFwdSm90INS1_25CollectiveMainloopFwdSm90ILi2EN4cute5tupleIJNS5_1CILi1EEES8_S8_EEENS6_IJNS7_ILi128EEENS7_ILi96EEENS7_ILi192EEEEEELi192ENS_6half_tEfNS_4arch4Sm90ELb1ELb0ELb0ELb1ELb1ELb0ELb0ELb1ELb1ELb1ELb1ELb0EEENS1_21CollectiveEpilogueFwdINS6_IJSA_SC_SB_EEES9_SE_SG_Li256ELb1ELb1ELb1ELb0EEENS1_36VarlenDynamicPersistentTileSchedulerILi128ELi96ELi256ELi128ELb1ELb1ELb1ELb1ELb1ELb1EEEEEEEEEvNT_6ParamsE,@function
        .size           _ZN7cutlass13device_kernelIN5flash11enable_sm90INS1_16FlashAttnFwdSm90INS1_25CollectiveMainloopFwdSm90ILi2EN4cute5tupleIJNS5_1CILi1EEES8_S8_EEENS6_IJNS7_ILi128EEENS7_ILi96EEENS7_ILi192EEEEEELi192ENS_6half_tEfNS_4arch4Sm90ELb1ELb0ELb0ELb1ELb1ELb0ELb0ELb1ELb1ELb1ELb1ELb0EEENS1_21CollectiveEpilogueFwdINS6_IJSA_SC_SB_EEES9_SE_SG_Li256ELb1ELb1ELb1ELb0EEENS1_36VarlenDynamicPersistentTileSchedulerILi128ELi96ELi256ELi128ELb1ELb1ELb1ELb1ELb1ELb1EEEEEEEEEvNT_6ParamsE,(.L_x_61 - _ZN7cutlass13device_kernelIN5flash11enable_sm90INS1_16FlashAttnFwdSm90INS1_25CollectiveMainloopFwdSm90ILi2EN4cute5tupleIJNS5_1CILi1EEES8_S8_EEENS6_IJNS7_ILi128EEENS7_ILi96EEENS7_ILi192EEEEEELi192ENS_6half_tEfNS_4arch4Sm90ELb1ELb0ELb0ELb1ELb1ELb0ELb0ELb1ELb1ELb1ELb1ELb0EEENS1_21CollectiveEpilogueFwdINS6_IJSA_SC_SB_EEES9_SE_SG_Li256ELb1ELb1ELb1ELb0EEENS1_36VarlenDynamicPersistentTileSchedulerILi128ELi96ELi256ELi128ELb1ELb1ELb1ELb1ELb1ELb1EEEEEEEEEvNT_6ParamsE)
        .other          _ZN7cutlass13device_kernelIN5flash11enable_sm90INS1_16FlashAttnFwdSm90INS1_25CollectiveMainloopFwdSm90ILi2EN4cute5tupleIJNS5_1CILi1EEES8_S8_EEENS6_IJNS7_ILi128EEENS7_ILi96EEENS7_ILi192EEEEEELi192ENS_6half_tEfNS_4arch4Sm90ELb1ELb0ELb0ELb1ELb1ELb0ELb0ELb1ELb1ELb1ELb1ELb0EEENS1_21CollectiveEpilogueFwdINS6_IJSA_SC_SB_EEES9_SE_SG_Li256ELb1ELb1ELb1ELb0EEENS1_36VarlenDynamicPersistentTileSchedulerILi128ELi96ELi256ELi128ELb1ELb1ELb1ELb1ELb1ELb1EEEEEEEEEvNT_6ParamsE,@"STO_CUDA_ENTRY STV_DEFAULT"
_ZN7cutlass13device_kernelIN5flash11enable_sm90INS1_16FlashAttnFwdSm90INS1_25CollectiveMainloopFwdSm90ILi2EN4cute5tupleIJNS5_1CILi1EEES8_S8_EEENS6_IJNS7_ILi128EEENS7_ILi96EEENS7_ILi192EEEEEELi192ENS_6half_tEfNS_4arch4Sm90ELb1ELb0ELb0ELb1ELb1ELb0ELb0ELb1ELb1ELb1ELb1ELb0EEENS1_21CollectiveEpilogueFwdINS6_IJSA_SC_SB_EEES9_SE_SG_Li256ELb1ELb1ELb1ELb0EEENS1_36VarlenDynamicPersistentTileSchedulerILi128ELi96ELi256ELi128ELb1ELb1ELb1ELb1ELb1ELb1EEEEEEEEEvNT_6ParamsE:
[----:B------:R-:W-:Y:S01]  /*0000*/  LDC R1, c[0x0][0x37c] ;  /* 0x0000df00ff017b82 */ /* 0x000fe20000000800 */
[----:B------:R-:W-:Y:S05]  /*0010*/  EXIT ;  /* 0x000000000000794d */ /* 0x000fea0003800000 */
.L_x_16:
        /* <DEDUP_REMOVED lines=14> */
.L_x_61:


//--------------------- .text._ZN7cutlass13device_kernelIN5flash11enable_sm90INS1_16FlashAttnFwdSm90INS1_25CollectiveMainloopFwdSm90ILi2EN4cute5tupleIJNS5_1CILi1EEES8_S8_EEENS6_IJNS7_ILi128EEENS7_ILi96EEENS7_ILi192EEEEEELi192ENS_6half_tEfNS_4arch4Sm90ELb1ELb0ELb0ELb1ELb1ELb1ELb0ELb1ELb1ELb1ELb1ELb0EEENS1_21CollectiveEpilogueFwdINS6_IJSA_SC_SB_EEES9_SE_SG_Li256ELb1ELb1ELb1ELb0EEENS1_36VarlenDynamicPersistentTileSchedulerILi128ELi96ELi256ELi128ELb1ELb1ELb1ELb1ELb1ELb1EEEEEEEEEvNT_6ParamsE --------------------------
	.section	.text._ZN7cutlass13device_kernelIN5flash11enable_sm90INS1_16FlashAttnFwdSm90INS1_25CollectiveMainloopFwdSm90ILi2EN4cute5tupleIJNS5_1CILi1EEES8_S8_EEENS6_IJNS7_ILi128EEENS7_ILi96EEENS7_ILi192EEEEEELi192ENS_6half_tEfNS_4arch4Sm90ELb1ELb0ELb0ELb1ELb1ELb1ELb0ELb1ELb1ELb1ELb1ELb0EEENS1_21CollectiveEpilogueFwdINS6_IJSA_SC_SB_EEES9_SE_SG_Li256ELb1ELb1ELb1ELb0EEENS1_36VarlenDynamicPersistentTileSchedulerILi128ELi96ELi256ELi128ELb1ELb1ELb1ELb1ELb1ELb1EEEEEEEEEvNT_6ParamsE,"ax",@progbits
	.align	128
.text._ZN7cutlass13device_kernelIN5flash11enable_sm90INS1_16FlashAttnFwdSm90INS1_25CollectiveMainloopFwdSm90ILi2EN4cute5tupleIJNS5_1CILi1EEES8_S8_EEENS6_IJNS7_ILi128EEENS7_ILi96EEENS7_ILi192EEEEEELi192ENS_6half_tEfNS_4arch4Sm90ELb1ELb0ELb0ELb1ELb1ELb1ELb0ELb1ELb1ELb1ELb1ELb0EEENS1_21CollectiveEpilogueFwdINS6_IJSA_SC_SB_EEES9_SE_SG_Li256ELb1ELb1ELb1ELb0EEENS1_36VarlenDynamicPersistentTileSchedulerILi128ELi96ELi256ELi128ELb1ELb1ELb1ELb1ELb1ELb1EEEEEEEEEvNT_6ParamsE:
        .type           _ZN7cutlass13device_kernelIN5flash11enable_sm90INS1_16FlashAttnFwdSm90INS1_25CollectiveMainloopFwdSm90ILi2EN4cute5tupleIJNS5_1CILi1EEES8_S8_EEENS6_IJNS7_ILi128EEENS7_ILi96EEENS7_ILi192EEEEEELi192ENS_6half_tEfNS_4arch4Sm90ELb1ELb0ELb0ELb1ELb1ELb1ELb0ELb1ELb1ELb1ELb1ELb0EEENS1_21CollectiveEpilogueFwdINS6_IJSA_SC_SB_EEES9_SE_SG_Li256ELb1ELb1ELb1ELb0EEENS1_36VarlenDynamicPersistentTileSchedulerILi128ELi96ELi256ELi128ELb1ELb1ELb1ELb1ELb1ELb1EEEEEEEEEvNT_6ParamsE,@function
        .size           _ZN7cutlass13device_kernelIN5flash11enable_sm90INS1_16FlashAttnFwdSm90INS1_25CollectiveMainloopFwdSm90ILi2EN4cute5tupleIJNS5_1CILi1EEES8_S8_EEENS6_IJNS7_ILi128EEENS7_ILi96EEENS7_ILi192EEEEEELi192ENS_6half_tEfNS_4arch4Sm90ELb1ELb0ELb0ELb1ELb1ELb1ELb0ELb1ELb1ELb1ELb1ELb0EEENS1_21CollectiveEpilogueFwdINS6_IJSA_SC_SB_EEES9_SE_SG_Li256ELb1ELb1ELb1ELb0EEENS1_36VarlenDynamicPersistentTileSchedulerILi128ELi96ELi256ELi128ELb1ELb1ELb1ELb1ELb1ELb1EEEEEEEEEvNT_6ParamsE,(.L_x_62 - _ZN7cutlass13device_kernelIN5flash11enable_sm90INS1_16FlashAttnFwdSm90INS1_25CollectiveMainloopFwdSm90ILi2EN4cute5tupleIJNS5_1CILi1EEES8_S8_EEENS6_IJNS7_ILi128EEENS7_ILi96EEENS7_ILi192EEEEEELi192ENS_6half_tEfNS_4arch4Sm90ELb1ELb0ELb0ELb1ELb1ELb1ELb0ELb1ELb1ELb1ELb1ELb0EEENS1_21CollectiveEpilogueFwdINS6_IJSA_SC_SB_EEES9_SE_SG_Li256ELb1ELb1ELb1ELb0EEENS1_36VarlenDynamicPersistentTileSchedulerILi128ELi96ELi256ELi128ELb1ELb1ELb1ELb1ELb1ELb1EEEEEEEEEvNT_6ParamsE)
        .other          _ZN7cutlass13device_kernelIN5flash11enable_sm90INS1_16FlashAttnFwdSm90INS1_25CollectiveMainloopFwdSm90ILi2EN4cute5tupleIJNS5_1CILi1EEES8_S8_EEENS6_IJNS7_ILi128EEENS7_ILi96EEENS7_ILi192EEEEEELi192ENS_6half_tEfNS_4arch4Sm90ELb1ELb0ELb0ELb1ELb1ELb1ELb0ELb1ELb1ELb1ELb1ELb0EEENS1_21CollectiveEpilogueFwdINS6_IJSA_SC_SB_EEES9_SE_SG_Li256ELb1ELb1ELb1ELb0EEENS1_36VarlenDynamicPersistentTileSchedulerILi128ELi96ELi256ELi128ELb1ELb1ELb1ELb1ELb1ELb1EEEEEEEEEvNT_6ParamsE,@"STO_CUDA_ENTRY STV_DEFAULT"
_ZN7cutlass13device_kernelIN5flash11enable_sm90INS1_16FlashAttnFwdSm90INS1_25CollectiveMainloopFwdSm90ILi2EN4cute5tupleIJNS5_1CILi1EEES8_S8_EEENS6_IJNS7_ILi128EEENS7_ILi96EEENS7_ILi192EEEEEELi192ENS_6half_tEfNS_4arch4Sm90ELb1ELb0ELb0ELb1ELb1ELb1ELb0ELb1ELb1ELb1ELb1ELb0EEENS1_21CollectiveEpilogueFwdINS6_IJSA_SC_SB_EEES9_SE_SG_Li256ELb1ELb1ELb1ELb0EEENS1_36VarlenDynamicPersistentTileSchedulerILi128ELi96ELi256ELi128ELb1ELb1ELb1ELb1ELb1ELb1EEEEEEEEEvNT_6ParamsE:
[----:B------:R-:W-:Y:S01]  /*0000*/  LDC R1, c[0x0][0x37c] ;  /* 0x0000df00ff017b82 */ /* 0x000fe20000000800 */
[----:B------:R-:W-:Y:S05]  /*0010*/  EXIT ;  /* 0x000000000000794d */ /* 0x000fea0003800000 */
.L_x_17:
        /* <DEDUP_REMOVED lines=14> */
.L_x_62:


//--------------------- .text._ZN7cutlass13device_kernelIN5flash11enable_sm90INS1_16FlashAttnFwdSm90INS1_25CollectiveMainloopFwdSm90ILi2EN4cute5tupleIJNS5_1CILi1EEES8_S8_EEENS6_IJNS7_ILi128EEESA_SA_EEELi128ENS_6half_tEfNS_4arch4Sm90ELb0ELb0ELb0ELb0ELb1ELb0ELb0ELb1ELb1ELb1ELb1ELb0EEENS1_21CollectiveEpilogueFwdISB_S9_SC_SE_Li256ELb0ELb1ELb1ELb0EEENS1_19SingleTileSchedulerILb0ELb1ELb1ELi128EEEEEEEEEvNT_6ParamsE --------------------------
	.section	.text._ZN7cutlass13device_kernelIN5flash11enable_sm90INS1_16FlashAttnFwdSm90INS1_25CollectiveMainloopFwdSm90ILi2EN4cute5tupleIJNS5_1CILi1EEES8_S8_EEENS6_IJNS7_ILi128EEESA_SA_EEELi128ENS_6half_tEfNS_4arch4Sm90ELb0ELb0ELb0ELb0ELb1ELb0ELb0ELb1ELb1ELb1ELb1ELb0EEENS1_21CollectiveEpilogueFwdISB_S9_SC_SE_Li256ELb0ELb1ELb1ELb0EEENS1_19SingleTileSchedulerILb0ELb1ELb1ELi128EEEEEEEEEvNT_6ParamsE,"ax",@progbits
	.align	128
.text._ZN7cutlass13device_kernelIN5flash11enable_sm90INS1_16FlashAttnFwdSm90INS1_25CollectiveMainloopFwdSm90ILi2EN4cute5tupleIJNS5_1CILi1EEES8_S8_EEENS6_IJNS7_ILi128EEESA_SA_EEELi128ENS_6half_tEfNS_4arch4Sm90ELb0ELb0ELb0ELb0ELb1ELb0ELb0ELb1ELb1ELb1ELb1ELb0EEENS1_21CollectiveEpilogueFwdISB_S9_SC_SE_Li256ELb0ELb1ELb1ELb0EEENS1_19SingleTileSchedulerILb0ELb1ELb1ELi128EEEEEEEEEvNT_6ParamsE:
        .type           _ZN7cutlass13device_kernelIN5flash11enable_sm90INS1_16FlashAttnFwdSm90INS1_25CollectiveMainloopFwdSm90ILi2EN4cute5tupleIJNS5_1CILi1EEES8_S8_EEENS6_IJNS7_ILi128EEESA_SA_EEELi128ENS_6half_tEfNS_4arch4Sm90ELb0ELb0ELb0ELb0ELb1ELb0ELb0ELb1ELb1ELb1ELb1ELb0EEENS1_21CollectiveEpilogueFwdISB_S9_SC_SE_Li256ELb0ELb1ELb1ELb0EEENS1_19SingleTileSchedulerILb0ELb1ELb1ELi128EEEEEEEEEvNT_6ParamsE,@function
        .size           _ZN7cutlass13device_kernelIN5flash11enable_sm90INS1_16FlashAttnFwdSm90INS1_25CollectiveMainloopFwdSm90ILi2EN4cute5tupleIJNS5_1CILi1EEES8_S8_EEENS6_IJNS7_ILi128EEESA_SA_EEELi128ENS_6half_tEfNS_4arch4Sm90ELb0ELb0ELb0ELb0ELb1ELb0ELb0ELb1ELb1ELb1ELb1ELb0EEENS1_21CollectiveEpilogueFwdISB_S9_SC_SE_Li256ELb0ELb1ELb1ELb0EEENS1_19SingleTileSchedulerILb0ELb1ELb1ELi128EEEEEEEEEvNT_6ParamsE,(.L_x_63 - _ZN7cutlass13device_kernelIN5flash11enable_sm90INS1_16FlashAttnFwdSm90INS1_25CollectiveMainloopFwdSm90ILi2EN4cute5tupleIJNS5_1CILi1EEES8_S8_EEENS6_IJNS7_ILi128EEESA_SA_EEELi128ENS_6half_tEfNS_4arch4Sm90ELb0ELb0ELb0ELb0ELb1ELb0ELb0ELb1ELb1ELb1ELb1ELb0EEENS1_21CollectiveEpilogueFwdISB_S9_SC_SE_Li256ELb0ELb1ELb1ELb0EEENS1_19SingleTileSchedulerILb0ELb1ELb1ELi128EEEEEEEEEvNT_6ParamsE)
        .other          _ZN7cutlass13device_kernelIN5flash11enable_sm90INS1_16FlashAttnFwdSm90INS1_25CollectiveMainloopFwdSm90ILi2EN4cute5tupleIJNS5_1CILi1EEES8_S8_EEENS6_IJNS7_ILi128EEESA_SA_EEELi128ENS_6half_tEfNS_4arch4Sm90ELb0ELb0ELb0ELb0ELb1ELb0ELb0ELb1ELb1ELb1ELb1ELb0EEENS1_21CollectiveEpilogueFwdISB_S9_SC_SE_Li256ELb0ELb1ELb1ELb0EEENS1_19SingleTileSchedulerILb0ELb1ELb1ELi128EEEEEEEEEvNT_6ParamsE,@"STO_CUDA_ENTRY STV_DEFAULT"
_ZN7cutlass13device_kernelIN5flash11enable_sm90INS1_16FlashAttnFwdSm90INS1_25CollectiveMainloopFwdSm90ILi2EN4cute5tupleIJNS5_1CILi1EEES8_S8_EEENS6_IJNS7_ILi128EEESA_SA_EEELi128ENS_6half_tEfNS_4arch4Sm90ELb0ELb0ELb0ELb0ELb1ELb0ELb0ELb1ELb1ELb1ELb1ELb0EEENS1_21CollectiveEpilogueFwdISB_S9_SC_SE_Li256ELb0ELb1ELb1ELb0EEENS1_19SingleTileSchedulerILb0ELb1ELb1ELi128EEEEEEEEEvNT_6ParamsE:
[----:B------:R-:W-:Y:S01]  /*0000*/  LDC R1, c[0x0][0x37c] ;  /* 0x0000df00ff017b82 */ /* 0x000fe20000000800 */
[----:B------:R-:W-:Y:S05]  /*0010*/  EXIT ;  /* 0x000000000000794d */ /* 0x000fea0003800000 */
.L_x_18:
        /* <DEDUP_REMOVED lines=14> */
.L_x_63:


//--------------------- .text._ZN7cutlass13device_kernelIN5flash11enable_sm90INS1_16FlashAttnFwdSm90INS1_25CollectiveMainloopFwdSm90ILi2EN4cute5tupleIJNS5_1CILi1EEES8_S8_EEENS6_IJNS7_ILi128EEESA_SA_EEELi128ENS_6half_tEfNS_4arch4Sm90ELb0ELb0ELb0ELb1ELb1ELb0ELb0ELb1ELb1ELb1ELb1ELb0EEENS1_21CollectiveEpilogueFwdISB_S9_SC_SE_Li256ELb1ELb1ELb1ELb0EEENS1_36VarlenDynamicPersistentTileSchedulerILi128ELi128ELi256ELi128ELb1ELb1ELb1ELb0ELb1ELb1EEEEEEEEEvNT_6ParamsE --------------------------
	.section	.text._ZN7cutlass13device_kernelIN5flash11enable_sm90INS1_16FlashAttnFwdSm90INS1_25CollectiveMainloopFwdSm90ILi2EN4cute5tupleIJNS5_1CILi1EEES8_S8_EEENS6_IJNS7_ILi128EEESA_SA_EEELi128ENS_6half_tEfNS_4arch4Sm90ELb0ELb0ELb0ELb1ELb1ELb0ELb0ELb1ELb1ELb1ELb1ELb0EEENS1_21CollectiveEpilogueFwdISB_S9_SC_SE_Li256ELb1ELb1ELb1ELb0EEENS1_36VarlenDynamicPersistentTileSchedulerILi128ELi128ELi256ELi128ELb1ELb1ELb1ELb0ELb1ELb1EEEEEEEEEvNT_6ParamsE,"ax",@progbits
	.align	128
.text._ZN7cutlass13device_kernelIN5flash11enable_sm90INS1_16FlashAttnFwdSm90INS1_25CollectiveMainloopFwdSm90ILi2EN4cute5tupleIJNS5_1CILi1EEES8_S8_EEENS6_IJNS7_ILi128EEESA_SA_EEELi128ENS_6half_tEfNS_4arch4Sm90ELb0ELb0ELb0ELb1ELb1ELb0ELb0ELb1ELb1ELb1ELb1ELb0EEENS1_21CollectiveEpilogueFwdISB_S9_SC_SE_Li256ELb1ELb1ELb1ELb0EEENS1_36VarlenDynamicPersistentTileSchedulerILi128ELi128ELi256ELi128ELb1ELb1ELb1ELb0ELb1ELb1EEEEEEEEEvNT_6ParamsE:
        .type           _ZN7cutlass13device_kernelIN5flash11enable_sm90INS1_16FlashAttnFwdSm90INS1_25CollectiveMainloopFwdSm90ILi2EN4cute5tupleIJNS5_1CILi1EEES8_S8_EEENS6_IJNS7_ILi128EEESA_SA_EEELi128ENS_6half_tEfNS_4arch4Sm90ELb0ELb0ELb0ELb1ELb1ELb0ELb0ELb1ELb1ELb1ELb1ELb0EEENS1_21CollectiveEpilogueFwdISB_S9_SC_SE_Li256ELb1ELb1ELb1ELb0EEENS1_36VarlenDynamicPersistentTileSchedulerILi128ELi128ELi256ELi128ELb1ELb1ELb1ELb0ELb1ELb1EEEEEEEEEvNT_6ParamsE,@function
        .size           _ZN7cutlass13device_kernelIN5flash11enable_sm90INS1_16FlashAttnFwdSm90INS1_25CollectiveMainloopFwdSm90ILi2EN4cute5tupleIJNS5_1CILi1EEES8_S8_EEENS6_IJNS7_ILi128EEESA_SA_EEELi128ENS_6half_tEfNS_4arch4Sm90ELb0ELb0ELb0ELb1ELb1ELb0ELb0ELb1ELb1ELb1ELb1ELb0EEENS1_21CollectiveEpilogueFwdISB_S9_SC_SE_Li256ELb1ELb1ELb1ELb0EEENS1_36VarlenDynamicPersistentTileSchedulerILi128ELi128ELi256ELi128ELb1ELb1ELb1ELb0ELb1ELb1EEEEEEEEEvNT_6ParamsE,(.L_x_64 - _ZN7cutlass13device_kernelIN5flash11enable_sm90INS1_16FlashAttnFwdSm90INS1_25CollectiveMainloopFwdSm90ILi2EN4cute5tupleIJNS5_1CILi1EEES8_S8_EEENS6_IJNS7_ILi128EEESA_SA_EEELi128ENS_6half_tEfNS_4arch4Sm90ELb0ELb0ELb0ELb1ELb1ELb0ELb0ELb1ELb1ELb1ELb1ELb0EEENS1_21CollectiveEpilogueFwdISB_S9_SC_SE_Li256ELb1ELb1ELb1ELb0EEENS1_36VarlenDynamicPersistentTileSchedulerILi128ELi128ELi256ELi128ELb1ELb1ELb1ELb0ELb1ELb1EEEEEEEEEvNT_6ParamsE)
        .other          _ZN7cutlass13device_kernelIN5flash11enable_sm90INS1_16FlashAttnFwdSm90INS1_25CollectiveMainloopFwdSm90ILi2EN4cute5tupleIJNS5_1CILi1EEES8_S8_EEENS6_IJNS7_ILi128EEESA_SA_EEELi128ENS_6half_tEfNS_4arch4Sm90ELb0ELb0ELb0ELb1ELb1ELb0ELb0ELb1ELb1ELb1ELb1ELb0EEENS1_21CollectiveEpilogueFwdISB_S9_SC_SE_Li256ELb1ELb1ELb1ELb0EEENS1_36VarlenDynamicPersistentTileSchedulerILi128ELi128ELi256ELi128ELb1ELb1ELb1ELb0ELb1ELb1EEEEEEEEEvNT_6ParamsE,@"STO_CUDA_ENTRY STV_DEFAULT"
_ZN7cutlass13device_kernelIN5flash11enable_sm90INS1_16FlashAttnFwdSm90INS1_25CollectiveMainloopFwdSm90ILi2EN4cute5tupleIJNS5_1CILi1EEES8_S8_EEENS6_IJNS7_ILi128EEESA_SA_EEELi128ENS_6half_tEfNS_4arch4Sm90ELb0ELb0ELb0ELb1ELb1ELb0ELb0ELb1ELb1ELb1ELb1ELb0EEENS1_21CollectiveEpilogueFwdISB_S9_SC_SE_Li256ELb1ELb1ELb1ELb0EEENS1_36VarlenDynamicPersistentTileSchedulerILi128ELi128ELi256ELi128ELb1ELb1ELb1ELb0ELb1ELb1EEEEEEEEEvNT_6ParamsE:
[----:B------:R-:W-:Y:S01]  /*0000*/  LDC R1, c[0x0][0x37c] ;  /* 0x0000df00ff017b82 */ /* 0x000fe20000000800 */
[----:B------:R-:W-:Y:S05]  /*0010*/  EXIT ;  /* 0x000000000000794d */ /* 0x000fea0003800000 */
.L_x_19:
        /* <DEDUP_REMOVED lines=14> */
.L_x_64:


//--------------------- .text._ZN7cutlass13device_kernelIN5flash11enable_sm90INS1_16FlashAttnFwdSm90INS1_25CollectiveMainloopFwdSm90ILi2EN4cute5tupleIJNS5_1CILi1EEES8_S8_EEENS6_IJNS7_ILi128EEESA_SA_EEELi128ENS_6half_tEfNS_4arch4Sm90ELb0ELb0ELb0ELb1ELb1ELb1ELb0ELb1ELb1ELb1ELb1ELb0EEENS1_21CollectiveEpilogueFwdISB_S9_SC_SE_Li256ELb1ELb1ELb1ELb0EEENS1_36VarlenDynamicPersistentTileSchedulerILi128ELi128ELi256ELi128ELb1ELb1ELb1ELb0ELb1ELb1EEEEEEEEEvNT_6ParamsE --------------------------
	.section	.text._ZN7cutlass13device_kernelIN5flash11enable_sm90INS1_16FlashAttnFwdSm90INS1_25CollectiveMainloopFwdSm90ILi2EN4cute5tupleIJNS5_1CILi1EEES8_S8_EEENS6_IJNS7_ILi128EEESA_SA_EEELi128ENS_6half_tEfNS_4arch4Sm90ELb0ELb0ELb0ELb1ELb1ELb1ELb0ELb1ELb1ELb1ELb1ELb0EEENS1_21CollectiveEpilogueFwdISB_S9_SC_SE_Li256ELb1ELb1ELb1ELb0EEENS1_36VarlenDynamicPersistentTileSchedulerILi128ELi128ELi256ELi128ELb1ELb1ELb1ELb0ELb1ELb1EEEEEEEEEvNT_6ParamsE,"ax",@progbits
	.align	128
.text._ZN7cutlass13device_kernelIN5flash11enable_sm90INS1_16FlashAttnFwdSm90INS1_25CollectiveMainloopFwdSm90ILi2EN4cute5tupleIJNS5_1CILi1EEES8_S8_EEENS6_IJNS7_ILi128EEESA_SA_EEELi128ENS_6half_tEfNS_4arch4Sm90ELb0ELb0ELb0ELb1ELb1ELb1ELb0ELb1ELb1ELb1ELb1ELb0EEENS1_21CollectiveEpilogueFwdISB_S9_SC_SE_Li256ELb1ELb1ELb1ELb0EEENS1_36VarlenDynamicPersistentTileSchedulerILi128ELi128ELi256ELi128ELb1ELb1ELb1ELb0ELb1ELb1EEEEEEEEEvNT_6ParamsE:
        .type           _ZN7cutlass13device_kernelIN5flash11enable_sm90INS1_16FlashAttnFwdSm90INS1_25CollectiveMainloopFwdSm90ILi2EN4cute5tupleIJNS5_1CILi1EEES8_S8_EEENS6_IJNS7_ILi128EEESA_SA_EEELi128ENS_6half_tEfNS_4arch4Sm90ELb0ELb0ELb0ELb1ELb1ELb1ELb0ELb1ELb1ELb1ELb1ELb0EEENS1_21CollectiveEpilogueFwdISB_S9_SC_SE_Li256ELb1ELb1ELb1ELb0EEENS1_36VarlenDynamicPersistentTileSchedulerILi128ELi128ELi256ELi128ELb1ELb1ELb1ELb0ELb1ELb1EEEEEEEEEvNT_6ParamsE,@function
        .size           _ZN7cutlass13device_kernelIN5flash11enable_sm90INS1_16FlashAttnFwdSm90INS1_25CollectiveMainloopFwdSm90ILi2EN4cute5tupleIJNS5_1CILi1EEES8_S8_EEENS6_IJNS7_ILi128EEESA_SA_EEELi128ENS_6half_tEfNS_4arch4Sm90ELb0ELb0ELb0ELb1ELb1ELb1ELb0ELb1ELb1ELb1ELb1ELb0EEENS1_21CollectiveEpilogueFwdISB_S9_SC_SE_Li256ELb1ELb1ELb1ELb0EEENS1_36VarlenDynamicPersistentTileSchedulerILi128ELi128ELi256ELi128ELb1ELb1ELb1ELb0ELb1ELb1EEEEEEEEEvNT_6ParamsE,(.L_x_65 - _ZN7cutlass13device_kernelIN5flash11enable_sm90INS1_16FlashAttnFwdSm90INS1_25CollectiveMainloopFwdSm90ILi2EN4cute5tupleIJNS5_1CILi1EEES8_S8_EEENS6_IJNS7_ILi128EEESA_SA_EEELi128ENS_6half_tEfNS_4arch4Sm90ELb0ELb0ELb0ELb1ELb1ELb1ELb0ELb1ELb1ELb1ELb1ELb0EEENS1_21CollectiveEpilogueFwdISB_S9_SC_SE_Li256ELb1ELb1ELb1ELb0EEENS1_36VarlenDynamicPersistentTileSchedulerILi128ELi128ELi256ELi128ELb1ELb1ELb1ELb0ELb1ELb1EEEEEEEEEvNT_6ParamsE)
        .other          _ZN7cutlass13device_kernelIN5flash11enable_sm90INS1_16FlashAttnFwdSm90INS1_25CollectiveMainloopFwdSm90ILi2EN4cute5tupleIJNS5_1CILi1EEES8_S8_EEENS6_IJNS7_ILi128EEESA_SA_EEELi128ENS_6half_tEfNS_4arch4Sm90ELb0ELb0ELb0ELb1ELb1ELb1ELb0ELb1ELb1ELb1ELb1ELb0EEENS1_21CollectiveEpilogueFwdISB_S9_SC_SE_Li256ELb1ELb1ELb1ELb0EEENS1_36VarlenDynamicPersistentTileSchedulerILi128ELi128ELi256ELi128ELb1ELb1ELb1ELb0ELb1ELb1EEEEEEEEEvNT_6ParamsE,@"STO_CUDA_ENTRY STV_DEFAULT"
_ZN7cutlass13device_kernelIN5flash11enable_sm90INS1_16FlashAttnFwdSm90INS1_25CollectiveMainloopFwdSm90ILi2EN4cute5tupleIJNS5_1CILi1EEES8_S8_EEENS6_IJNS7_ILi128EEESA_SA_EEELi128ENS_6half_tEfNS_4arch4Sm90ELb0ELb0ELb0ELb1ELb1ELb1ELb0ELb1ELb1ELb1ELb1ELb0EEENS1_21CollectiveEpilogueFwdISB_S9_SC_SE_Li256ELb1ELb1ELb1ELb0EEENS1_36VarlenDynamicPersistentTileSchedulerILi128ELi128ELi256ELi128ELb1ELb1ELb1ELb0ELb1ELb1EEEEEEEEEvNT_6ParamsE:
[----:B------:R-:W-:Y:S01]  /*0000*/  LDC R1, c[0x0][0x37c] ;  /* 0x0000df00ff017b82 */ /* 0x000fe20000000800 */
[----:B------:R-:W-:Y:S05]  /*0010*/  EXIT ;  /* 0x000000000000794d */ /* 0x000fea0003800000 */
.L_x_20:
        /* <DEDUP_REMOVED lines=14> */
.L_x_65:


//--------------------- .text._ZN7cutlass13device_kernelIN5flash11enable_sm90INS1_16FlashAttnFwdSm90INS1_25CollectiveMainloopFwdSm90ILi2EN4cute5tupleIJNS5_1CILi1EEES8_S8_EEENS6_IJNS7_ILi128EEESA_SA_EEELi128ENS_6half_tEfNS_4arch4Sm90ELb0ELb1ELb0ELb0ELb1ELb0ELb0ELb1ELb1ELb1ELb1ELb0EEENS1_21CollectiveEpilogueFwdISB_S9_SC_SE_Li256ELb0ELb1ELb1ELb0EEENS1_19SingleTileSchedulerILb0ELb1ELb1ELi128EEEEEEEEEvNT_6ParamsE --------------------------
	.section	.text._ZN7cutlass13device_kernelIN5flash11enable_sm90INS1_16FlashAttnFwdSm90INS1_25CollectiveMainloopFwdSm90ILi2EN4cute5tupleIJNS5_1CILi1EEES8_S8_EEENS6_IJNS7_ILi128EEESA_SA_EEELi128ENS_6half_tEfNS_4arch4Sm90ELb0ELb1ELb0ELb0ELb1ELb0ELb0ELb1ELb1ELb1ELb1ELb0EEENS1_21CollectiveEpilogueFwdISB_S9_SC_SE_Li256ELb0ELb1ELb1ELb0EEENS1_19SingleTileSchedulerILb0ELb1ELb1ELi128EEEEEEEEEvNT_6ParamsE,"ax",@progbits
	.align	128
.text._ZN7cutlass13device_kernelIN5flash11enable_sm90INS1_16FlashAttnFwdSm90INS1_25CollectiveMainloopFwdSm90ILi2EN4cute5tupleIJNS5_1CILi1EEES8_S8_EEENS6_IJNS7_ILi128EEESA_SA_EEELi128ENS_6half_tEfNS_4arch4Sm90ELb0ELb1ELb0ELb0ELb1ELb0ELb0ELb1ELb1ELb1ELb1ELb0EEENS1_21CollectiveEpilogueFwdISB_S9_SC_SE_Li256ELb0ELb1ELb1ELb0EEENS1_19SingleTileSchedulerILb0ELb1ELb1ELi128EEEEEEEEEvNT_6ParamsE:
        .type           _ZN7cutlass13device_kernelIN5flash11enable_sm90INS1_16FlashAttnFwdSm90INS1_25CollectiveMainloopFwdSm90ILi2EN4cute5tupleIJNS5_1CILi1EEES8_S8_EEENS6_IJNS7_ILi128EEESA_SA_EEELi128ENS_6half_tEfNS_4arch4Sm90ELb0ELb1ELb0ELb0ELb1ELb0ELb0ELb1ELb1ELb1ELb1ELb0EEENS1_21CollectiveEpilogueFwdISB_S9_SC_SE_Li256ELb0ELb1ELb1ELb0EEENS1_19SingleTileSchedulerILb0ELb1ELb1ELi128EEEEEEEEEvNT_6ParamsE,@function
        .size           _ZN7cutlass13device_kernelIN5flash11enable_sm90INS1_16FlashAttnFwdSm90INS1_25CollectiveMainloopFwdSm90ILi2EN4cute5tupleIJNS5_1CILi1EEES8_S8_EEENS6_IJNS7_ILi128EEESA_SA_EEELi128ENS_6half_tEfNS_4arch4Sm90ELb0ELb1ELb0ELb0ELb1ELb0ELb0ELb1ELb1ELb1ELb1ELb0EEENS1_21CollectiveEpilogueFwdISB_S9_SC_SE_Li256ELb0ELb1ELb1ELb0EEENS1_19SingleTileSchedulerILb0ELb1ELb1ELi128EEEEEEEEEvNT_6ParamsE,(.L_x_66 - _ZN7cutlass13device_kernelIN5flash11enable_sm90INS1_16FlashAttnFwdSm90INS1_25CollectiveMainloopFwdSm90ILi2EN4cute5tupleIJNS5_1CILi1EEES8_S8_EEENS6_IJNS7_ILi128EEESA_SA_EEELi128ENS_6half_tEfNS_4arch4Sm90ELb0ELb1ELb0ELb0ELb1ELb0ELb0ELb1ELb1ELb1ELb1ELb0EEENS1_21CollectiveEpilogueFwdISB_S9_SC_SE_Li256ELb0ELb1ELb1ELb0EEENS1_19SingleTileSchedulerILb0ELb1ELb1ELi128EEEEEEEEEvNT_6ParamsE)
        .other          _ZN7cutlass13device_kernelIN5flash11enable_sm90INS1_16FlashAttnFwdSm90INS1_25CollectiveMainloopFwdSm90ILi2EN4cute5tupleIJNS5_1CILi1EEES8_S8_EEENS6_IJNS7_ILi128EEESA_SA_EEELi128ENS_6half_tEfNS_4arch4Sm90ELb0ELb1ELb0ELb0ELb1ELb0ELb0ELb1ELb1ELb1ELb1ELb0EEENS1_21CollectiveEpilogueFwdISB_S9_SC_SE_Li256ELb0ELb1ELb1ELb0EEENS1_19SingleTileSchedulerILb0ELb1ELb1ELi128EEEEEEEEEvNT_6ParamsE,@"STO_CUDA_ENTRY STV_DEFAULT"
_ZN7cutlass13device_kernelIN5flash11enable_sm90INS1_16FlashAttnFwdSm90INS1_25CollectiveMainloopFwdSm90ILi2EN4cute5tupleIJNS5_1CILi1EEES8_S8_EEENS6_IJNS7_ILi128EEESA_SA_EEELi128ENS_6half_tEfNS_4arch4Sm90ELb0ELb1ELb0ELb0ELb1ELb0ELb0ELb1ELb1ELb1ELb1ELb0EEENS1_21CollectiveEpilogueFwdISB_S9_SC_SE_Li256ELb0ELb1ELb1ELb0EEENS1_19SingleTileSchedulerILb0ELb1ELb1ELi128EEEEEEEEEvNT_6ParamsE:
[----:B------:R-:W-:Y:S01]  /*0000*/  LDC R1, c[0x0][0x37c] ;  /* 0x0000df00ff017b82 */ /* 0x000fe20000000800 */
[----:B------:R-:W-:Y:S05]  /*0010*/  EXIT ;  /* 0x000000000000794d */ /* 0x000fea0003800000 */
.L_x_21:
        /* <DEDUP_REMOVED lines=14> */
.L_x_66:


//--------------------- .text._ZN7cutlass13device_kernelIN5flash11enable_sm90INS1_16FlashAttnFwdSm90INS1_25CollectiveMainloopFwdSm90ILi2EN4cute5tupleIJNS5_1CILi1EEES8_S8_EEENS6_IJNS7_ILi128EEESA_SA_EEELi128ENS_6half_tEfNS_4arch4Sm90ELb0ELb1ELb0ELb1ELb1ELb0ELb0ELb1ELb1ELb1ELb1ELb0EEENS1_21CollectiveEpilogueFwdISB_S9_SC_SE_Li256ELb1ELb1ELb1ELb0EEENS1_36VarlenDynamicPersistentTileSchedulerILi128ELi128ELi256ELi128ELb1ELb1ELb1ELb1ELb0ELb1EEEEEEEEEvNT_6ParamsE --------------------------
	.section	.text._ZN7cutlass13device_kernelIN5flash11enable_sm90INS1_16FlashAttnFwdSm90INS1_25CollectiveMainloopFwdSm90ILi2EN4cute5tupleIJNS5_1CILi1EEES8_S8_EEENS6_IJNS7_ILi128EEESA_SA_EEELi128ENS_6half_tEfNS_4arch4Sm90ELb0ELb1ELb0ELb1ELb1ELb0ELb0ELb1ELb1ELb1ELb1ELb0EEENS1_21CollectiveEpilogueFwdISB_S9_SC_SE_Li256ELb1ELb1ELb1ELb0EEENS1_36VarlenDynamicPersistentTileSchedulerILi128ELi128ELi256ELi128ELb1ELb1ELb1ELb1ELb0ELb1EEEEEEEEEvNT_6ParamsE,"ax",@progbits
	.align	128
.text._ZN7cutlass13device_kernelIN5flash11enable_sm90INS1_16FlashAttnFwdSm90INS1_25CollectiveMainloopFwdSm90ILi2EN4cute5tupleIJNS5_1CILi1EEES8_S8_EEENS6_IJNS7_ILi128EEESA_SA_EEELi128ENS_6half_tEfNS_4arch4Sm90ELb0ELb1ELb0ELb1ELb1ELb0ELb0ELb1ELb1ELb1ELb1ELb0EEENS1_21CollectiveEpilogueFwdISB_S9_SC_SE_Li256ELb1ELb1ELb1ELb0EEENS1_36VarlenDynamicPersistentTileSchedulerILi128ELi128ELi256ELi128ELb1ELb1ELb1ELb1ELb0ELb1EEEEEEEEEvNT_6ParamsE:
        .type           _ZN7cutlass13device_kernelIN5flash11enable_sm90INS1_16FlashAttnFwdSm90INS1_25CollectiveMainloopFwdSm90ILi2EN4cute5tupleIJNS5_1CILi1EEES8_S8_EEENS6_IJNS7_ILi128EEESA_SA_EEELi128ENS_6half_tEfNS_4arch4Sm90ELb0ELb1ELb0ELb1ELb1ELb0ELb0ELb1ELb1ELb1ELb1ELb0EEENS1_21CollectiveEpilogueFwdISB_S9_SC_SE_Li256ELb1ELb1ELb1ELb0EEENS1_36VarlenDynamicPersistentTileSchedulerILi128ELi128ELi256ELi128ELb1ELb1ELb1ELb1ELb0ELb1EEEEEEEEEvNT_6ParamsE,@function
        .size           _ZN7cutlass13device_kernelIN5flash11enable_sm90INS1_16FlashAttnFwdSm90INS1_25CollectiveMainloopFwdSm90ILi2EN4cute5tupleIJNS5_1CILi1EEES8_S8_EEENS6_IJNS7_ILi128EEESA_SA_EEELi128ENS_6half_tEfNS_4arch4Sm90ELb0ELb1ELb0ELb1ELb1ELb0ELb0ELb1ELb1ELb1ELb1ELb0EEENS1_21CollectiveEpilogueFwdISB_S9_SC_SE_Li256ELb1ELb1ELb1ELb0EEENS1_36VarlenDynamicPersistentTileSchedulerILi128ELi128ELi256ELi128ELb1ELb1ELb1ELb1ELb0ELb1EEEEEEEEEvNT_6ParamsE,(.L_x_67 - _ZN7cutlass13device_kernelIN5flash11enable_sm90INS1_16FlashAttnFwdSm90INS1_25CollectiveMainloopFwdSm90ILi2EN4cute5tupleIJNS5_1CILi1EEES8_S8_EEENS6_IJNS7_ILi128EEESA_SA_EEELi128ENS_6half_tEfNS_4arch4Sm90ELb0ELb1ELb0ELb1ELb1ELb0ELb0ELb1ELb1ELb1ELb1ELb0EEENS1_21CollectiveEpilogueFwdISB_S9_SC_SE_Li256ELb1ELb1ELb1ELb0EEENS1_36VarlenDynamicPersistentTileSchedulerILi128ELi128ELi256ELi128ELb1ELb1ELb1ELb1ELb0ELb1EEEEEEEEEvNT_6ParamsE)
        .other          _ZN7cutlass13device_kernelIN5flash11enable_sm90INS1_16FlashAttnFwdSm90INS1_25CollectiveMainloopFwdSm90ILi2EN4cute5tupleIJNS5_1CILi1EEES8_S8_EEENS6_IJNS7_ILi128EEESA_SA_EEELi128ENS_6half_tEfNS_4arch4Sm90ELb0ELb1ELb0ELb1ELb1ELb0ELb0ELb1ELb1ELb1ELb1ELb0EEENS1_21CollectiveEpilogueFwdISB_S9_SC_SE_Li256ELb1ELb1ELb1ELb0EEENS1_36VarlenDynamicPersistentTileSchedulerILi128ELi128ELi256ELi128ELb1ELb1ELb1ELb1ELb0ELb1EEEEEEEEEvNT_6ParamsE,@"STO_CUDA_ENTRY STV_DEFAULT"
_ZN7cutlass13device_kernelIN5flash11enable_sm90INS1_16FlashAttnFwdSm90INS1_25CollectiveMainloopFwdSm90ILi2EN4cute5tupleIJNS5_1CILi1EEES8_S8_EEENS6_IJNS7_ILi128EEESA_SA_EEELi128ENS_6half_tEfNS_4arch4Sm90ELb0ELb1ELb0ELb1ELb1ELb0ELb0ELb1ELb1ELb1ELb1ELb0EEENS1_21CollectiveEpilogueFwdISB_S9_SC_SE_Li256ELb1ELb1ELb1ELb0EEENS1_36VarlenDynamicPersistentTileSchedulerILi128ELi128ELi256ELi128ELb1ELb1ELb1ELb1ELb0ELb1EEEEEEEEEvNT_6ParamsE:
[----:B------:R-:W-:Y:S01]  /*0000*/  LDC R1, c[0x0][0x37c] ;  /* 0x0000df00ff017b82 */ /* 0x000fe20000000800 */
[----:B------:R-:W-:Y:S05]  /*0010*/  EXIT ;  /* 0x000000000000794d */ /* 0x000fea0003800000 */
.L_x_22:
        /* <DEDUP_REMOVED lines=14> */
.L_x_67:


//--------------------- .text._ZN7cutlass13device_kernelIN5flash11enable_sm90INS1_16FlashAttnFwdSm90INS1_25CollectiveMainloopFwdSm90ILi2EN4cute5tupleIJNS5_1CILi1EEES8_S8_EEENS6_IJNS7_ILi128EEESA_SA_EEELi128ENS_6half_tEfNS_4arch4Sm90ELb0ELb1ELb0ELb1ELb1ELb1ELb0ELb1ELb1ELb1ELb1ELb0EEENS1_21CollectiveEpilogueFwdISB_S9_SC_SE_Li256ELb1ELb1ELb1ELb0EEENS1_36VarlenDynamicPersistentTileSchedulerILi128ELi128ELi256ELi128ELb1ELb1ELb1ELb1ELb0ELb1EEEEEEEEEvNT_6ParamsE --------------------------
	.section	.text._ZN7cutlass13device_kernelIN5flash11enable_sm90INS1_16FlashAttnFwdSm90INS1_25CollectiveMainloopFwdSm90ILi2EN4cute5tupleIJNS5_1CILi1EEES8_S8_EEENS6_IJNS7_ILi128EEESA_SA_EEELi128ENS_6half_tEfNS_4arch4Sm90ELb0ELb1ELb0ELb1ELb1ELb1ELb0ELb1ELb1ELb1ELb1ELb0EEENS1_21CollectiveEpilogueFwdISB_S9_SC_SE_Li256ELb1ELb1ELb1ELb0EEENS1_36VarlenDynamicPersistentTileSchedulerILi128ELi128ELi256ELi128ELb1ELb1ELb1ELb1ELb0ELb1EEEEEEEEEvNT_6ParamsE,"ax",@progbits
	.align	128
.text._ZN7cutlass13device_kernelIN5flash11enable_sm90INS1_16FlashAttnFwdSm90INS1_25CollectiveMainloopFwdSm90ILi2EN4cute5tupleIJNS5_1CILi1EEES8_S8_EEENS6_IJNS7_ILi128EEESA_SA_EEELi128ENS_6half_tEfNS_4arch4Sm90ELb0ELb1ELb0ELb1ELb1ELb1ELb0ELb1ELb1ELb1ELb1ELb0EEENS1_21CollectiveEpilogueFwdISB_S9_SC_SE_Li256ELb1ELb1ELb1ELb0EEENS1_36VarlenDynamicPersistentTileSchedulerILi128ELi128ELi256ELi128ELb1ELb1ELb1ELb1ELb0ELb1EEEEEEEEEvNT_6ParamsE:
        .type           _ZN7cutlass13device_kernelIN5flash11enable_sm90INS1_16FlashAttnFwdSm90INS1_25CollectiveMainloopFwdSm90ILi2EN4cute5tupleIJNS5_1CILi1EEES8_S8_EEENS6_IJNS7_ILi128EEESA_SA_EEELi128ENS_6half_tEfNS_4arch4Sm90ELb0ELb1ELb0ELb1ELb1ELb1ELb0ELb1ELb1ELb1ELb1ELb0EEENS1_21CollectiveEpilogueFwdISB_S9_SC_SE_Li256ELb1ELb1ELb1ELb0EEENS1_36VarlenDynamicPersistentTileSchedulerILi128ELi128ELi256ELi128ELb1ELb1ELb1ELb1ELb0ELb1EEEEEEEEEvNT_6ParamsE,@function
        .size           _ZN7cutlass13device_kernelIN5flash11enable_sm90INS1_16FlashAttnFwdSm90INS1_25CollectiveMainloopFwdSm90ILi2EN4cute5tupleIJNS5_1CILi1EEES8_S8_EEENS6_IJNS7_ILi128EEESA_SA_EEELi128ENS_6half_tEfNS_4arch4Sm90ELb0ELb1ELb0ELb1ELb1ELb1ELb0ELb1ELb1ELb1ELb1ELb0EEENS1_21CollectiveEpilogueFwdISB_S9_SC_SE_Li256ELb1ELb1ELb1ELb0EEENS1_36VarlenDynamicPersistentTileSchedulerILi128ELi128ELi256ELi128ELb1ELb1ELb1ELb1ELb0ELb1EEEEEEEEEvNT_6ParamsE,(.L_x_68 - _ZN7cutlass13device_kernelIN5flash11enable_sm90INS1_16FlashAttnFwdSm90INS1_25CollectiveMainloopFwdSm90ILi2EN4cute5tupleIJNS5_1CILi1EEES8_S8_EEENS6_IJNS7_ILi128EEESA_SA_EEELi128ENS_6half_tEfNS_4arch4Sm90ELb0ELb1ELb0ELb1ELb1ELb1ELb0ELb1ELb1ELb1ELb1ELb0EEENS1_21CollectiveEpilogueFwdISB_S9_SC_SE_Li256ELb1ELb1ELb1ELb0EEENS1_36VarlenDynamicPersistentTileSchedulerILi128ELi128ELi256ELi128ELb1ELb1ELb1ELb1ELb0ELb1EEEEEEEEEvNT_6ParamsE)
        .other          _ZN7cutlass13device_kernelIN5flash11enable_sm90INS1_16FlashAttnFwdSm90INS1_25CollectiveMainloopFwdSm90ILi2EN4cute5tupleIJNS5_1CILi1EEES8_S8_EEENS6_IJNS7_ILi128EEESA_SA_EEELi128ENS_6half_tEfNS_4arch4Sm90ELb0ELb1ELb0ELb1ELb1ELb1ELb0ELb1ELb1ELb1ELb1ELb0EEENS1_21CollectiveEpilogueFwdISB_S9_SC_SE_Li256ELb1ELb1ELb1ELb0EEENS1_36VarlenDynamicPersistentTileSchedulerILi128ELi128ELi256ELi128ELb1ELb1ELb1ELb1ELb0ELb1EEEEEEEEEvNT_6ParamsE,@"STO_CUDA_ENTRY STV_DEFAULT"
_ZN7cutlass13device_kernelIN5flash11enable_sm90INS1_16FlashAttnFwdSm90INS1_25CollectiveMainloopFwdSm90ILi2EN4cute5tupleIJNS5_1CILi1EEES8_S8_EEENS6_IJNS7_ILi128EEESA_SA_EEELi128ENS_6half_tEfNS_4arch4Sm90ELb0ELb1ELb0ELb1ELb1ELb1ELb0ELb1ELb1ELb1ELb1ELb0EEENS1_21CollectiveEpilogueFwdISB_S9_SC_SE_Li256ELb1ELb1ELb1ELb0EEENS1_36VarlenDynamicPersistentTileSchedulerILi128ELi128ELi256ELi128ELb1ELb1ELb1ELb1ELb0ELb1EEEEEEEEEvNT_6ParamsE:
[----:B------:R-:W-:Y:S01]  /*0000*/  LDC R1, c[0x0][0x37c] ;  /* 0x0000df00ff017b82 */ /* 0x000fe20000000800 */
[----:B------:R-:W-:Y:S05]  /*0010*/  EXIT ;  /* 0x000000000000794d */ /* 0x000fea0003800000 */
.L_x_23:
        /* <DEDUP_REMOVED lines=14> */
.L_x_68:


//--------------------- .text._ZN7cutlass13device_kernelIN5flash11enable_sm90INS1_16FlashAttnFwdSm90INS1_25CollectiveMainloopFwdSm90ILi2EN4cute5tupleIJNS5_1CILi1EEES8_S8_EEENS6_IJNS7_ILi128EEESA_SA_EEELi128ENS_6half_tEfNS_4arch4Sm90ELb1ELb0ELb0ELb0ELb1ELb0ELb0ELb1ELb1ELb1ELb1ELb0EEENS1_21CollectiveEpilogueFwdISB_S9_SC_SE_Li256ELb0ELb1ELb1ELb0EEENS1_19SingleTileSchedulerILb0ELb1ELb1ELi128EEEEEEEEEvNT_6ParamsE --------------------------
	.section	.text._ZN7cutlass13device_kernelIN5flash11enable_sm90INS1_16FlashAttnFwdSm90INS1_25CollectiveMainloopFwdSm90ILi2EN4cute5tupleIJNS5_1CILi1EEES8_S8_EEENS6_IJNS7_ILi128EEESA_SA_EEELi128ENS_6half_tEfNS_4arch4Sm90ELb1ELb0ELb0ELb0ELb1ELb0ELb0ELb1ELb1ELb1ELb1ELb0EEENS1_21CollectiveEpilogueFwdISB_S9_SC_SE_Li256ELb0ELb1ELb1ELb0EEENS1_19SingleTileSchedulerILb0ELb1ELb1ELi128EEEEEEEEEvNT_6ParamsE,"ax",@progbits
	.align	128
.text._ZN7cutlass13device_kernelIN5flash11enable_sm90INS1_16FlashAttnFwdSm90INS1_25CollectiveMainloopFwdSm90ILi2EN4cute5tupleIJNS5_1CILi1EEES8_S8_EEENS6_IJNS7_ILi128EEESA_SA_EEELi128ENS_6half_tEfNS_4arch4Sm90ELb1ELb0ELb0ELb0ELb1ELb0ELb0ELb1ELb1ELb1ELb1ELb0EEENS1_21CollectiveEpilogueFwdISB_S9_SC_SE_Li256ELb0ELb1ELb1ELb0EEENS1_19SingleTileSchedulerILb0ELb1ELb1ELi128EEEEEEEEEvNT_6ParamsE:
        .type           _ZN7cutlass13device_kernelIN5flash11enable_sm90INS1_16FlashAttnFwdSm90INS1_25CollectiveMainloopFwdSm90ILi2EN4cute5tupleIJNS5_1CILi1EEES8_S8_EEENS6_IJNS7_ILi128EEESA_SA_EEELi128ENS_6half_tEfNS_4arch4Sm90ELb1ELb0ELb0ELb0ELb1ELb0ELb0ELb1ELb1ELb1ELb1ELb0EEENS1_21CollectiveEpilogueFwdISB_S9_SC_SE_Li256ELb0ELb1ELb1ELb0EEENS1_19SingleTileSchedulerILb0ELb1ELb1ELi128EEEEEEEEEvNT_6ParamsE,@function
        .size           _ZN7cutlass13device_kernelIN5flash11enable_sm90INS1_16FlashAttnFwdSm90INS1_25CollectiveMainloopFwdSm90ILi2EN4cute5tupleIJNS5_1CILi1EEES8_S8_EEENS6_IJNS7_ILi128EEESA_SA_EEELi128ENS_6half_tEfNS_4arch4Sm90ELb1ELb0ELb0ELb0ELb1ELb0ELb0ELb1ELb1ELb1ELb1ELb0EEENS1_21CollectiveEpilogueFwdISB_S9_SC_SE_Li256ELb0ELb1ELb1ELb0EEENS1_19SingleTileSchedulerILb0ELb1ELb1ELi128EEEEEEEEEvNT_6ParamsE,(.L_x_69 - _ZN7cutlass13device_kernelIN5flash11enable_sm90INS1_16FlashAttnFwdSm90INS1_25CollectiveMainloopFwdSm90ILi2EN4cute5tupleIJNS5_1CILi1EEES8_S8_EEENS6_IJNS7_ILi128EEESA_SA_EEELi128ENS_6half_tEfNS_4arch4Sm90ELb1ELb0ELb0ELb0ELb1ELb0ELb0ELb1ELb1ELb1ELb1ELb0EEENS1_21CollectiveEpilogueFwdISB_S9_SC_SE_Li256ELb0ELb1ELb1ELb0EEENS1_19SingleTileSchedulerILb0ELb1ELb1ELi128EEEEEEEEEvNT_6ParamsE)
        .other          _ZN7cutlass13device_kernelIN5flash11enable_sm90INS1_16FlashAttnFwdSm90INS1_25CollectiveMainloopFwdSm90ILi2EN4cute5tupleIJNS5_1CILi1EEES8_S8_EEENS6_IJNS7_ILi128EEESA_SA_EEELi128ENS_6half_tEfNS_4arch4Sm90ELb1ELb0ELb0ELb0ELb1ELb0ELb0ELb1ELb1ELb1ELb1ELb0EEENS1_21CollectiveEpilogueFwdISB_S9_SC_SE_Li256ELb0ELb1ELb1ELb0EEENS1_19SingleTileSchedulerILb0ELb1ELb1ELi128EEEEEEEEEvNT_6ParamsE,@"STO_CUDA_ENTRY STV_DEFAULT"
_ZN7cutlass13device_kernelIN5flash11enable_sm90INS1_16FlashAttnFwdSm90INS1_25CollectiveMainloopFwdSm90ILi2EN4cute5tupleIJNS5_1CILi1EEES8_S8_EEENS6_IJNS7_ILi128EEESA_SA_EEELi128ENS_6half_tEfNS_4arch4Sm90ELb1ELb0ELb0ELb0ELb1ELb0ELb0ELb1ELb1ELb1ELb1ELb0EEENS1_21CollectiveEpilogueFwdISB_S9_SC_SE_Li256ELb0ELb1ELb1ELb0EEENS1_19SingleTileSchedulerILb0ELb1ELb1ELi128EEEEEEEEEvNT_6ParamsE:
[----:B------:R-:W-:Y:S01]  /*0000*/  LDC R1, c[0x0][0x37c] ;  /* 0x0000df00ff017b82 */ /* 0x000fe20000000800 */
[----:B------:R-:W-:Y:S05]  /*0010*/  EXIT ;  /* 0x000000000000794d */ /* 0x000fea0003800000 */
.L_x_24:
        /* <DEDUP_REMOVED lines=14> */
.L_x_69:


//--------------------- .text._ZN7cutlass13device_kernelIN5flash11enable_sm90INS1_16FlashAttnFwdSm90INS1_25CollectiveMainloopFwdSm90ILi2EN4cute5tupleIJNS5_1CILi1EEES8_S8_EEENS6_IJNS7_ILi128EEESA_SA_EEELi128ENS_6half_tEfNS_4arch4Sm90ELb1ELb0ELb0ELb1ELb1ELb0ELb0ELb1ELb1ELb1ELb1ELb0EEENS1_21CollectiveEpilogueFwdISB_S9_SC_SE_Li256ELb1ELb1ELb1ELb0EEENS1_36VarlenDynamicPersistentTileSchedulerILi128ELi128ELi256ELi128ELb1ELb1ELb1ELb1ELb1ELb1EEEEEEEEEvNT_6ParamsE --------------------------
	.section	.text._ZN7cutlass13device_kernelIN5flash11enable_sm90INS1_16FlashAttnFwdSm90INS1_25CollectiveMainloopFwdSm90ILi2EN4cute5tupleIJNS5_1CILi1EEES8_S8_EEENS6_IJNS7_ILi128EEESA_SA_EEELi128ENS_6half_tEfNS_4arch4Sm90ELb1ELb0ELb0ELb1ELb1ELb0ELb0ELb1ELb1ELb1ELb1ELb0EEENS1_21CollectiveEpilogueFwdISB_S9_SC_SE_Li256ELb1ELb1ELb1ELb0EEENS1_36VarlenDynamicPersistentTileSchedulerILi128ELi128ELi256ELi128ELb1ELb1ELb1ELb1ELb1ELb1EEEEEEEEEvNT_6ParamsE,"ax",@progbits
	.align	128
.text._ZN7cutlass13device_kernelIN5flash11enable_sm90INS1_16FlashAttnFwdSm90INS1_25CollectiveMainloopFwdSm90ILi2EN4cute5tupleIJNS5_1CILi1EEES8_S8_EEENS6_IJNS7_ILi128EEESA_SA_EEELi128ENS_6half_tEfNS_4arch4Sm90ELb1ELb0ELb0ELb1ELb1ELb0ELb0ELb1ELb1ELb1ELb1ELb0EEENS1_21CollectiveEpilogueFwdISB_S9_SC_SE_Li256ELb1ELb1ELb1ELb0EEENS1_36VarlenDynamicPersistentTileSchedulerILi128ELi128ELi256ELi128ELb1ELb1ELb1ELb1ELb1ELb1EEEEEEEEEvNT_6ParamsE:
        .type           _ZN7cutlass13device_kernelIN5flash11enable_sm90INS1_16FlashAttnFwdSm90INS1_25CollectiveMainloopFwdSm90ILi2EN4cute5tupleIJNS5_1CILi1EEES8_S8_EEENS6_IJNS7_ILi128EEESA_SA_EEELi128ENS_6half_tEfNS_4arch4Sm90ELb1ELb0ELb0ELb1ELb1ELb0ELb0ELb1ELb1ELb1ELb1ELb0EEENS1_21CollectiveEpilogueFwdISB_S9_SC_SE_Li256ELb1ELb1ELb1ELb0EEENS1_36VarlenDynamicPersistentTileSchedulerILi128ELi128ELi256ELi128ELb1ELb1ELb1ELb1ELb1ELb1EEEEEEEEEvNT_6ParamsE,@function
        .size           _ZN7cutlass13device_kernelIN5flash11enable_sm90INS1_16FlashAttnFwdSm90INS1_25CollectiveMainloopFwdSm90ILi2EN4cute5tupleIJNS5_1CILi1EEES8_S8_EEENS6_IJNS7_ILi128EEESA_SA_EEELi128ENS_6half_tEfNS_4arch4Sm90ELb1ELb0ELb0ELb1ELb1ELb0ELb0ELb1ELb1ELb1ELb1ELb0EEENS1_21CollectiveEpilogueFwdISB_S9_SC_SE_Li256ELb1ELb1ELb1ELb0EEENS1_36VarlenDynamicPersistentTileSchedulerILi128ELi128ELi256ELi128ELb1ELb1ELb1ELb1ELb1ELb1EEEEEEEEEvNT_6ParamsE,(.L_x_70 - _ZN7cutlass13device_kernelIN5flash11enable_sm90INS1_16FlashAttnFwdSm90INS1_25CollectiveMainloopFwdSm90ILi2EN4cute5tupleIJNS5_1CILi1EEES8_S8_EEENS6_IJNS7_ILi128EEESA_SA_EEELi128ENS_6half_tEfNS_4arch4Sm90ELb1ELb0ELb0ELb1ELb1ELb0ELb0ELb1ELb1ELb1ELb1ELb0EEENS1_21CollectiveEpilogueFwdISB_S9_SC_SE_Li256ELb1ELb1ELb1ELb0EEENS1_36VarlenDynamicPersistentTileSchedulerILi128ELi128ELi256ELi128ELb1ELb1ELb1ELb1ELb1ELb1EEEEEEEEEvNT_6ParamsE)
        .other          _ZN7cutlass13device_kernelIN5flash11enable_sm90INS1_16FlashAttnFwdSm90INS1_25CollectiveMainloopFwdSm90ILi2EN4cute5tupleIJNS5_1CILi1EEES8_S8_EEENS6_IJNS7_ILi128EEESA_SA_EEELi128ENS_6half_tEfNS_4arch4Sm90ELb1ELb0ELb0ELb1ELb1ELb0ELb0ELb1ELb1ELb1ELb1ELb0EEENS1_21CollectiveEpilogueFwdISB_S9_SC_SE_Li256ELb1ELb1ELb1ELb0EEENS1_36VarlenDynamicPersistentTileSchedulerILi128ELi128ELi256ELi128ELb1ELb1ELb1ELb1ELb1ELb1EEEEEEEEEvNT_6ParamsE,@"STO_CUDA_ENTRY STV_DEFAULT"
_ZN7cutlass13device_kernelIN5flash11enable_sm90INS1_16FlashAttnFwdSm90INS1_25CollectiveMainloopFwdSm90ILi2EN4cute5tupleIJNS5_1CILi1EEES8_S8_EEENS6_IJNS7_ILi128EEESA_SA_EEELi128ENS_6half_tEfNS_4arch4Sm90ELb1ELb0ELb0ELb1ELb1ELb0ELb0ELb1ELb1ELb1ELb1ELb0EEENS1_21CollectiveEpilogueFwdISB_S9_SC_SE_Li256ELb1ELb1ELb1ELb0EEENS1_36VarlenDynamicPersistentTileSchedulerILi128ELi128ELi256ELi128ELb1ELb1ELb1ELb1ELb1ELb1EEEEEEEEEvNT_6ParamsE:
[----:B------:R-:W-:Y:S01]  /*0000*/  LDC R1, c[0x0][0x37c] ;  /* 0x0000df00ff017b82 */ /* 0x000fe20000000800 */
[----:B------:R-:W-:Y:S05]  /*0010*/  EXIT ;  /* 0x000000000000794d */ /* 0x000fea0003800000 */
.L_x_25:
        /* <DEDUP_REMOVED lines=14> */
.L_x_70:


//--------------------- .text._ZN7cutlass13device_kernelIN5flash11enable_sm90INS1_16FlashAttnFwdSm90INS1_25CollectiveMainloopFwdSm90ILi2EN4cute5tupleIJNS5_1CILi1EEES8_S8_EEENS6_IJNS7_ILi128EEESA_SA_EEELi128ENS_6half_tEfNS_4arch4Sm90ELb1ELb0ELb0ELb1ELb1ELb1ELb0ELb1ELb1ELb1ELb1ELb0EEENS1_21CollectiveEpilogueFwdISB_S9_SC_SE_Li256ELb1ELb1ELb1ELb0EEENS1_36VarlenDynamicPersistentTileSchedulerILi128ELi128ELi256ELi128ELb1ELb1ELb1ELb1ELb1ELb1EEEEEEEEEvNT_6ParamsE --------------------------
	.section	.text._ZN7cutlass13device_kernelIN5flash11enable_sm90INS1_16FlashAttnFwdSm90INS1_25CollectiveMainloopFwdSm90ILi2EN4cute5tupleIJNS5_1CILi1EEES8_S8_EEENS6_IJNS7_ILi128EEESA_SA_EEELi128ENS_6half_tEfNS_4arch4Sm90ELb1ELb0ELb0ELb1ELb1ELb1ELb0ELb1ELb1ELb1ELb1ELb0EEENS1_21CollectiveEpilogueFwdISB_S9_SC_SE_Li256ELb1ELb1ELb1ELb0EEENS1_36VarlenDynamicPersistentTileSchedulerILi128ELi128ELi256ELi128ELb1ELb1ELb1ELb1ELb1ELb1EEEEEEEEEvNT_6ParamsE,"ax",@progbits
	.align	128
.text._ZN7cutlass13device_kernelIN5flash11enable_sm90INS1_16FlashAttnFwdSm90INS1_25CollectiveMainloopFwdSm90ILi2EN4cute5tupleIJNS5_1CILi1EEES8_S8_EEENS6_IJNS7_ILi128EEESA_SA_EEELi128ENS_6half_tEfNS_4arch4Sm90ELb1ELb0ELb0ELb1ELb1ELb1ELb0ELb1ELb1ELb1ELb1ELb0EEENS1_21CollectiveEpilogueFwdISB_S9_SC_SE_Li256ELb1ELb1ELb1ELb0EEENS1_36VarlenDynamicPersistentTileSchedulerILi128ELi128ELi256ELi128ELb1ELb1ELb1ELb1ELb1ELb1EEEEEEEEEvNT_6ParamsE:
        .type           _ZN7cutlass13device_kernelIN5flash11enable_sm90INS1_16FlashAttnFwdSm90INS1_25CollectiveMainloopFwdSm90ILi2EN4cute5tupleIJNS5_1CILi1EEES8_S8_EEENS6_IJNS7_ILi128EEESA_SA_EEELi128ENS_6half_tEfNS_4arch4Sm90ELb1ELb0ELb0ELb1ELb1ELb1ELb0ELb1ELb1ELb1ELb1ELb0EEENS1_21CollectiveEpilogueFwdISB_S9_SC_SE_Li256ELb1ELb1ELb1ELb0EEENS1_36VarlenDynamicPersistentTileSchedulerILi128ELi128ELi256ELi128ELb1ELb1ELb1ELb1ELb1ELb1EEEEEEEEEvNT_6ParamsE,@function
        .size           _ZN7cutlass13device_kernelIN5flash11enable_sm90INS1_16FlashAttnFwdSm90INS1_25CollectiveMainloopFwdSm90ILi2EN4cute5tupleIJNS5_1CILi1EEES8_S8_EEENS6_IJNS7_ILi128EEESA_SA_EEELi128ENS_6half_tEfNS_4arch4Sm90ELb1ELb0ELb0ELb1ELb1ELb1ELb0ELb1ELb1ELb1ELb1ELb0EEENS1_21CollectiveEpilogueFwdISB_S9_SC_SE_Li256ELb1ELb1ELb1ELb0EEENS1_36VarlenDynamicPersistentTileSchedulerILi128ELi128ELi256ELi128ELb1ELb1ELb1ELb1ELb1ELb1EEEEEEEEEvNT_6ParamsE,(.L_x_71 - _ZN7cutlass13device_kernelIN5flash11enable_sm90INS1_16FlashAttnFwdSm90INS1_25CollectiveMainloopFwdSm90ILi2EN4cute5tupleIJNS5_1CILi1EEES8_S8_EEENS6_IJNS7_ILi128EEESA_SA_EEELi128ENS_6half_tEfNS_4arch4Sm90ELb1ELb0ELb0ELb1ELb1ELb1ELb0ELb1ELb1ELb1ELb1ELb0EEENS1_21CollectiveEpilogueFwdISB_S9_SC_SE_Li256ELb1ELb1ELb1ELb0EEENS1_36VarlenDynamicPersistentTileSchedulerILi128ELi128ELi256ELi128ELb1ELb1ELb1ELb1ELb1ELb1EEEEEEEEEvNT_6ParamsE)
        .other          _ZN7cutlass13device_kernelIN5flash11enable_sm90INS1_16FlashAttnFwdSm90INS1_25CollectiveMainloopFwdSm90ILi2EN4cute5tupleIJNS5_1CILi1EEES8_S8_EEENS6_IJNS7_ILi128EEESA_SA_EEELi128ENS_6half_tEfNS_4arch4Sm90ELb1ELb0ELb0ELb1ELb1ELb1ELb0ELb1ELb1ELb1ELb1ELb0EEENS1_21CollectiveEpilogueFwdISB_S9_SC_SE_Li256ELb1ELb1ELb1ELb0EEENS1_36VarlenDynamicPersistentTileSchedulerILi128ELi128ELi256ELi128ELb1ELb1ELb1ELb1ELb1ELb1EEEEEEEEEvNT_6ParamsE,@"STO_CUDA_ENTRY STV_DEFAULT"
_ZN7cutlass13device_kernelIN5flash11enable_sm90INS1_16FlashAttnFwdSm90INS1_25CollectiveMainloopFwdSm90ILi2EN4cute5tupleIJNS5_1CILi1EEES8_S8_EEENS6_IJNS7_ILi128EEESA_SA_EEELi128ENS_6half_tEfNS_4arch4Sm90ELb1ELb0ELb0ELb1ELb1ELb1ELb0ELb1ELb1ELb1ELb1ELb0EEENS1_21CollectiveEpilogueFwdISB_S9_SC_SE_Li256ELb1ELb1ELb1ELb0EEENS1_36VarlenDynamicPersistentTileSchedulerILi128ELi128ELi256ELi128ELb1ELb1ELb1ELb1ELb1ELb1EEEEEEEEEvNT_6ParamsE:
[----:B------:R-:W-:Y:S01]  /*0000*/  LDC R1, c[0x0][0x37c] ;  /* 0x0000df00ff017b82 */ /* 0x000fe20000000800 */
[----:B------:R-:W-:Y:S05]  /*0010*/  EXIT ;  /* 0x000000000000794d */ /* 0x000fea0003800000 */
.L_x_26:
        /* <DEDUP_REMOVED lines=14> */
.L_x_71:


//--------------------- .text._ZN7cutlass13device_kernelIN5flash11enable_sm90INS1_16FlashAttnFwdSm90INS1_25CollectiveMainloopFwdSm90ILi2EN4cute5tupleIJNS5_1CILi1EEES8_S8_EEENS6_IJNS7_ILi192EEENS7_ILi128EEENS7_ILi96EEEEEELi96ENS_6half_tEfNS_4arch4Sm90ELb0ELb0ELb0ELb0ELb1ELb0ELb0ELb0ELb1ELb1ELb1ELb0EEENS1_21CollectiveEpilogueFwdINS6_IJSA_SC_SB_EEES9_SE_SG_Li384ELb0ELb1ELb1ELb0EEENS1_19SingleTileSchedulerILb0ELb1ELb1ELi192EEEEEEEEEvNT_6ParamsE --------------------------
	.section	.text._ZN7cutlass13device_kernelIN5flash11enable_sm90INS1_16FlashAttnFwdSm90INS1_25CollectiveMainloopFwdSm90ILi2EN4cute5tupleIJNS5_1CILi1EEES8_S8_EEENS6_IJNS7_ILi192EEENS7_ILi128EEENS7_ILi96EEEEEELi96ENS_6half_tEfNS_4arch4Sm90ELb0ELb0ELb0ELb0ELb1ELb0ELb0ELb0ELb1ELb1ELb1ELb0EEENS1_21CollectiveEpilogueFwdINS6_IJSA_SC_SB_EEES9_SE_SG_Li384ELb0ELb1ELb1ELb0EEENS1_19SingleTileSchedulerILb0ELb1ELb1ELi192EEEEEEEEEvNT_6ParamsE,"ax",@progbits
	.align	128
.text._ZN7cutlass13device_kernelIN5flash11enable_sm90INS1_16FlashAttnFwdSm90INS1_25CollectiveMainloopFwdSm90ILi2EN4cute5tupleIJNS5_1CILi1EEES8_S8_EEENS6_IJNS7_ILi192EEENS7_ILi128EEENS7_ILi96EEEEEELi96ENS_6half_tEfNS_4arch4Sm90ELb0ELb0ELb0ELb0ELb1ELb0ELb0ELb0ELb1ELb1ELb1ELb0EEENS1_21CollectiveEpilogueFwdINS6_IJSA_SC_SB_EEES9_SE_SG_Li384ELb0ELb1ELb1ELb0EEENS1_19SingleTileSchedulerILb0ELb1ELb1ELi192EEEEEEEEEvNT_6ParamsE:
        .type           _ZN7cutlass13device_kernelIN5flash11enable_sm90INS1_16FlashAttnFwdSm90INS1_25CollectiveMainloopFwdSm90ILi2EN4cute5tupleIJNS5_1CILi1EEES8_S8_EEENS6_IJNS7_ILi192EEENS7_ILi128EEENS7_ILi96EEEEEELi96ENS_6half_tEfNS_4arch4Sm90ELb0ELb0ELb0ELb0ELb1ELb0ELb0ELb0ELb1ELb1ELb1ELb0EEENS1_21CollectiveEpilogueFwdINS6_IJSA_SC_SB_EEES9_SE_SG_Li384ELb0ELb1ELb1ELb0EEENS1_19SingleTileSchedulerILb0ELb1ELb1ELi192EEEEEEEEEvNT_6ParamsE,@function
        .size           _ZN7cutlass13device_kernelIN5flash11enable_sm90INS1_16FlashAttnFwdSm90INS1_25CollectiveMainloopFwdSm90ILi2EN4cute5tupleIJNS5_1CILi1EEES8_S8_EEENS6_IJNS7_ILi192EEENS7_ILi128EEENS7_ILi96EEEEEELi96ENS_6half_tEfNS_4arch4Sm90ELb0ELb0ELb0ELb0ELb1ELb0ELb0ELb0ELb1ELb1ELb1ELb0EEENS1_21CollectiveEpilogueFwdINS6_IJSA_SC_SB_EEES9_SE_SG_Li384ELb0ELb1ELb1ELb0EEENS1_19SingleTileSchedulerILb0ELb1ELb1ELi192EEEEEEEEEvNT_6ParamsE,(.L_x_72 - _ZN7cutlass13device_kernelIN5flash11enable_sm90INS1_16FlashAttnFwdSm90INS1_25CollectiveMainloopFwdSm90ILi2EN4cute5tupleIJNS5_1CILi1EEES8_S8_EEENS6_IJNS7_ILi192EEENS7_ILi128EEENS7_ILi96EEEEEELi96ENS_6half_tEfNS_4arch4Sm90ELb0ELb0ELb0ELb0ELb1ELb0ELb0ELb0ELb1ELb1ELb1ELb0EEENS1_21CollectiveEpilogueFwdINS6_IJSA_SC_SB_EEES9_SE_SG_Li384ELb0ELb1ELb1ELb0EEENS1_19SingleTileSchedulerILb0ELb1ELb1ELi192EEEEEEEEEvNT_6ParamsE)
        .other          _ZN7cutlass13device_kernelIN5flash11enable_sm90INS1_16FlashAttnFwdSm90INS1_25CollectiveMainloopFwdSm90ILi2EN4cute5tupleIJNS5_1CILi1EEES8_S8_EEENS6_IJNS7_ILi192EEENS7_ILi128EEENS7_ILi96EEEEEELi96ENS_6half_tEfNS_4arch4Sm90ELb0ELb0ELb0ELb0ELb1ELb0ELb0ELb0ELb1ELb1ELb1ELb0EEENS1_21CollectiveEpilogueFwdINS6_IJSA_SC_SB_EEES9_SE_SG_Li384ELb0ELb1ELb1ELb0EEENS1_19SingleTileSchedulerILb0ELb1ELb1ELi192EEEEEEEEEvNT_6ParamsE,@"STO_CUDA_ENTRY STV_DEFAULT"
_ZN7cutlass13device_kernelIN5flash11enable_sm90INS1_16FlashAttnFwdSm90INS1_25CollectiveMainloopFwdSm90ILi2EN4cute5tupleIJNS5_1CILi1EEES8_S8_EEENS6_IJNS7_ILi192EEENS7_ILi128EEENS7_ILi96EEEEEELi96ENS_6half_tEfNS_4arch4Sm90ELb0ELb0ELb0ELb0ELb1ELb0ELb0ELb0ELb1ELb1ELb1ELb0EEENS1_21CollectiveEpilogueFwdINS6_IJSA_SC_SB_EEES9_SE_SG_Li384ELb0ELb1ELb1ELb0EEENS1_19SingleTileSchedulerILb0ELb1ELb1ELi192EEEEEEEEEvNT_6ParamsE:
[----:B------:R-:W-:Y:S01]  /*0000*/  LDC R1, c[0x0][0x37c] ;  /* 0x0000df00ff017b82 */ /* 0x000fe20000000800 */
[----:B------:R-:W-:Y:S05]  /*0010*/  EXIT ;  /* 0x000000000000794d */ /* 0x000fea0003800000 */
.L_x_27:
        /* <DEDUP_REMOVED lines=14> */
.L_x_72:


//--------------------- .text._ZN7cutlass13device_kernelIN5flash11enable_sm90INS1_16FlashAttnFwdSm90INS1_25CollectiveMainloopFwdSm90ILi2EN4cute5tupleIJNS5_1CILi1EEES8_S8_EEENS6_IJNS7_ILi192EEENS7_ILi128EEENS7_ILi96EEEEEELi96ENS_6half_tEfNS_4arch4Sm90ELb0ELb0ELb0ELb1ELb1ELb0ELb0ELb0ELb1ELb1ELb1ELb0EEENS1_21CollectiveEpilogueFwdINS6_IJSA_SC_SB_EEES9_SE_SG_Li384ELb1ELb1ELb1ELb0EEENS1_36VarlenDynamicPersistentTileSchedulerILi192ELi128ELi384ELi128ELb1ELb1ELb1ELb0ELb1ELb1EEEEEEEEEvNT_6ParamsE --------------------------
	.section	.text._ZN7cutlass13device_kernelIN5flash11enable_sm90INS1_16FlashAttnFwdSm90INS1_25CollectiveMainloopFwdSm90ILi2EN4cute5tupleIJNS5_1CILi1EEES8_S8_EEENS6_IJNS7_ILi192EEENS7_ILi128EEENS7_ILi96EEEEEELi96ENS_6half_tEfNS_4arch4Sm90ELb0ELb0ELb0ELb1ELb1ELb0ELb0ELb0ELb1ELb1ELb1ELb0EEENS1_21CollectiveEpilogueFwdINS6_IJSA_SC_SB_EEES9_SE_SG_Li384ELb1ELb1ELb1ELb0EEENS1_36VarlenDynamicPersistentTileSchedulerILi192ELi128ELi384ELi128ELb1ELb1ELb1ELb0ELb1ELb1EEEEEEEEEvNT_6ParamsE,"ax",@progbits
	.align	128
.text._ZN7cutlass13device_kernelIN5flash11enable_sm90INS1_16FlashAttnFwdSm90INS1_25CollectiveMainloopFwdSm90ILi2EN4cute5tupleIJNS5_1CILi1EEES8_S8_EEENS6_IJNS7_ILi192EEENS7_ILi128EEENS7_ILi96EEEEEELi96ENS_6half_tEfNS_4arch4Sm90ELb0ELb0ELb0ELb1ELb1ELb0ELb0ELb0ELb1ELb1ELb1ELb0EEENS1_21CollectiveEpilogueFwdINS6_IJSA_SC_SB_EEES9_SE_SG_Li384ELb1ELb1ELb1ELb0EEENS1_36VarlenDynamicPersistentTileSchedulerILi192ELi128ELi384ELi128ELb1ELb1ELb1ELb0ELb1ELb1EEEEEEEEEvNT_6ParamsE:
        .type           _ZN7cutlass13device_kernelIN5flash11enable_sm90INS1_16FlashAttnFwdSm90INS1_25CollectiveMainloopFwdSm90ILi2EN4cute5tupleIJNS5_1CILi1EEES8_S8_EEENS6_IJNS7_ILi192EEENS7_ILi128EEENS7_ILi96EEEEEELi96ENS_6half_tEfNS_4arch4Sm90ELb0ELb0ELb0ELb1ELb1ELb0ELb0ELb0ELb1ELb1ELb1ELb0EEENS1_21CollectiveEpilogueFwdINS6_IJSA_SC_SB_EEES9_SE_SG_Li384ELb1ELb1ELb1ELb0EEENS1_36VarlenDynamicPersistentTileSchedulerILi192ELi128ELi384ELi128ELb1ELb1ELb1ELb0ELb1ELb1EEEEEEEEEvNT_6ParamsE,@function
        .size           _ZN7cutlass13device_kernelIN5flash11enable_sm90INS1_16FlashAttnFwdSm90INS1_25CollectiveMainloopFwdSm90ILi2EN4cute5tupleIJNS5_1CILi1EEES8_S8_EEENS6_IJNS7_ILi192EEENS7_ILi128EEENS7_ILi96EEEEEELi96ENS_6half_tEfNS_4arch4Sm90ELb0ELb0ELb0ELb1ELb1ELb0ELb0ELb0ELb1ELb1ELb1ELb0EEENS1_21CollectiveEpilogueFwdINS6_IJSA_SC_SB_EEES9_SE_SG_Li384ELb1ELb1ELb1ELb0EEENS1_36VarlenDynamicPersistentTileSchedulerILi192ELi128ELi384ELi128ELb1ELb1ELb1ELb0ELb1ELb1EEEEEEEEEvNT_6ParamsE,(.L_x_73 - _ZN7cutlass13device_kernelIN5flash11enable_sm90INS1_16FlashAttnFwdSm90INS1_25CollectiveMainloopFwdSm90ILi2EN4cute5tupleIJNS5_1CILi1EEES8_S8_EEENS6_IJNS7_ILi192EEENS7_ILi128EEENS7_ILi96EEEEEELi96ENS_6half_tEfNS_4arch4Sm90ELb0ELb0ELb0ELb1ELb1ELb0ELb0ELb0ELb1ELb1ELb1ELb0EEENS1_21CollectiveEpilogueFwdINS6_IJSA_SC_SB_EEES9_SE_SG_Li384ELb1ELb1ELb1ELb0EEENS1_36VarlenDynamicPersistentTileSchedulerILi192ELi128ELi384ELi128ELb1ELb1ELb1ELb0ELb1ELb1EEEEEEEEEvNT_6ParamsE)
        .other          _ZN7cutlass13device_kernelIN5flash11enable_sm90INS1_16FlashAttnFwdSm90INS1_25CollectiveMainloopFwdSm90ILi2EN4cute5tupleIJNS5_1CILi1EEES8_S8_EEENS6_IJNS7_ILi192EEENS7_ILi128EEENS7_ILi96EEEEEELi96ENS_6half_tEfNS_4arch4Sm90ELb0ELb0ELb0ELb1ELb1ELb0ELb0ELb0ELb1ELb1ELb1ELb0EEENS1_21CollectiveEpilogueFwdINS6_IJSA_SC_SB_EEES9_SE_SG_Li384ELb1ELb1ELb1ELb0EEENS1_36VarlenDynamicPersistentTileSchedulerILi192ELi128ELi384ELi128ELb1ELb1ELb1ELb0ELb1ELb1EEEEEEEEEvNT_6ParamsE,@"STO_CUDA_ENTRY STV_DEFAULT"
_ZN7cutlass13device_kernelIN5flash11enable_sm90INS1_16FlashAttnFwdSm90INS1_25CollectiveMainloopFwdSm90ILi2EN4cute5tupleIJNS5_1CILi1EEES8_S8_EEENS6_IJNS7_ILi192EEENS7_ILi128EEENS7_ILi96EEEEEELi96ENS_6half_tEfNS_4arch4Sm90ELb0ELb0ELb0ELb1ELb1ELb0ELb0ELb0ELb1ELb1ELb1ELb0EEENS1_21CollectiveEpilogueFwdINS6_IJSA_SC_SB_EEES9_SE_SG_Li384ELb1ELb1ELb1ELb0EEENS1_36VarlenDynamicPersistentTileSchedulerILi192ELi128ELi384ELi128ELb1ELb1ELb1ELb0ELb1ELb1EEEEEEEEEvNT_6ParamsE:
[----:B------:R-:W-:Y:S01]  /*0000*/  LDC R1, c[0x0][0x37c] ;  /* 0x0000df00ff017b82 */ /* 0x000fe20000000800 */
[----:B------:R-:W-:Y:S05]  /*0010*/  EXIT ;  /* 0x000000000000794d */ /* 0x000fea0003800000 */
.L_x_28:
        /* <DEDUP_REMOVED lines=14> */
.L_x_73:


//--------------------- .text._ZN7cutlass13device_kernelIN5flash11enable_sm90INS1_16FlashAttnFwdSm90INS1_25CollectiveMainloopFwdSm90ILi2EN4cute5tupleIJNS5_1CILi1EEES8_S8_EEENS6_IJNS7_ILi192EEENS7_ILi128EEENS7_ILi96EEEEEELi96ENS_6half_tEfNS_4arch4Sm90ELb0ELb0ELb0ELb1ELb1ELb1ELb0ELb0ELb1ELb1ELb1ELb0EEENS1_21CollectiveEpilogueFwdINS6_IJSA_SC_SB_EEES9_SE_SG_Li384ELb1ELb1ELb1ELb0EEENS1_36VarlenDynamicPersistentTileSchedulerILi192ELi128ELi384ELi128ELb1ELb1ELb1ELb0ELb1ELb1EEEEEEEEEvNT_6ParamsE --------------------------
	.section	.text._ZN7cutlass13device_kernelIN5flash11enable_sm90INS1_16FlashAttnFwdSm90INS1_25CollectiveMainloopFwdSm90ILi2EN4cute5tupleIJNS5_1CILi1EEES8_S8_EEENS6_IJNS7_ILi192EEENS7_ILi128EEENS7_ILi96EEEEEELi96ENS_6half_tEfNS_4arch4Sm90ELb0ELb0ELb0ELb1ELb1ELb1ELb0ELb0ELb1ELb1ELb1ELb0EEENS1_21CollectiveEpilogueFwdINS6_IJSA_SC_SB_EEES9_SE_SG_Li384ELb1ELb1ELb1ELb0EEENS1_36VarlenDynamicPersistentTileSchedulerILi192ELi128ELi384ELi128ELb1ELb1ELb1ELb0ELb1ELb1EEEEEEEEEvNT_6ParamsE,"ax",@progbits
	.align	128
.text._ZN7cutlass13device_kernelIN5flash11enable_sm90INS1_16FlashAttnFwdSm90INS1_25CollectiveMainloopFwdSm90ILi2EN4cute5tupleIJNS5_1CILi1EEES8_S8_EEENS6_IJNS7_ILi192EEENS7_ILi128EEENS7_ILi96EEEEEELi96ENS_6half_tEfNS_4arch4Sm90ELb0ELb0ELb0ELb1ELb1ELb1ELb0ELb0ELb1ELb1ELb1ELb0EEENS1_21CollectiveEpilogueFwdINS6_IJSA_SC_SB_EEES9_SE_SG_Li384ELb1ELb1ELb1ELb0EEENS1_36VarlenDynamicPersistentTileSchedulerILi192ELi128ELi384ELi128ELb1ELb1ELb1ELb0ELb1ELb1EEEEEEEEEvNT_6ParamsE:
        .type           _ZN7cutlass13device_kernelIN5flash11enable_sm90INS1_16FlashAttnFwdSm90INS1_25CollectiveMainloopFwdSm90ILi2EN4cute5tupleIJNS5_1CILi1EEES8_S8_EEENS6_IJNS7_ILi192EEENS7_ILi128EEENS7_ILi96EEEEEELi96ENS_6half_tEfNS_4arch4Sm90ELb0ELb0ELb0ELb1ELb1ELb1ELb0ELb0ELb1ELb1ELb1ELb0EEENS1_21CollectiveEpilogueFwdINS6_IJSA_SC_SB_EEES9_SE_SG_Li384ELb1ELb1ELb1ELb0EEENS1_36VarlenDynamicPersistentTileSchedulerILi192ELi128ELi384ELi128ELb1ELb1ELb1ELb0ELb1ELb1EEEEEEEEEvNT_6ParamsE,@function
        .size           _ZN7cutlass13device_kernelIN5flash11enable_sm90INS1_16FlashAttnFwdSm90INS1_25CollectiveMainloopFwdSm90ILi2EN4cute5tupleIJNS5_1CILi1EEES8_S8_EEENS6_IJNS7_ILi192EEENS7_ILi128EEENS7_ILi96EEEEEELi96ENS_6half_tEfNS_4arch4Sm90ELb0ELb0ELb0ELb1ELb1ELb1ELb0ELb0ELb1ELb1ELb1ELb0EEENS1_21CollectiveEpilogueFwdINS6_IJSA_SC_SB_EEES9_SE_SG_Li384ELb1ELb1ELb1ELb0EEENS1_36VarlenDynamicPersistentTileSchedulerILi192ELi128ELi384ELi128ELb1ELb1ELb1ELb0ELb1ELb1EEEEEEEEEvNT_6ParamsE,(.L_x_74 - _ZN7cutlass13device_kernelIN5flash11enable_sm90INS1_16FlashAttnFwdSm90INS1_25CollectiveMainloopFwdSm90ILi2EN4cute5tupleIJNS5_1CILi1EEES8_S8_EEENS6_IJNS7_ILi192EEENS7_ILi128EEENS7_ILi96EEEEEELi96ENS_6half_tEfNS_4arch4Sm90ELb0ELb0ELb0ELb1ELb1ELb1ELb0ELb0ELb1ELb1ELb1ELb0EEENS1_21CollectiveEpilogueFwdINS6_IJSA_SC_SB_EEES9_SE_SG_Li384ELb1ELb1ELb1ELb0EEENS1_36VarlenDynamicPersistentTileSchedulerILi192ELi128ELi384ELi128ELb1ELb1ELb1ELb0ELb1ELb1EEEEEEEEEvNT_6ParamsE)
        .other          _ZN7cutlass13device_kernelIN5flash11enable_sm90INS1_16FlashAttnFwdSm90INS1_25CollectiveMainloopFwdSm90ILi2EN4cute5tupleIJNS5_1CILi1EEES8_S8_EEENS6_IJNS7_ILi192EEENS7_ILi128EEENS7_ILi96EEEEEELi96ENS_6half_tEfNS_4arch4Sm90ELb0ELb0ELb0ELb1ELb1ELb1ELb0ELb0ELb1ELb1ELb1ELb0EEENS1_21CollectiveEpilogueFwdINS6_IJSA_SC_SB_EEES9_SE_SG_Li384ELb1ELb1ELb1ELb0EEENS1_36VarlenDynamicPersistentTileSchedulerILi192ELi128ELi384ELi128ELb1ELb1ELb1ELb0ELb1ELb1EEEEEEEEEvNT_6ParamsE,@"STO_CUDA_ENTRY STV_DEFAULT"
_ZN7cutlass13device_kernelIN5flash11enable_sm90INS1_16FlashAttnFwdSm90INS1_25CollectiveMainloopFwdSm90ILi2EN4cute5tupleIJNS5_1CILi1EEES8_S8_EEENS6_IJNS7_ILi192EEENS7_ILi128EEENS7_ILi96EEEEEELi96ENS_6half_tEfNS_4arch4Sm90ELb0ELb0ELb0ELb1ELb1ELb1ELb0ELb0ELb1ELb1ELb1ELb0EEENS1_21CollectiveEpilogueFwdINS6_IJSA_SC_SB_EEES9_SE_SG_Li384ELb1ELb1ELb1ELb0EEENS1_36VarlenDynamicPersistentTileSchedulerILi192ELi128ELi384ELi128ELb1ELb1ELb1ELb0ELb1ELb1EEEEEEEEEvNT_6ParamsE:
[----:B------:R-:W-:Y:S01]  /*0000*/  LDC R1, c[0x0][0x37c] ;  /* 0x0000df00ff017b82 */ /* 0x000fe20000000800 */
[----:B------:R-:W-:Y:S05]  /*0010*/  EXIT ;  /* 0x000000000000794d */ /* 0x000fea0003800000 */
.L_x_29:
        /* <DEDUP_REMOVED lines=14> */
.L_x_74:


//--------------------- .text._ZN7cutlass13device_kernelIN5flash11enable_sm90INS1_16FlashAttnFwdSm90INS1_25CollectiveMainloopFwdSm90ILi2EN4cute5tupleIJNS5_1CILi1EEES8_S8_EEENS6_IJNS7_ILi192EEENS7_ILi128EEENS7_ILi96EEEEEELi96ENS_6half_tEfNS_4arch4Sm90ELb0ELb1ELb0ELb0ELb1ELb0ELb0ELb0ELb1ELb1ELb1ELb0EEENS1_21CollectiveEpilogueFwdINS6_IJSA_SC_SB_EEES9_SE_SG_Li384ELb0ELb1ELb1ELb0EEENS1_19SingleTileSchedulerILb0ELb1ELb1ELi192EEEEEEEEEvNT_6ParamsE --------------------------
	.section	.text._ZN7cutlass13device_kernelIN5flash11enable_sm90INS1_16FlashAttnFwdSm90INS1_25CollectiveMainloopFwdSm90ILi2EN4cute5tupleIJNS5_1CILi1EEES8_S8_EEENS6_IJNS7_ILi192EEENS7_ILi128EEENS7_ILi96EEEEEELi96ENS_6half_tEfNS_4arch4Sm90ELb0ELb1ELb0ELb0ELb1ELb0ELb0ELb0ELb1ELb1ELb1ELb0EEENS1_21CollectiveEpilogueFwdINS6_IJSA_SC_SB_EEES9_SE_SG_Li384ELb0ELb1ELb1ELb0EEENS1_19SingleTileSchedulerILb0ELb1ELb1ELi192EEEEEEEEEvNT_6ParamsE,"ax",@progbits
	.align	128
.text._ZN7cutlass13device_kernelIN5flash11enable_sm90INS1_16FlashAttnFwdSm90INS1_25CollectiveMainloopFwdSm90ILi2EN4cute5tupleIJNS5_1CILi1EEES8_S8_EEENS6_IJNS7_ILi192EEENS7_ILi128EEENS7_ILi96EEEEEELi96ENS_6half_tEfNS_4arch4Sm90ELb0ELb1ELb0ELb0ELb1ELb0ELb0ELb0ELb1ELb1ELb1ELb0EEENS1_21CollectiveEpilogueFwdINS6_IJSA_SC_SB_EEES9_SE_SG_Li384ELb0ELb1ELb1ELb0EEENS1_19SingleTileSchedulerILb0ELb1ELb1ELi192EEEEEEEEEvNT_6ParamsE:
        .type           _ZN7cutlass13device_kernelIN5flash11enable_sm90INS1_16FlashAttnFwdSm90INS1_25CollectiveMainloopFwdSm90ILi2EN4cute5tupleIJNS5_1CILi1EEES8_S8_EEENS6_IJNS7_ILi192EEENS7_ILi128EEENS7_ILi96EEEEEELi96ENS_6half_tEfNS_4arch4Sm90ELb0ELb1ELb0ELb0ELb1ELb0ELb0ELb0ELb1ELb1ELb1ELb0EEENS1_21CollectiveEpilogueFwdINS6_IJSA_SC_SB_EEES9_SE_SG_Li384ELb0ELb1ELb1ELb0EEENS1_19SingleTileSchedulerILb0ELb1ELb1ELi192EEEEEEEEEvNT_6ParamsE,@function
        .size           _ZN7cutlass13device_kernelIN5flash11enable_sm90INS1_16FlashAttnFwdSm90INS1_25CollectiveMainloopFwdSm90ILi2EN4cute5tupleIJNS5_1CILi1EEES8_S8_EEENS6_IJNS7_ILi192EEENS7_ILi128EEENS7_ILi96EEEEEELi96ENS_6half_tEfNS_4arch4Sm90ELb0ELb1ELb0ELb0ELb1ELb0ELb0ELb0ELb1ELb1ELb1ELb0EEENS1_21CollectiveEpilogueFwdINS6_IJSA_SC_SB_EEES9_SE_SG_Li384ELb0ELb1ELb1ELb0EEENS1_19SingleTileSchedulerILb0ELb1ELb1ELi192EEEEEEEEEvNT_6ParamsE,(.L_x_75 - _ZN7cutlass13device_kernelIN5flash11enable_sm90INS1_16FlashAttnFwdSm90INS1_25CollectiveMainloopFwdSm90ILi2EN4cute5tupleIJNS5_1CILi1EEES8_S8_EEENS6_IJNS7_ILi192EEENS7_ILi128EEENS7_ILi96EEEEEELi96ENS_6half_tEfNS_4arch4Sm90ELb0ELb1ELb0ELb0ELb1ELb0ELb0ELb0ELb1ELb1ELb1ELb0EEENS1_21CollectiveEpilogueFwdINS6_IJSA_SC_SB_EEES9_SE_SG_Li384ELb0ELb1ELb1ELb0EEENS1_19SingleTileSchedulerILb0ELb1ELb1ELi192EEEEEEEEEvNT_6ParamsE)
        .other          _ZN7cutlass13device_kernelIN5flash11enable_sm90INS1_16FlashAttnFwdSm90INS1_25CollectiveMainloopFwdSm90ILi2EN4cute5tupleIJNS5_1CILi1EEES8_S8_EEENS6_IJNS7_ILi192EEENS7_ILi128EEENS7_ILi96EEEEEELi96ENS_6half_tEfNS_4arch4Sm90ELb0ELb1ELb0ELb0ELb1ELb0ELb0ELb0ELb1ELb1ELb1ELb0EEENS1_21CollectiveEpilogueFwdINS6_IJSA_SC_SB_EEES9_SE_SG_Li384ELb0ELb1ELb1ELb0EEENS1_19SingleTileSchedulerILb0ELb1ELb1ELi192EEEEEEEEEvNT_6ParamsE,@"STO_CUDA_ENTRY STV_DEFAULT"
_ZN7cutlass13device_kernelIN5flash11enable_sm90INS1_16FlashAttnFwdSm90INS1_25CollectiveMainloopFwdSm90ILi2EN4cute5tupleIJNS5_1CILi1EEES8_S8_EEENS6_IJNS7_ILi192EEENS7_ILi128EEENS7_ILi96EEEEEELi96ENS_6half_tEfNS_4arch4Sm90ELb0ELb1ELb0ELb0ELb1ELb0ELb0ELb0ELb1ELb1ELb1ELb0EEENS1_21CollectiveEpilogueFwdINS6_IJSA_SC_SB_EEES9_SE_SG_Li384ELb0ELb1ELb1ELb0EEENS1_19SingleTileSchedulerILb0ELb1ELb1ELi192EEEEEEEEEvNT_6ParamsE:
[----:B------:R-:W-:Y:S01]  /*0000*/  LDC R1, c[0x0][0x37c] ;  /* 0x0000df00ff017b82 */ /* 0x000fe20000000800 */
[----:B------:R-:W-:Y:S05]  /*0010*/  EXIT ;  /* 0x000000000000794d */ /* 0x000fea0003800000 */
.L_x_30:
        /* <DEDUP_REMOVED lines=14> */
.L_x_75:


//--------------------- .text._ZN7cutlass13device_kernelIN5flash11enable_sm90INS1_16FlashAttnFwdSm90INS1_25CollectiveMainloopFwdSm90ILi2EN4cute5tupleIJNS5_1CILi1EEES8_S8_EEENS6_IJNS7_ILi192EEENS7_ILi128EEENS7_ILi96EEEEEELi96ENS_6half_tEfNS_4arch4Sm90ELb0ELb1ELb0ELb1ELb1ELb0ELb0ELb0ELb1ELb1ELb1ELb0EEENS1_21CollectiveEpilogueFwdINS6_IJSA_SC_SB_EEES9_SE_SG_Li384ELb1ELb1ELb1ELb0EEENS1_36VarlenDynamicPersistentTileSchedulerILi192ELi128ELi384ELi128ELb1ELb1ELb1ELb1ELb0ELb1EEEEEEEEEvNT_6ParamsE --------------------------
	.section	.text._ZN7cutlass13device_kernelIN5flash11enable_sm90INS1_16FlashAttnFwdSm90INS1_25CollectiveMainloopFwdSm90ILi2EN4cute5tupleIJNS5_1CILi1EEES8_S8_EEENS6_IJNS7_ILi192EEENS7_ILi128EEENS7_ILi96EEEEEELi96ENS_6half_tEfNS_4arch4Sm90ELb0ELb1ELb0ELb1ELb1ELb0ELb0ELb0ELb1ELb1ELb1ELb0EEENS1_21CollectiveEpilogueFwdINS6_IJSA_SC_SB_EEES9_SE_SG_Li384ELb1ELb1ELb1ELb0EEENS1_36VarlenDynamicPersistentTileSchedulerILi192ELi128ELi384ELi128ELb1ELb1ELb1ELb1ELb0ELb1EEEEEEEEEvNT_6ParamsE,"ax",@progbits
	.align	128
.text._ZN7cutlass13device_kernelIN5flash11enable_sm90INS1_16FlashAttnFwdSm90INS1_25CollectiveMainloopFwdSm90ILi2EN4cute5tupleIJNS5_1CILi1EEES8_S8_EEENS6_IJNS7_ILi192EEENS7_ILi128EEENS7_ILi96EEEEEELi96ENS_6half_tEfNS_4arch4Sm90ELb0ELb1ELb0ELb1ELb1ELb0ELb0ELb0ELb1ELb1ELb1ELb0EEENS1_21CollectiveEpilogueFwdINS6_IJSA_SC_SB_EEES9_SE_SG_Li384ELb1ELb1ELb1ELb0EEENS1_36VarlenDynamicPersistentTileSchedulerILi192ELi128ELi384ELi128ELb1ELb1ELb1ELb1ELb0ELb1EEEEEEEEEvNT_6ParamsE:
        .type           _ZN7cutlass13device_kernelIN5flash11enable_sm90INS1_16FlashAttnFwdSm90INS1_25CollectiveMainloopFwdSm90ILi2EN4cute5tupleIJNS5_1CILi1EEES8_S8_EEENS6_IJNS7_ILi192EEENS7_ILi128EEENS7_ILi96EEEEEELi96ENS_6half_tEfNS_4arch4Sm90ELb0ELb1ELb0ELb1ELb1ELb0ELb0ELb0ELb1ELb1ELb1ELb0EEENS1_21CollectiveEpilogueFwdINS6_IJSA_SC_SB_EEES9_SE_SG_Li384ELb1ELb1ELb1ELb0EEENS1_36VarlenDynamicPersistentTileSchedulerILi192ELi128ELi384ELi128ELb1ELb1ELb1ELb1ELb0ELb1EEEEEEEEEvNT_6ParamsE,@function
        .size           _ZN7cutlass13device_kernelIN5flash11enable_sm90INS1_16FlashAttnFwdSm90INS1_25CollectiveMainloopFwdSm90ILi2EN4cute5tupleIJNS5_1CILi1EEES8_S8_EEENS6_IJNS7_ILi192EEENS7_ILi128EEENS7_ILi96EEEEEELi96ENS_6half_tEfNS_4arch4Sm90ELb0ELb1ELb0ELb1ELb1ELb0ELb0ELb0ELb1ELb1ELb1ELb0EEENS1_21CollectiveEpilogueFwdINS6_IJSA_SC_SB_EEES9_SE_SG_Li384ELb1ELb1ELb1ELb0EEENS1_36VarlenDynamicPersistentTileSchedulerILi192ELi128ELi384ELi128ELb1ELb1ELb1ELb1ELb0ELb1EEEEEEEEEvNT_6ParamsE,(.L_x_76 - _ZN7cutlass13device_kernelIN5flash11enable_sm90INS1_16FlashAttnFwdSm90INS1_25CollectiveMainloopFwdSm90ILi2EN4cute5tupleIJNS5_1CILi1EEES8_S8_EEENS6_IJNS7_ILi192EEENS7_ILi128EEENS7_ILi96EEEEEELi96ENS_6half_tEfNS_4arch4Sm90ELb0ELb1ELb0ELb1ELb1ELb0ELb0ELb0ELb1ELb1ELb1ELb0EEENS1_21CollectiveEpilogueFwdINS6_IJSA_SC_SB_EEES9_SE_SG_Li384ELb1ELb1ELb1ELb0EEENS1_36VarlenDynamicPersistentTileSchedulerILi192ELi128ELi384ELi128ELb1ELb1ELb1ELb1ELb0ELb1EEEEEEEEEvNT_6ParamsE)
        .other          _ZN7cutlass13device_kernelIN5flash11enable_sm90INS1_16FlashAttnFwdSm90INS1_25CollectiveMainloopFwdSm90ILi2EN4cute5tupleIJNS5_1CILi1EEES8_S8_EEENS6_IJNS7_ILi192EEENS7_ILi128EEENS7_ILi96EEEEEELi96ENS_6half_tEfNS_4arch4Sm90ELb0ELb1ELb0ELb1ELb1ELb0ELb0ELb0ELb1ELb1ELb1ELb0EEENS1_21CollectiveEpilogueFwdINS6_IJSA_SC_SB_EEES9_SE_SG_Li384ELb1ELb1ELb1ELb0EEENS1_36VarlenDynamicPersistentTileSchedulerILi192ELi128ELi384ELi128ELb1ELb1ELb1ELb1ELb0ELb1EEEEEEEEEvNT_6ParamsE,@"STO_CUDA_ENTRY STV_DEFAULT"
_ZN7cutlass13device_kernelIN5flash11enable_sm90INS1_16FlashAttnFwdSm90INS1_25CollectiveMainloopFwdSm90ILi2EN4cute5tupleIJNS5_1CILi1EEES8_S8_EEENS6_IJNS7_ILi192EEENS7_ILi128EEENS7_ILi96EEEEEELi96ENS_6half_tEfNS_4arch4Sm90ELb0ELb1ELb0ELb1ELb1ELb0ELb0ELb0ELb1ELb1ELb1ELb0EEENS1_21CollectiveEpilogueFwdINS6_IJSA_SC_SB_EEES9_SE_SG_Li384ELb1ELb1ELb1ELb0EEENS1_36VarlenDynamicPersistentTileSchedulerILi192ELi128ELi384ELi128ELb1ELb1ELb1ELb1ELb0ELb1EEEEEEEEEvNT_6ParamsE:
[----:B------:R-:W-:Y:S01]  /*0000*/  LDC R1, c[0x0][0x37c] ;  /* 0x0000df00ff017b82 */ /* 0x000fe20000000800 */
[----:B------:R-:W-:Y:S05]  /*0010*/  EXIT ;  /* 0x000000000000794d */ /* 0x000fea0003800000 */
.L_x_31:
        /* <DEDUP_REMOVED lines=14> */
.L_x_76:


//--------------------- .text._ZN7cutlass13device_kernelIN5flash11enable_sm90INS1_16FlashAttnFwdSm90INS1_25CollectiveMainloopFwdSm90ILi2EN4cute5tupleIJNS5_1CILi1EEES8_S8_EEENS6_IJNS7_ILi192EEENS7_ILi128EEENS7_ILi96EEEEEELi96ENS_6half_tEfNS_4arch4Sm90ELb0ELb1ELb0ELb1ELb1ELb1ELb0ELb0ELb1ELb1ELb1ELb0EEENS1_21CollectiveEpilogueFwdINS6_IJSA_SC_SB_EEES9_SE_SG_Li384ELb1ELb1ELb1ELb0EEENS1_36VarlenDynamicPersistentTileSchedulerILi192ELi128ELi384ELi128ELb1ELb1ELb1ELb1ELb0ELb1EEEEEEEEEvNT_6ParamsE --------------------------
	.section	.text._ZN7cutlass13device_kernelIN5flash11enable_sm90INS1_16FlashAttnFwdSm90INS1_25CollectiveMainloopFwdSm90ILi2EN4cute5tupleIJNS5_1CILi1EEES8_S8_EEENS6_IJNS7_ILi192EEENS7_ILi128EEENS7_ILi96EEEEEELi96ENS_6half_tEfNS_4arch4Sm90ELb0ELb1ELb0ELb1ELb1ELb1ELb0ELb0ELb1ELb1ELb1ELb0EEENS1_21CollectiveEpilogueFwdINS6_IJSA_SC_SB_EEES9_SE_SG_Li384ELb1ELb1ELb1ELb0EEENS1_36VarlenDynamicPersistentTileSchedulerILi192ELi128ELi384ELi128ELb1ELb1ELb1ELb1ELb0ELb1EEEEEEEEEvNT_6ParamsE,"ax",@progbits
	.align	128
.text._ZN7cutlass13device_kernelIN5flash11enable_sm90INS1_16FlashAttnFwdSm90INS1_25CollectiveMainloopFwdSm90ILi2EN4cute5tupleIJNS5_1CILi1EEES8_S8_EEENS6_IJNS7_ILi192EEENS7_ILi128EEENS7_ILi96EEEEEELi96ENS_6half_tEfNS_4arch4Sm90ELb0ELb1ELb0ELb1ELb1ELb1ELb0ELb0ELb1ELb1ELb1ELb0EEENS1_21CollectiveEpilogueFwdINS6_IJSA_SC_SB_EEES9_SE_SG_Li384ELb1ELb1ELb1ELb0EEENS1_36VarlenDynamicPersistentTileSchedulerILi192ELi128ELi384ELi128ELb1ELb1ELb1ELb1ELb0ELb1EEEEEEEEEvNT_6ParamsE:
        .type           _ZN7cutlass13device_kernelIN5flash11enable_sm90INS1_16FlashAttnFwdSm90INS1_25CollectiveMainloopFwdSm90ILi2EN4cute5tupleIJNS5_1CILi1EEES8_S8_EEENS6_IJNS7_ILi192EEENS7_ILi128EEENS7_ILi96EEEEEELi96ENS_6half_tEfNS_4arch4Sm90ELb0ELb1ELb0ELb1ELb1ELb1ELb0ELb0ELb1ELb1ELb1ELb0EEENS1_21CollectiveEpilogueFwdINS6_IJSA_SC_SB_EEES9_SE_SG_Li384ELb1ELb1ELb1ELb0EEENS1_36VarlenDynamicPersistentTileSchedulerILi192ELi128ELi384ELi128ELb1ELb1ELb1ELb1ELb0ELb1EEEEEEEEEvNT_6ParamsE,@function
        .size           _ZN7cutlass13device_kernelIN5flash11enable_sm90INS1_16FlashAttnFwdSm90INS1_25CollectiveMainloopFwdSm90ILi2EN4cute5tupleIJNS5_1CILi1EEES8_S8_EEENS6_IJNS7_ILi192EEENS7_ILi128EEENS7_ILi96EEEEEELi96ENS_6half_tEfNS_4arch4Sm90ELb0ELb1ELb0ELb1ELb1ELb1ELb0ELb0ELb1ELb1ELb1ELb0EEENS1_21CollectiveEpilogueFwdINS6_IJSA_SC_SB_EEES9_SE_SG_Li384ELb1ELb1ELb1ELb0EEENS1_36VarlenDynamicPersistentTileSchedulerILi192ELi128ELi384ELi128ELb1ELb1ELb1ELb1ELb0ELb1EEEEEEEEEvNT_6ParamsE,(.L_x_77 - _ZN7cutlass13device_kernelIN5flash11enable_sm90INS1_16FlashAttnFwdSm90INS1_25CollectiveMainloopFwdSm90ILi2EN4cute5tupleIJNS5_1CILi1EEES8_S8_EEENS6_IJNS7_ILi192EEENS7_ILi128EEENS7_ILi96EEEEEELi96ENS_6half_tEfNS_4arch4Sm90ELb0ELb1ELb0ELb1ELb1ELb1ELb0ELb0ELb1ELb1ELb1ELb0EEENS1_21CollectiveEpilogueFwdINS6_IJSA_SC_SB_EEES9_SE_SG_Li384ELb1ELb1ELb1ELb0EEENS1_36VarlenDynamicPersistentTileSchedulerILi192ELi128ELi384ELi128ELb1ELb1ELb1ELb1ELb0ELb1EEEEEEEEEvNT_6ParamsE)
        .other          _ZN7cutlass13device_kernelIN5flash11enable_sm90INS1_16FlashAttnFwdSm90INS1_25CollectiveMainloopFwdSm90ILi2EN4cute5tupleIJNS5_1CILi1EEES8_S8_EEENS6_IJNS7_ILi192EEENS7_ILi128EEENS7_ILi96EEEEEELi96ENS_6half_tEfNS_4arch4Sm90ELb0ELb1ELb0ELb1ELb1ELb1ELb0ELb0ELb1ELb1ELb1ELb0EEENS1_21CollectiveEpilogueFwdINS6_IJSA_SC_SB_EEES9_SE_SG_Li384ELb1ELb1ELb1ELb0EEENS1_36VarlenDynamicPersistentTileSchedulerILi192ELi128ELi384ELi128ELb1ELb1ELb1ELb1ELb0ELb1EEEEEEEEEvNT_6ParamsE,@"STO_CUDA_ENTRY STV_DEFAULT"
_ZN7cutlass13device_kernelIN5flash11enable_sm90INS1_16FlashAttnFwdSm90INS1_25CollectiveMainloopFwdSm90ILi2EN4cute5tupleIJNS5_1CILi1EEES8_S8_EEENS6_IJNS7_ILi192EEENS7_ILi128EEENS7_ILi96EEEEEELi96ENS_6half_tEfNS_4arch4Sm90ELb0ELb1ELb0ELb1ELb1ELb1ELb0ELb0ELb1ELb1ELb1ELb0EEENS1_21CollectiveEpilogueFwdINS6_IJSA_SC_SB_EEES9_SE_SG_Li384ELb1ELb1ELb1ELb0EEENS1_36VarlenDynamicPersistentTileSchedulerILi192ELi128ELi384ELi128ELb1ELb1ELb1ELb1ELb0ELb1EEEEEEEEEvNT_6ParamsE:
[----:B------:R-:W-:Y:S01]  /*0000*/  LDC R1, c[0x0][0x37c] ;  /* 0x0000df00ff017b82 */ /* 0x000fe20000000800 */
[----:B------:R-:W-:Y:S05]  /*0010*/  EXIT ;  /* 0x000000000000794d */ /* 0x000fea0003800000 */
.L_x_32:
        /* <DEDUP_REMOVED lines=14> */
.L_x_77:


//--------------------- .text._ZN7cutlass13device_kernelIN5flash11enable_sm90INS1_16FlashAttnFwdSm90INS1_25CollectiveMainloopFwdSm90ILi2EN4cute5tupleIJNS5_1CILi1EEES8_S8_EEENS6_IJNS7_ILi192EEENS7_ILi128EEENS7_ILi96EEEEEELi96ENS_6half_tEfNS_4arch4Sm90ELb1ELb0ELb0ELb0ELb1ELb0ELb0ELb0ELb1ELb1ELb1ELb0EEENS1_21CollectiveEpilogueFwdINS6_IJSA_SC_SB_EEES9_SE_SG_Li384ELb0ELb1ELb1ELb0EEENS1_19SingleTileSchedulerILb0ELb1ELb1ELi192EEEEEEEEEvNT_6ParamsE --------------------------
	.section	.text._ZN7cutlass13device_kernelIN5flash11enable_sm90INS1_16FlashAttnFwdSm90INS1_25CollectiveMainloopFwdSm90ILi2EN4cute5tupleIJNS5_1CILi1EEES8_S8_EEENS6_IJNS7_ILi192EEENS7_ILi128EEENS7_ILi96EEEEEELi96ENS_6half_tEfNS_4arch4Sm90ELb1ELb0ELb0ELb0ELb1ELb0ELb0ELb0ELb1ELb1ELb1ELb0EEENS1_21CollectiveEpilogueFwdINS6_IJSA_SC_SB_EEES9_SE_SG_Li384ELb0ELb1ELb1ELb0EEENS1_19SingleTileSchedulerILb0ELb1ELb1ELi192EEEEEEEEEvNT_6ParamsE,"ax",@progbits
	.align	128
.text._ZN7cutlass13device_kernelIN5flash11enable_sm90INS1_16FlashAttnFwdSm90INS1_25CollectiveMainloopFwdSm90ILi2EN4cute5tupleIJNS5_1CILi1EEES8_S8_EEENS6_IJNS7_ILi192EEENS7_ILi128EEENS7_ILi96EEEEEELi96ENS_6half_tEfNS_4arch4Sm90ELb1ELb0ELb0ELb0ELb1ELb0ELb0ELb0ELb1ELb1ELb1ELb0EEENS1_21CollectiveEpilogueFwdINS6_IJSA_SC_SB_EEES9_SE_SG_Li384ELb0ELb1ELb1ELb0EEENS1_19SingleTileSchedulerILb0ELb1ELb1ELi192EEEEEEEEEvNT_6ParamsE:
        .type           _ZN7cutlass13device_kernelIN5flash11enable_sm90INS1_16FlashAttnFwdSm90INS1_25CollectiveMainloopFwdSm90ILi2EN4cute5tupleIJNS5_1CILi1EEES8_S8_EEENS6_IJNS7_ILi192EEENS7_ILi128EEENS7_ILi96EEEEEELi96ENS_6half_tEfNS_4arch4Sm90ELb1ELb0ELb0ELb0ELb1ELb0ELb0ELb0ELb1ELb1ELb1ELb0EEENS1_21CollectiveEpilogueFwdINS6_IJSA_SC_SB_EEES9_SE_SG_Li384ELb0ELb1ELb1ELb0EEENS1_19SingleTileSchedulerILb0ELb1ELb1ELi192EEEEEEEEEvNT_6ParamsE,@function
        .size           _ZN7cutlass13device_kernelIN5flash11enable_sm90INS1_16FlashAttnFwdSm90INS1_25CollectiveMainloopFwdSm90ILi2EN4cute5tupleIJNS5_1CILi1EEES8_S8_EEENS6_IJNS7_ILi192EEENS7_ILi128EEENS7_ILi96EEEEEELi96ENS_6half_tEfNS_4arch4Sm90ELb1ELb0ELb0ELb0ELb1ELb0ELb0ELb0ELb1ELb1ELb1ELb0EEENS1_21CollectiveEpilogueFwdINS6_IJSA_SC_SB_EEES9_SE_SG_Li384ELb0ELb1ELb1ELb0EEENS1_19SingleTileSchedulerILb0ELb1ELb1ELi192EEEEEEEEEvNT_6ParamsE,(.L_x_78 - _ZN7cutlass13device_kernelIN5flash11enable_sm90INS1_16FlashAttnFwdSm90INS1_25CollectiveMainloopFwdSm90ILi2EN4cute5tupleIJNS5_1CILi1EEES8_S8_EEENS6_IJNS7_ILi192EEENS7_ILi128EEENS7_ILi96EEEEEELi96ENS_6half_tEfNS_4arch4Sm90ELb1ELb0ELb0ELb0ELb1ELb0ELb0ELb0ELb1ELb1ELb1ELb0EEENS1_21CollectiveEpilogueFwdINS6_IJSA_SC_SB_EEES9_SE_SG_Li384ELb0ELb1ELb1ELb0EEENS1_19SingleTileSchedulerILb0ELb1ELb1ELi192EEEEEEEEEvNT_6ParamsE)
        .other          _ZN7cutlass13device_kernelIN5flash11enable_sm90INS1_16FlashAttnFwdSm90INS1_25CollectiveMainloopFwdSm90ILi2EN4cute5tupleIJNS5_1CILi1EEES8_S8_EEENS6_IJNS7_ILi192EEENS7_ILi128EEENS7_ILi96EEEEEELi96ENS_6half_tEfNS_4arch4Sm90ELb1ELb0ELb0ELb0ELb1ELb0ELb0ELb0ELb1ELb1ELb1ELb0EEENS1_21CollectiveEpilogueFwdINS6_IJSA_SC_SB_EEES9_SE_SG_Li384ELb0ELb1ELb1ELb0EEENS1_19SingleTileSchedulerILb0ELb1ELb1ELi192EEEEEEEEEvNT_6ParamsE,@"STO_CUDA_ENTRY STV_DEFAULT"
_ZN7cutlass13device_kernelIN5flash11enable_sm90INS1_16FlashAttnFwdSm90INS1_25CollectiveMainloopFwdSm90ILi2EN4cute5tupleIJNS5_1CILi1EEES8_S8_EEENS6_IJNS7_ILi192EEENS7_ILi128EEENS7_ILi96EEEEEELi96ENS_6half_tEfNS_4arch4Sm90ELb1ELb0ELb0ELb0ELb1ELb0ELb0ELb0ELb1ELb1ELb1ELb0EEENS1_21CollectiveEpilogueFwdINS6_IJSA_SC_SB_EEES9_SE_SG_Li384ELb0ELb1ELb1ELb0EEENS1_19SingleTileSchedulerILb0ELb1ELb1ELi192EEEEEEEEEvNT_6ParamsE:
[----:B------:R-:W-:Y:S01]  /*0000*/  LDC R1, c[0x0][0x37c] ;  /* 0x0000df00ff017b82 */ /* 0x000fe20000000800 */
[----:B------:R-:W-:Y:S05]  /*0010*/  EXIT ;  /* 0x000000000000794d */ /* 0x000fea0003800000 */
.L_x_33:
        /* <DEDUP_REMOVED lines=14> */
.L_x_78:


//--------------------- .text._ZN7cutlass13device_kernelIN5flash11enable_sm90INS1_16FlashAttnFwdSm90INS1_25CollectiveMainloopFwdSm90ILi2EN4cute5tupleIJNS5_1CILi1EEES8_S8_EEENS6_IJNS7_ILi192EEENS7_ILi128EEENS7_ILi96EEEEEELi96ENS_6half_tEfNS_4arch4Sm90ELb1ELb0ELb0ELb1ELb1ELb0ELb0ELb0ELb1ELb1ELb1ELb0EEENS1_21CollectiveEpilogueFwdINS6_IJSA_SC_SB_EEES9_SE_SG_Li384ELb1ELb1ELb1ELb0EEENS1_36VarlenDynamicPersistentTileSchedulerILi192ELi128ELi384ELi128ELb1ELb1ELb1ELb1ELb1ELb1EEEEEEEEEvNT_6ParamsE --------------------------
	.section	.text._ZN7cutlass13device_kernelIN5flash11enable_sm90INS1_16FlashAttnFwdSm90INS1_25CollectiveMainloopFwdSm90ILi2EN4cute5tupleIJNS5_1CILi1EEES8_S8_EEENS6_IJNS7_ILi192EEENS7_ILi128EEENS7_ILi96EEEEEELi96ENS_6half_tEfNS_4arch4Sm90ELb1ELb0ELb0ELb1ELb1ELb0ELb0ELb0ELb1ELb1ELb1ELb0EEENS1_21CollectiveEpilogueFwdINS6_IJSA_SC_SB_EEES9_SE_SG_Li384ELb1ELb1ELb1ELb0EEENS1_36VarlenDynamicPersistentTileSchedulerILi192ELi128ELi384ELi128ELb1ELb1ELb1ELb1ELb1ELb1EEEEEEEEEvNT_6ParamsE,"ax",@progbits
	.align	128
.text._ZN7cutlass13device_kernelIN5flash11enable_sm90INS1_16FlashAttnFwdSm90INS1_25CollectiveMainloopFwdSm90ILi2EN4cute5tupleIJNS5_1CILi1EEES8_S8_EEENS6_IJNS7_ILi192EEENS7_ILi128EEENS7_ILi96EEEEEELi96ENS_6half_tEfNS_4arch4Sm90ELb1ELb0ELb0ELb1ELb1ELb0ELb0ELb0ELb1ELb1ELb1ELb0EEENS1_21CollectiveEpilogueFwdINS6_IJSA_SC_SB_EEES9_SE_SG_Li384ELb1ELb1ELb1ELb0EEENS1_36VarlenDynamicPersistentTileSchedulerILi192ELi128ELi384ELi128ELb1ELb1ELb1ELb1ELb1ELb1EEEEEEEEEvNT_6ParamsE:
        .type           _ZN7cutlass13device_kernelIN5flash11enable_sm90INS1_16FlashAttnFwdSm90INS1_25CollectiveMainloopFwdSm90ILi2EN4cute5tupleIJNS5_1CILi1EEES8_S8_EEENS6_IJNS7_ILi192EEENS7_ILi128EEENS7_ILi96EEEEEELi96ENS_6half_tEfNS_4arch4Sm90ELb1ELb0ELb0ELb1ELb1ELb0ELb0ELb0ELb1ELb1ELb1ELb0EEENS1_21CollectiveEpilogueFwdINS6_IJSA_SC_SB_EEES9_SE_SG_Li384ELb1ELb1ELb1ELb0EEENS1_36VarlenDynamicPersistentTileSchedulerILi192ELi128ELi384ELi128ELb1ELb1ELb1ELb1ELb1ELb1EEEEEEEEEvNT_6ParamsE,@function
        .size           _ZN7cutlass13device_kernelIN5flash11enable_sm90INS1_16FlashAttnFwdSm90INS1_25CollectiveMainloopFwdSm90ILi2EN4cute5tupleIJNS5_1CILi1EEES8_S8_EEENS6_IJNS7_ILi192EEENS7_ILi128EEENS7_ILi96EEEEEELi96ENS_6half_tEfNS_4arch4Sm90ELb1ELb0ELb0ELb1ELb1ELb0ELb0ELb0ELb1ELb1ELb1ELb0EEENS1_21CollectiveEpilogueFwdINS6_IJSA_SC_SB_EEES9_SE_SG_Li384ELb1ELb1ELb1ELb0EEENS1_36VarlenDynamicPersistentTileSchedulerILi192ELi128ELi384ELi128ELb1ELb1ELb1ELb1ELb1ELb1EEEEEEEEEvNT_6ParamsE,(.L_x_79 - _ZN7cutlass13device_kernelIN5flash11enable_sm90INS1_16FlashAttnFwdSm90INS1_25CollectiveMainloopFwdSm90ILi2EN4cute5tupleIJNS5_1CILi1EEES8_S8_EEENS6_IJNS7_ILi192EEENS7_ILi128EEENS7_ILi96EEEEEELi96ENS_6half_tEfNS_4arch4Sm90ELb1ELb0ELb0ELb1ELb1ELb0ELb0ELb0ELb1ELb1ELb1ELb0EEENS1_21CollectiveEpilogueFwdINS6_IJSA_SC_SB_EEES9_SE_SG_Li384ELb1ELb1ELb1ELb0EEENS1_36VarlenDynamicPersistentTileSchedulerILi192ELi128ELi384ELi128ELb1ELb1ELb1ELb1ELb1ELb1EEEEEEEEEvNT_6ParamsE)
        .other          _ZN7cutlass13device_kernelIN5flash11enable_sm90INS1_16FlashAttnFwdSm90INS1_25CollectiveMainloopFwdSm90ILi2EN4cute5tupleIJNS5_1CILi1EEES8_S8_EEENS6_IJNS7_ILi192EEENS7_ILi128EEENS7_ILi96EEEEEELi96ENS_6half_tEfNS_4arch4Sm90ELb1ELb0ELb0ELb1ELb1ELb0ELb0ELb0ELb1ELb1ELb1ELb0EEENS1_21CollectiveEpilogueFwdINS6_IJSA_SC_SB_EEES9_SE_SG_Li384ELb1ELb1ELb1ELb0EEENS1_36VarlenDynamicPersistentTileSchedulerILi192ELi128ELi384ELi128ELb1ELb1ELb1ELb1ELb1ELb1EEEEEEEEEvNT_6ParamsE,@"STO_CUDA_ENTRY STV_DEFAULT"
_ZN7cutlass13device_kernelIN5flash11enable_sm90INS1_16FlashAttnFwdSm90INS1_25CollectiveMainloopFwdSm90ILi2EN4cute5tupleIJNS5_1CILi1EEES8_S8_EEENS6_IJNS7_ILi192EEENS7_ILi128EEENS7_ILi96EEEEEELi96ENS_6half_tEfNS_4arch4Sm90ELb1ELb0ELb0ELb1ELb1ELb0ELb0ELb0ELb1ELb1ELb1ELb0EEENS1_21CollectiveEpilogueFwdINS6_IJSA_SC_SB_EEES9_SE_SG_Li384ELb1ELb1ELb1ELb0EEENS1_36VarlenDynamicPersistentTileSchedulerILi192ELi128ELi384ELi128ELb1ELb1ELb1ELb1ELb1ELb1EEEEEEEEEvNT_6ParamsE:
[----:B------:R-:W-:Y:S01]  /*0000*/  LDC R1, c[0x0][0x37c] ;  /* 0x0000df00ff017b82 */ /* 0x000fe20000000800 */
[----:B------:R-:W-:Y:S05]  /*0010*/  EXIT ;  /* 0x000000000000794d */ /* 0x000fea0003800000 */
.L_x_34:
        /* <DEDUP_REMOVED lines=14> */
.L_x_79:


//--------------------- .text._ZN7cutlass13device_kernelIN5flash11enable_sm90INS1_16FlashAttnFwdSm90INS1_25CollectiveMainloopFwdSm90ILi2EN4cute5tupleIJNS5_1CILi1EEES8_S8_EEENS6_IJNS7_ILi192EEENS7_ILi128EEENS7_ILi96EEEEEELi96ENS_6half_tEfNS_4arch4Sm90ELb1ELb0ELb0ELb1ELb1ELb1ELb0ELb0ELb1ELb1ELb1ELb0EEENS1_21CollectiveEpilogueFwdINS6_IJSA_SC_SB_EEES9_SE_SG_Li384ELb1ELb1ELb1ELb0EEENS1_36VarlenDynamicPersistentTileSchedulerILi192ELi128ELi384ELi128ELb1ELb1ELb1ELb1ELb1ELb1EEEEEEEEEvNT_6ParamsE --------------------------
	.section	.text._ZN7cutlass13device_kernelIN5flash11enable_sm90INS1_16FlashAttnFwdSm90INS1_25CollectiveMainloopFwdSm90ILi2EN4cute5tupleIJNS5_1CILi1EEES8_S8_EEENS6_IJNS7_ILi192EEENS7_ILi128EEENS7_ILi96EEEEEELi96ENS_6half_tEfNS_4arch4Sm90ELb1ELb0ELb0ELb1ELb1ELb1ELb0ELb0ELb1ELb1ELb1ELb0EEENS1_21CollectiveEpilogueFwdINS6_IJSA_SC_SB_EEES9_SE_SG_Li384ELb1ELb1ELb1ELb0EEENS1_36VarlenDynamicPersistentTileSchedulerILi192ELi128ELi384ELi128ELb1ELb1ELb1ELb1ELb1ELb1EEEEEEEEEvNT_6ParamsE,"ax",@progbits
	.align	128
.text._ZN7cutlass13device_kernelIN5flash11enable_sm90INS1_16FlashAttnFwdSm90INS1_25CollectiveMainloopFwdSm90ILi2EN4cute5tupleIJNS5_1CILi1EEES8_S8_EEENS6_IJNS7_ILi192EEENS7_ILi128EEENS7_ILi96EEEEEELi96ENS_6half_tEfNS_4arch4Sm90ELb1ELb0ELb0ELb1ELb1ELb1ELb0ELb0ELb1ELb1ELb1ELb0EEENS1_21CollectiveEpilogueFwdINS6_IJSA_SC_SB_EEES9_SE_SG_Li384ELb1ELb1ELb1ELb0EEENS1_36VarlenDynamicPersistentTileSchedulerILi192ELi128ELi384ELi128ELb1ELb1ELb1ELb1ELb1ELb1EEEEEEEEEvNT_6ParamsE:
        .type           _ZN7cutlass13device_kernelIN5flash11enable_sm90INS1_16FlashAttnFwdSm90INS1_25CollectiveMainloopFwdSm90ILi2EN4cute5tupleIJNS5_1CILi1EEES8_S8_EEENS6_IJNS7_ILi192EEENS7_ILi128EEENS7_ILi96EEEEEELi96ENS_6half_tEfNS_4arch4Sm90ELb1ELb0ELb0ELb1ELb1ELb1ELb0ELb0ELb1ELb1ELb1ELb0EEENS1_21CollectiveEpilogueFwdINS6_IJSA_SC_SB_EEES9_SE_SG_Li384ELb1ELb1ELb1ELb0EEENS1_36VarlenDynamicPersistentTileSchedulerILi192ELi128ELi384ELi128ELb1ELb1ELb1ELb1ELb1ELb1EEEEEEEEEvNT_6ParamsE,@function
        .size           _ZN7cutlass13device_kernelIN5flash11enable_sm90INS1_16FlashAttnFwdSm90INS1_25CollectiveMainloopFwdSm90ILi2EN4cute5tupleIJNS5_1CILi1EEES8_S8_EEENS6_IJNS7_ILi192EEENS7_ILi128EEENS7_ILi96EEEEEELi96ENS_6half_tEfNS_4arch4Sm90ELb1ELb0ELb0ELb1ELb1ELb1ELb0ELb0ELb1ELb1ELb1ELb0EEENS1_21CollectiveEpilogueFwdINS6_IJSA_SC_SB_EEES9_SE_SG_Li384ELb1ELb1ELb1ELb0EEENS1_36VarlenDynamicPersistentTileSchedulerILi192ELi128ELi384ELi128ELb1ELb1ELb1ELb1ELb1ELb1EEEEEEEEEvNT_6ParamsE,(.L_x_80 - _ZN7cutlass13device_kernelIN5flash11enable_sm90INS1_16FlashAttnFwdSm90INS1_25CollectiveMainloopFwdSm90ILi2EN4cute5tupleIJNS5_1CILi1EEES8_S8_EEENS6_IJNS7_ILi192EEENS7_ILi128EEENS7_ILi96EEEEEELi96ENS_6half_tEfNS_4arch4Sm90ELb1ELb0ELb0ELb1ELb1ELb1ELb0ELb0ELb1ELb1ELb1ELb0EEENS1_21CollectiveEpilogueFwdINS6_IJSA_SC_SB_EEES9_SE_SG_Li384ELb1ELb1ELb1ELb0EEENS1_36VarlenDynamicPersistentTileSchedulerILi192ELi128ELi384ELi128ELb1ELb1ELb1ELb1ELb1ELb1EEEEEEEEEvNT_6ParamsE)
        .other          _ZN7cutlass13device_kernelIN5flash11enable_sm90INS1_16FlashAttnFwdSm90INS1_25CollectiveMainloopFwdSm90ILi2EN4cute5tupleIJNS5_1CILi1EEES8_S8_EEENS6_IJNS7_ILi192EEENS7_ILi128EEENS7_ILi96EEEEEELi96ENS_6half_tEfNS_4arch4Sm90ELb1ELb0ELb0ELb1ELb1ELb1ELb0ELb0ELb1ELb1ELb1ELb0EEENS1_21CollectiveEpilogueFwdINS6_IJSA_SC_SB_EEES9_SE_SG_Li384ELb1ELb1ELb1ELb0EEENS1_36VarlenDynamicPersistentTileSchedulerILi192ELi128ELi384ELi128ELb1ELb1ELb1ELb1ELb1ELb1EEEEEEEEEvNT_6ParamsE,@"STO_CUDA_ENTRY STV_DEFAULT"
_ZN7cutlass13device_kernelIN5flash11enable_sm90INS1_16FlashAttnFwdSm90INS1_25CollectiveMainloopFwdSm90ILi2EN4cute5tupleIJNS5_1CILi1EEES8_S8_EEENS6_IJNS7_ILi192EEENS7_ILi128EEENS7_ILi96EEEEEELi96ENS_6half_tEfNS_4arch4Sm90ELb1ELb0ELb0ELb1ELb1ELb1ELb0ELb0ELb1ELb1ELb1ELb0EEENS1_21CollectiveEpilogueFwdINS6_IJSA_SC_SB_EEES9_SE_SG_Li384ELb1ELb1ELb1ELb0EEENS1_36VarlenDynamicPersistentTileSchedulerILi192ELi128ELi384ELi128ELb1ELb1ELb1ELb1ELb1ELb1EEEEEEEEEvNT_6ParamsE:
[----:B------:R-:W-:Y:S01]  /*0000*/  LDC R1, c[0x0][0x37c] ;  /* 0x0000df00ff017b82 */ /* 0x000fe20000000800 */
[----:B------:R-:W-:Y:S05]  /*0010*/  EXIT ;  /* 0x000000000000794d */ /* 0x000fea0003800000 */
.L_x_35:
        /* <DEDUP_REMOVED lines=14> */
.L_x_80:


//--------------------- .text._ZN7cutlass13device_kernelIN5flash11enable_sm90INS1_16FlashAttnFwdSm90INS1_25CollectiveMainloopFwdSm90ILi2EN4cute5tupleIJNS5_1CILi1EEES8_S8_EEENS6_IJNS7_ILi192EEENS7_ILi128EEENS7_ILi64EEEEEELi64ENS_6half_tEfNS_4arch4Sm90ELb0ELb0ELb0ELb0ELb1ELb0ELb0ELb1ELb1ELb1ELb1ELb0EEENS1_21CollectiveEpilogueFwdINS6_IJSA_SC_SB_EEES9_SE_SG_Li384ELb0ELb1ELb1ELb0EEENS1_19SingleTileSchedulerILb0ELb1ELb1ELi192EEEEEEEEEvNT_6ParamsE --------------------------
	.section	.text._ZN7cutlass13device_kernelIN5flash11enable_sm90INS1_16FlashAttnFwdSm90INS1_25CollectiveMainloopFwdSm90ILi2EN4cute5tupleIJNS5_1CILi1EEES8_S8_EEENS6_IJNS7_ILi192EEENS7_ILi128EEENS7_ILi64EEEEEELi64ENS_6half_tEfNS_4arch4Sm90ELb0ELb0ELb0ELb0ELb1ELb0ELb0ELb1ELb1ELb1ELb1ELb0EEENS1_21CollectiveEpilogueFwdINS6_IJSA_SC_SB_EEES9_SE_SG_Li384ELb0ELb1ELb1ELb0EEENS1_19SingleTileSchedulerILb0ELb1ELb1ELi192EEEEEEEEEvNT_6ParamsE,"ax",@progbits
	.align	128
.text._ZN7cutlass13device_kernelIN5flash11enable_sm90INS1_16FlashAttnFwdSm90INS1_25CollectiveMainloopFwdSm90ILi2EN4cute5tupleIJNS5_1CILi1EEES8_S8_EEENS6_IJNS7_ILi192EEENS7_ILi128EEENS7_ILi64EEEEEELi64ENS_6half_tEfNS_4arch4Sm90ELb0ELb0ELb0ELb0ELb1ELb0ELb0ELb1ELb1ELb1ELb1ELb0EEENS1_21CollectiveEpilogueFwdINS6_IJSA_SC_SB_EEES9_SE_SG_Li384ELb0ELb1ELb1ELb0EEENS1_19SingleTileSchedulerILb0ELb1ELb1ELi192EEEEEEEEEvNT_6ParamsE:
        .type           _ZN7cutlass13device_kernelIN5flash11enable_sm90INS1_16FlashAttnFwdSm90INS1_25CollectiveMainloopFwdSm90ILi2EN4cute5tupleIJNS5_1CILi1EEES8_S8_EEENS6_IJNS7_ILi192EEENS7_ILi128EEENS7_ILi64EEEEEELi64ENS_6half_tEfNS_4arch4Sm90ELb0ELb0ELb0ELb0ELb1ELb0ELb0ELb1ELb1ELb1ELb1ELb0EEENS1_21CollectiveEpilogueFwdINS6_IJSA_SC_SB_EEES9_SE_SG_Li384ELb0ELb1ELb1ELb0EEENS1_19SingleTileSchedulerILb0ELb1ELb1ELi192EEEEEEEEEvNT_6ParamsE,@function
        .size           _ZN7cutlass13device_kernelIN5flash11enable_sm90INS1_16FlashAttnFwdSm90INS1_25CollectiveMainloopFwdSm90ILi2EN4cute5tupleIJNS5_1CILi1EEES8_S8_EEENS6_IJNS7_ILi192EEENS7_ILi128EEENS7_ILi64EEEEEELi64ENS_6half_tEfNS_4arch4Sm90ELb0ELb0ELb0ELb0ELb1ELb0ELb0ELb1ELb1ELb1ELb1ELb0EEENS1_21CollectiveEpilogueFwdINS6_IJSA_SC_SB_EEES9_SE_SG_Li384ELb0ELb1ELb1ELb0EEENS1_19SingleTileSchedulerILb0ELb1ELb1ELi192EEEEEEEEEvNT_6ParamsE,(.L_x_81 - _ZN7cutlass13device_kernelIN5flash11enable_sm90INS1_16FlashAttnFwdSm90INS1_25CollectiveMainloopFwdSm90ILi2EN4cute5tupleIJNS5_1CILi1EEES8_S8_EEENS6_IJNS7_ILi192EEENS7_ILi128EEENS7_ILi64EEEEEELi64ENS_6half_tEfNS_4arch4Sm90ELb0ELb0ELb0ELb0ELb1ELb0ELb0ELb1ELb1ELb1ELb1ELb0EEENS1_21CollectiveEpilogueFwdINS6_IJSA_SC_SB_EEES9_SE_SG_Li384ELb0ELb1ELb1ELb0EEENS1_19SingleTileSchedulerILb0ELb1ELb1ELi192EEEEEEEEEvNT_6ParamsE)
        .other          _ZN7cutlass13device_kernelIN5flash11enable_sm90INS1_16FlashAttnFwdSm90INS1_25CollectiveMainloopFwdSm90ILi2EN4cute5tupleIJNS5_1CILi1EEES8_S8_EEENS6_IJNS7_ILi192EEENS7_ILi128EEENS7_ILi64EEEEEELi64ENS_6half_tEfNS_4arch4Sm90ELb0ELb0ELb0ELb0ELb1ELb0ELb0ELb1ELb1ELb1ELb1ELb0EEENS1_21CollectiveEpilogueFwdINS6_IJSA_SC_SB_EEES9_SE_SG_Li384ELb0ELb1ELb1ELb0EEENS1_19SingleTileSchedulerILb0ELb1ELb1ELi192EEEEEEEEEvNT_6ParamsE,@"STO_CUDA_ENTRY STV_DEFAULT"
_ZN7cutlass13device_kernelIN5flash11enable_sm90INS1_16FlashAttnFwdSm90INS1_25CollectiveMainloopFwdSm90ILi2EN4cute5tupleIJNS5_1CILi1EEES8_S8_EEENS6_IJNS7_ILi192EEENS7_ILi128EEENS7_ILi64EEEEEELi64ENS_6half_tEfNS_4arch4Sm90ELb0ELb0ELb0ELb0ELb1ELb0ELb0ELb1ELb1ELb1ELb1ELb0EEENS1_21CollectiveEpilogueFwdINS6_IJSA_SC_SB_EEES9_SE_SG_Li384ELb0ELb1ELb1ELb0EEENS1_19SingleTileSchedulerILb0ELb1ELb1ELi192EEEEEEEEEvNT_6ParamsE:
[----:B------:R-:W-:Y:S01]  /*0000*/  LDC R1, c[0x0][0x37c] ;  /* 0x0000df00ff017b82 */ /* 0x000fe20000000800 */
[----:B------:R-:W-:Y:S05]  /*0010*/  EXIT ;  /* 0x000000000000794d */ /* 0x000fea0003800000 */
.L_x_36:
        /* <DEDUP_REMOVED lines=14> */
.L_x_81:


//--------------------- .text._ZN7cutlass13device_kernelIN5flash11enable_sm90INS1_16FlashAttnFwdSm90INS1_25CollectiveMainloopFwdSm90ILi2EN4cute5tupleIJNS5_1CILi1EEES8_S8_EEENS6_IJNS7_ILi192EEENS7_ILi128EEENS7_ILi64EEEEEELi64ENS_6half_tEfNS_4arch4Sm90ELb0ELb0ELb0ELb1ELb1ELb0ELb0ELb1ELb1ELb1ELb1ELb0EEENS1_21CollectiveEpilogueFwdINS6_IJSA_SC_SB_EEES9_SE_SG_Li384ELb1ELb1ELb1ELb0EEENS1_36VarlenDynamicPersistentTileSchedulerILi192ELi128ELi384ELi128ELb1ELb1ELb1ELb0ELb1ELb1EEEEEEEEEvNT_6ParamsE --------------------------
	.section	.text._ZN7cutlass13device_kernelIN5flash11enable_sm90INS1_16FlashAttnFwdSm90INS1_25CollectiveMainloopFwdSm90ILi2EN4cute5tupleIJNS5_1CILi1EEES8_S8_EEENS6_IJNS7_ILi192EEENS7_ILi128EEENS7_ILi64EEEEEELi64ENS_6half_tEfNS_4arch4Sm90ELb0ELb0ELb0ELb1ELb1ELb0ELb0ELb1ELb1ELb1ELb1ELb0EEENS1_21CollectiveEpilogueFwdINS6_IJSA_SC_SB_EEES9_SE_SG_Li384ELb1ELb1ELb1ELb0EEENS1_36VarlenDynamicPersistentTileSchedulerILi192ELi128ELi384ELi128ELb1ELb1ELb1ELb0ELb1ELb1EEEEEEEEEvNT_6ParamsE,"ax",@progbits
	.align	128
.text._ZN7cutlass13device_kernelIN5flash11enable_sm90INS1_16FlashAttnFwdSm90INS1_25CollectiveMainloopFwdSm90ILi2EN4cute5tupleIJNS5_1CILi1EEES8_S8_EEENS6_IJNS7_ILi192EEENS7_ILi128EEENS7_ILi64EEEEEELi64ENS_6half_tEfNS_4arch4Sm90ELb0ELb0ELb0ELb1ELb1ELb0ELb0ELb1ELb1ELb1ELb1ELb0EEENS1_21CollectiveEpilogueFwdINS6_IJSA_SC_SB_EEES9_SE_SG_Li384ELb1ELb1ELb1ELb0EEENS1_36VarlenDynamicPersistentTileSchedulerILi192ELi128ELi384ELi128ELb1ELb1ELb1ELb0ELb1ELb1EEEEEEEEEvNT_6ParamsE:
        .type           _ZN7cutlass13device_kernelIN5flash11enable_sm90INS1_16FlashAttnFwdSm90INS1_25CollectiveMainloopFwdSm90ILi2EN4cute5tupleIJNS5_1CILi1EEES8_S8_EEENS6_IJNS7_ILi192EEENS7_ILi128EEENS7_ILi64EEEEEELi64ENS_6half_tEfNS_4arch4Sm90ELb0ELb0ELb0ELb1ELb1ELb0ELb0ELb1ELb1ELb1ELb1ELb0EEENS1_21CollectiveEpilogueFwdINS6_IJSA_SC_SB_EEES9_SE_SG_Li384ELb1ELb1ELb1ELb0EEENS1_36VarlenDynamicPersistentTileSchedulerILi192ELi128ELi384ELi128ELb1ELb1ELb1ELb0ELb1ELb1EEEEEEEEEvNT_6ParamsE,@function
        .size           _ZN7cutlass13device_kernelIN5flash11enable_sm90INS1_16FlashAttnFwdSm90INS1_25CollectiveMainloopFwdSm90ILi2EN4cute5tupleIJNS5_1CILi1EEES8_S8_EEENS6_IJNS7_ILi192EEENS7_ILi128EEENS7_ILi64EEEEEELi64ENS_6half_tEfNS_4arch4Sm90ELb0ELb0ELb0ELb1ELb1ELb0ELb0ELb1ELb1ELb1ELb1ELb0EEENS1_21CollectiveEpilogueFwdINS6_IJSA_SC_SB_EEES9_SE_SG_Li384ELb1ELb1ELb1ELb0EEENS1_36VarlenDynamicPersistentTileSchedulerILi192ELi128ELi384ELi128ELb1ELb1ELb1ELb0ELb1ELb1EEEEEEEEEvNT_6ParamsE,(.L_x_82 - _ZN7cutlass13device_kernelIN5flash11enable_sm90INS1_16FlashAttnFwdSm90INS1_25CollectiveMainloopFwdSm90ILi2EN4cute5tupleIJNS5_1CILi1EEES8_S8_EEENS6_IJNS7_ILi192EEENS7_ILi128EEENS7_ILi64EEEEEELi64ENS_6half_tEfNS_4arch4Sm90ELb0ELb0ELb0ELb1ELb1ELb0ELb0ELb1ELb1ELb1ELb1ELb0EEENS1_21CollectiveEpilogueFwdINS6_IJSA_SC_SB_EEES9_SE_SG_Li384ELb1ELb1ELb1ELb0EEENS1_36VarlenDynamicPersistentTileSchedulerILi192ELi128ELi384ELi128ELb1ELb1ELb1ELb0ELb1ELb1EEEEEEEEEvNT_6ParamsE)
        .other          _ZN7cutlass13device_kernelIN5flash11enable_sm90INS1_16FlashAttnFwdSm90INS1_25CollectiveMainloopFwdSm90ILi2EN4cute5tupleIJNS5_1CILi1EEES8_S8_EEENS6_IJNS7_ILi192EEENS7_ILi128EEENS7_ILi64EEEEEELi64ENS_6half_tEfNS_4arch4Sm90ELb0ELb0ELb0ELb1ELb1ELb0ELb0ELb1ELb1ELb1ELb1ELb0EEENS1_21CollectiveEpilogueFwdINS6_IJSA_SC_SB_EEES9_SE_SG_Li384ELb1ELb1ELb1ELb0EEENS1_36VarlenDynamicPersistentTileSchedulerILi192ELi128ELi384ELi128ELb1ELb1ELb1ELb0ELb1ELb1EEEEEEEEEvNT_6ParamsE,@"STO_CUDA_ENTRY STV_DEFAULT"
_ZN7cutlass13device_kernelIN5flash11enable_sm90INS1_16FlashAttnFwdSm90INS1_25CollectiveMainloopFwdSm90ILi2EN4cute5tupleIJNS5_1CILi1EEES8_S8_EEENS6_IJNS7_ILi192EEENS7_ILi128EEENS7_ILi64EEEEEELi64ENS_6half_tEfNS_4arch4Sm90ELb0ELb0ELb0ELb1ELb1ELb0ELb0ELb1ELb1ELb1ELb1ELb0EEENS1_21CollectiveEpilogueFwdINS6_IJSA_SC_SB_EEES9_SE_SG_Li384ELb1ELb1ELb1ELb0EEENS1_36VarlenDynamicPersistentTileSchedulerILi192ELi128ELi384ELi128ELb1ELb1ELb1ELb0ELb1ELb1EEEEEEEEEvNT_6ParamsE:
[----:B------:R-:W-:Y:S01]  /*0000*/  LDC R1, c[0x0][0x37c] ;  /* 0x0000df00ff017b82 */ /* 0x000fe20000000800 */
[----:B------:R-:W-:Y:S05]  /*0010*/  EXIT ;  /* 0x000000000000794d */ /* 0x000fea0003800000 */
.L_x_37:
        /* <DEDUP_REMOVED lines=14> */
.L_x_82:


//--------------------- .text._ZN7cutlass13device_kernelIN5flash11enable_sm90INS1_16FlashAttnFwdSm90INS1_25CollectiveMainloopFwdSm90ILi2EN4cute5tupleIJNS5_1CILi1EEES8_S8_EEENS6_IJNS7_ILi192EEENS7_ILi128EEENS7_ILi64EEEEEELi64ENS_6half_tEfNS_4arch4Sm90ELb0ELb0ELb0ELb1ELb1ELb1ELb0ELb1ELb1ELb1ELb1ELb0EEENS1_21CollectiveEpilogueFwdINS6_IJSA_SC_SB_EEES9_SE_SG_Li384ELb1ELb1ELb1ELb0EEENS1_36VarlenDynamicPersistentTileSchedulerILi192ELi128ELi384ELi128ELb1ELb1ELb1ELb0ELb1ELb1EEEEEEEEEvNT_6ParamsE --------------------------
	.section	.text._ZN7cutlass13device_kernelIN5flash11enable_sm90INS1_16FlashAttnFwdSm90INS1_25CollectiveMainloopFwdSm90ILi2EN4cute5tupleIJNS5_1CILi1EEES8_S8_EEENS6_IJNS7_ILi192EEENS7_ILi128EEENS7_ILi64EEEEEELi64ENS_6half_tEfNS_4arch4Sm90ELb0ELb0ELb0ELb1ELb1ELb1ELb0ELb1ELb1ELb1ELb1ELb0EEENS1_21CollectiveEpilogueFwdINS6_IJSA_SC_SB_EEES9_SE_SG_Li384ELb1ELb1ELb1ELb0EEENS1_36VarlenDynamicPersistentTileSchedulerILi192ELi128ELi384ELi128ELb1ELb1ELb1ELb0ELb1ELb1EEEEEEEEEvNT_6ParamsE,"ax",@progbits
	.align	128
.text._ZN7cutlass13device_kernelIN5flash11enable_sm90INS1_16FlashAttnFwdSm90INS1_25CollectiveMainloopFwdSm90ILi2EN4cute5tupleIJNS5_1CILi1EEES8_S8_EEENS6_IJNS7_ILi192EEENS7_ILi128EEENS7_ILi64EEEEEELi64ENS_6half_tEfNS_4arch4Sm90ELb0ELb0ELb0ELb1ELb1ELb1ELb0ELb1ELb1ELb1ELb1ELb0EEENS1_21CollectiveEpilogueFwdINS6_IJSA_SC_SB_EEES9_SE_SG_Li384ELb1ELb1ELb1ELb0EEENS1_36VarlenDynamicPersistentTileSchedulerILi192ELi128ELi384ELi128ELb1ELb1ELb1ELb0ELb1ELb1EEEEEEEEEvNT_6ParamsE:
        .type           _ZN7cutlass13device_kernelIN5flash11enable_sm90INS1_16FlashAttnFwdSm90INS1_25CollectiveMainloopFwdSm90ILi2EN4cute5tupleIJNS5_1CILi1EEES8_S8_EEENS6_IJNS7_ILi192EEENS7_ILi128EEENS7_ILi64EEEEEELi64ENS_6half_tEfNS_4arch4Sm90ELb0ELb0ELb0ELb1ELb1ELb1ELb0ELb1ELb1ELb1ELb1ELb0EEENS1_21CollectiveEpilogueFwdINS6_IJSA_SC_SB_EEES9_SE_SG_Li384ELb1ELb1ELb1ELb0EEENS1_36VarlenDynamicPersistentTileSchedulerILi192ELi128ELi384ELi128ELb1ELb1ELb1ELb0ELb1ELb1EEEEEEEEEvNT_6ParamsE,@function
        .size           _ZN7cutlass13device_kernelIN5flash11enable_sm90INS1_16FlashAttnFwdSm90INS1_25CollectiveMainloopFwdSm90ILi2EN4cute5tupleIJNS5_1CILi1EEES8_S8_EEENS6_IJNS7_ILi192EEENS7_ILi128EEENS7_ILi64EEEEEELi64ENS_6half_tEfNS_4arch4Sm90ELb0ELb0ELb0ELb1ELb1ELb1ELb0ELb1ELb1ELb1ELb1ELb0EEENS1_21CollectiveEpilogueFwdINS6_IJSA_SC_SB_EEES9_SE_SG_Li384ELb1ELb1ELb1ELb0EEENS1_36VarlenDynamicPersistentTileSchedulerILi192ELi128ELi384ELi128ELb1ELb1ELb1ELb0ELb1ELb1EEEEEEEEEvNT_6ParamsE,(.L_x_83 - _ZN7cutlass13device_kernelIN5flash11enable_sm90INS1_16FlashAttnFwdSm90INS1_25CollectiveMainloopFwdSm90ILi2EN4cute5tupleIJNS5_1CILi1EEES8_S8_EEENS6_IJNS7_ILi192EEENS7_ILi128EEENS7_ILi64EEEEEELi64ENS_6half_tEfNS_4arch4Sm90ELb0ELb0ELb0ELb1ELb1ELb1ELb0ELb1ELb1ELb1ELb1ELb0EEENS1_21CollectiveEpilogueFwdINS6_IJSA_SC_SB_EEES9_SE_SG_Li384ELb1ELb1ELb1ELb0EEENS1_36VarlenDynamicPersistentTileSchedulerILi192ELi128ELi384ELi128ELb1ELb1ELb1ELb0ELb1ELb1EEEEEEEEEvNT_6ParamsE)
        .other          _ZN7cutlass13device_kernelIN5flash11enable_sm90INS1_16FlashAttnFwdSm90INS1_25CollectiveMainloopFwdSm90ILi2EN4cute5tupleIJNS5_1CILi1EEES8_S8_EEENS6_IJNS7_ILi192EEENS7_ILi128EEENS7_ILi64EEEEEELi64ENS_6half_tEfNS_4arch4Sm90ELb0ELb0ELb0ELb1ELb1ELb1ELb0ELb1ELb1ELb1ELb1ELb0EEENS1_21CollectiveEpilogueFwdINS6_IJSA_SC_SB_EEES9_SE_SG_Li384ELb1ELb1ELb1ELb0EEENS1_36VarlenDynamicPersistentTileSchedulerILi192ELi128ELi384ELi128ELb1ELb1ELb1ELb0ELb1ELb1EEEEEEEEEvNT_6ParamsE,@"STO_CUDA_ENTRY STV_DEFAULT"
_ZN7cutlass13device_kernelIN5flash11enable_sm90INS1_16FlashAttnFwdSm90INS1_25CollectiveMainloopFwdSm90ILi2EN4cute5tupleIJNS5_1CILi1EEES8_S8_EEENS6_IJNS7_ILi192EEENS7_ILi128EEENS7_ILi64EEEEEELi64ENS_6half_tEfNS_4arch4Sm90ELb0ELb0ELb0ELb1ELb1ELb1ELb0ELb1ELb1ELb1ELb1ELb0EEENS1_21CollectiveEpilogueFwdINS6_IJSA_SC_SB_EEES9_SE_SG_Li384ELb1ELb1ELb1ELb0EEENS1_36VarlenDynamicPersistentTileSchedulerILi192ELi128ELi384ELi128ELb1ELb1ELb1ELb0ELb1ELb1EEEEEEEEEvNT_6ParamsE:
[----:B------:R-:W-:Y:S01]  /*0000*/  LDC R1, c[0x0][0x37c] ;  /* 0x0000df00ff017b82 */ /* 0x000fe20000000800 */
[----:B------:R-:W-:Y:S05]  /*0010*/  EXIT ;  /* 0x000000000000794d */ /* 0x000fea0003800000 */
.L_x_38:
        /* <DEDUP_REMOVED lines=14> */
.L_x_83:


//--------------------- .text._ZN7cutlass13device_kernelIN5flash11enable_sm90INS1_16FlashAttnFwdSm90INS1_25CollectiveMainloopFwdSm90ILi2EN4cute5tupleIJNS5_1CILi1EEES8_S8_EEENS6_IJNS7_ILi192EEENS7_ILi128EEENS7_ILi64EEEEEELi64ENS_6half_tEfNS_4arch4Sm90ELb0ELb1ELb0ELb0ELb1ELb0ELb0ELb1ELb1ELb1ELb1ELb0EEENS1_21CollectiveEpilogueFwdINS6_IJSA_SC_SB_EEES9_SE_SG_Li384ELb0ELb1ELb1ELb0EEENS1_19SingleTileSchedulerILb0ELb1ELb1ELi192EEEEEEEEEvNT_6ParamsE --------------------------
	.section	.text._ZN7cutlass13device_kernelIN5flash11enable_sm90INS1_16FlashAttnFwdSm90INS1_25CollectiveMainloopFwdSm90ILi2EN4cute5tupleIJNS5_1CILi1EEES8_S8_EEENS6_IJNS7_ILi192EEENS7_ILi128EEENS7_ILi64EEEEEELi64ENS_6half_tEfNS_4arch4Sm90ELb0ELb1ELb0ELb0ELb1ELb0ELb0ELb1ELb1ELb1ELb1ELb0EEENS1_21CollectiveEpilogueFwdINS6_IJSA_SC_SB_EEES9_SE_SG_Li384ELb0ELb1ELb1ELb0EEENS1_19SingleTileSchedulerILb0ELb1ELb1ELi192EEEEEEEEEvNT_6ParamsE,"ax",@progbits
	.align	128
.text._ZN7cutlass13device_kernelIN5flash11enable_sm90INS1_16FlashAttnFwdSm90INS1_25CollectiveMainloopFwdSm90ILi2EN4cute5tupleIJNS5_1CILi1EEES8_S8_EEENS6_IJNS7_ILi192EEENS7_ILi128EEENS7_ILi64EEEEEELi64ENS_6half_tEfNS_4arch4Sm90ELb0ELb1ELb0ELb0ELb1ELb0ELb0ELb1ELb1ELb1ELb1ELb0EEENS1_21CollectiveEpilogueFwdINS6_IJSA_SC_SB_EEES9_SE_SG_Li384ELb0ELb1ELb1ELb0EEENS1_19SingleTileSchedulerILb0ELb1ELb1ELi192EEEEEEEEEvNT_6ParamsE:
        .type           _ZN7cutlass13device_kernelIN5flash11enable_sm90INS1_16FlashAttnFwdSm90INS1_25CollectiveMainloopFwdSm90ILi2EN4cute5tupleIJNS5_1CILi1EEES8_S8_EEENS6_IJNS7_ILi192EEENS7_ILi128EEENS7_ILi64EEEEEELi64ENS_6half_tEfNS_4arch4Sm90ELb0ELb1ELb0ELb0ELb1ELb0ELb0ELb1ELb1ELb1ELb1ELb0EEENS1_21CollectiveEpilogueFwdINS6_IJSA_SC_SB_EEES9_SE_SG_Li384ELb0ELb1ELb1ELb0EEENS1_19SingleTileSchedulerILb0ELb1ELb1ELi192EEEEEEEEEvNT_6ParamsE,@function
        .size           _ZN7cutlass13device_kernelIN5flash11enable_sm90INS1_16FlashAttnFwdSm90INS1_25CollectiveMainloopFwdSm90ILi2EN4cute5tupleIJNS5_1CILi1EEES8_S8_EEENS6_IJNS7_ILi192EEENS7_ILi128EEENS7_ILi64EEEEEELi64ENS_6half_tEfNS_4arch4Sm90ELb0ELb1ELb0ELb0ELb1ELb0ELb0ELb1ELb1ELb1ELb1ELb0EEENS1_21CollectiveEpilogueFwdINS6_IJSA_SC_SB_EEES9_SE_SG_Li384ELb0ELb1ELb1ELb0EEENS1_19SingleTileSchedulerILb0ELb1ELb1ELi192EEEEEEEEEvNT_6ParamsE,(.L_x_84 - _ZN7cutlass13device_kernelIN5flash11enable_sm90INS1_16FlashAttnFwdSm90INS1_25CollectiveMainloopFwdSm90ILi2EN4cute5tupleIJNS5_1CILi1EEES8_S8_EEENS6_IJNS7_ILi192EEENS7_ILi128EEENS7_ILi64EEEEEELi64ENS_6half_tEfNS_4arch4Sm90ELb0ELb1ELb0ELb0ELb1ELb0ELb0ELb1ELb1ELb1ELb1ELb0EEENS1_21CollectiveEpilogueFwdINS6_IJSA_SC_SB_EEES9_SE_SG_Li384ELb0ELb1ELb1ELb0EEENS1_19SingleTileSchedulerILb0ELb1ELb1ELi192EEEEEEEEEvNT_6ParamsE)
        .other          _ZN7cutlass13device_kernelIN5flash11enable_sm90INS1_16FlashAttnFwdSm90INS1_25CollectiveMainloopFwdSm90ILi2EN4cute5tupleIJNS5_1CILi1EEES8_S8_EEENS6_IJNS7_ILi192EEENS7_ILi128EEENS7_ILi64EEEEEELi64ENS_6half_tEfNS_4arch4Sm90ELb0ELb1ELb0ELb0ELb1ELb0ELb0ELb1ELb1ELb1ELb1ELb0EEENS1_21CollectiveEpilogueFwdINS6_IJSA_SC_SB_EEES9_SE_SG_Li384ELb0ELb1ELb1ELb0EEENS1_19SingleTileSchedulerILb0ELb1ELb1ELi192EEEEEEEEEvNT_6ParamsE,@"STO_CUDA_ENTRY STV_DEFAULT"
_ZN7cutlass13device_kernelIN5flash11enable_sm90INS1_16FlashAttnFwdSm90INS1_25CollectiveMainloopFwdSm90ILi2EN4cute5tupleIJNS5_1CILi1EEES8_S8_EEENS6_IJNS7_ILi192EEENS7_ILi128EEENS7_ILi64EEEEEELi64ENS_6half_tEfNS_4arch4Sm90ELb0ELb1ELb0ELb0ELb1ELb0ELb0ELb1ELb1ELb1ELb1ELb0EEENS1_21CollectiveEpilogueFwdINS6_IJSA_SC_SB_EEES9_SE_SG_Li384ELb0ELb1ELb1ELb0EEENS1_19SingleTileSchedulerILb0ELb1ELb1ELi192EEEEEEEEEvNT_6ParamsE:
[----:B------:R-:W-:Y:S01]  /*0000*/  LDC R1, c[0x0][0x37c] ;  /* 0x0000df00ff017b82 */ /* 0x000fe20000000800 */
[----:B------:R-:W-:Y:S05]  /*0010*/  EXIT ;  /* 0x000000000000794d */ /* 0x000fea0003800000 */
.L_x_39:
        /* <DEDUP_REMOVED lines=14> */
.L_x_84:


//--------------------- .text._ZN7cutlass13device_kernelIN5flash11enable_sm90INS1_16FlashAttnFwdSm90INS1_25CollectiveMainloopFwdSm90ILi2EN4cute5tupleIJNS5_1CILi1EEES8_S8_EEENS6_IJNS7_ILi192EEENS7_ILi128EEENS7_ILi64EEEEEELi64ENS_6half_tEfNS_4arch4Sm90ELb0ELb1ELb0ELb1ELb1ELb0ELb0ELb1ELb1ELb1ELb1ELb0EEENS1_21CollectiveEpilogueFwdINS6_IJSA_SC_SB_EEES9_SE_SG_Li384ELb1ELb1ELb1ELb0EEENS1_36VarlenDynamicPersistentTileSchedulerILi192ELi128ELi384ELi128ELb1ELb1ELb1ELb1ELb0ELb1EEEEEEEEEvNT_6ParamsE --------------------------
	.section	.text._ZN7cutlass13device_kernelIN5flash11enable_sm90INS1_16FlashAttnFwdSm90INS1_25CollectiveMainloopFwdSm90ILi2EN4cute5tupleIJNS5_1CILi1EEES8_S8_EEENS6_IJNS7_ILi192EEENS7_ILi128EEENS7_ILi64EEEEEELi64ENS_6half_tEfNS_4arch4Sm90ELb0ELb1ELb0ELb1ELb1ELb0ELb0ELb1ELb1ELb1ELb1ELb0EEENS1_21CollectiveEpilogueFwdINS6_IJSA_SC_SB_EEES9_SE_SG_Li384ELb1ELb1ELb1ELb0EEENS1_36VarlenDynamicPersistentTileSchedulerILi192ELi128ELi384ELi128ELb1ELb1ELb1ELb1ELb0ELb1EEEEEEEEEvNT_6ParamsE,"ax",@progbits
	.align	128
.text._ZN7cutlass13device_kernelIN5flash11enable_sm90INS1_16FlashAttnFwdSm90INS1_25CollectiveMainloopFwdSm90ILi2EN4cute5tupleIJNS5_1CILi1EEES8_S8_EEENS6_IJNS7_ILi192EEENS7_ILi128EEENS7_ILi64EEEEEELi64ENS_6half_tEfNS_4arch4Sm90ELb0ELb1ELb0ELb1ELb1ELb0ELb0ELb1ELb1ELb1ELb1ELb0EEENS1_21CollectiveEpilogueFwdINS6_IJSA_SC_SB_EEES9_SE_SG_Li384ELb1ELb1ELb1ELb0EEENS1_36VarlenDynamicPersistentTileSchedulerILi192ELi128ELi384ELi128ELb1ELb1ELb1ELb1ELb0ELb1EEEEEEEEEvNT_6ParamsE:
        .type           _ZN7cutlass13device_kernelIN5flash11enable_sm90INS1_16FlashAttnFwdSm90INS1_25CollectiveMainloopFwdSm90ILi2EN4cute5tupleIJNS5_1CILi1EEES8_S8_EEENS6_IJNS7_ILi192EEENS7_ILi128EEENS7_ILi64EEEEEELi64ENS_6half_tEfNS_4arch4Sm90ELb0ELb1ELb0ELb1ELb1ELb0ELb0ELb1ELb1ELb1ELb1ELb0EEENS1_21CollectiveEpilogueFwdINS6_IJSA_SC_SB_EEES9_SE_SG_Li384ELb1ELb1ELb1ELb0EEENS1_36VarlenDynamicPersistentTileSchedulerILi192ELi128ELi384ELi128ELb1ELb1ELb1ELb1ELb0ELb1EEEEEEEEEvNT_6ParamsE,@function
        .size           _ZN7cutlass13device_kernelIN5flash11enable_sm90INS1_16FlashAttnFwdSm90INS1_25CollectiveMainloopFwdSm90ILi2EN4cute5tupleIJNS5_1CILi1EEES8_S8_EEENS6_IJNS7_ILi192EEENS7_ILi128EEENS7_ILi64EEEEEELi64ENS_6half_tEfNS_4arch4Sm90ELb0ELb1ELb0ELb1ELb1ELb0ELb0ELb1ELb1ELb1ELb1ELb0EEENS1_21CollectiveEpilogueFwdINS6_IJSA_SC_SB_EEES9_SE_SG_Li384ELb1ELb1ELb1ELb0EEENS1_36VarlenDynamicPersistentTileSchedulerILi192ELi128ELi384ELi128ELb1ELb1ELb1ELb1ELb0ELb1EEEEEEEEEvNT_6ParamsE,(.L_x_85 - _ZN7cutlass13device_kernelIN5flash11enable_sm90INS1_16FlashAttnFwdSm90INS1_25CollectiveMainloopFwdSm90ILi2EN4cute5tupleIJNS5_1CILi1EEES8_S8_EEENS6_IJNS7_ILi192EEENS7_ILi128EEENS7_ILi64EEEEEELi64ENS_6half_tEfNS_4arch4Sm90ELb0ELb1ELb0ELb1ELb1ELb0ELb0ELb1ELb1ELb1ELb1ELb0EEENS1_21CollectiveEpilogueFwdINS6_IJSA_SC_SB_EEES9_SE_SG_Li384ELb1ELb1ELb1ELb0EEENS1_36VarlenDynamicPersistentTileSchedulerILi192ELi128ELi384ELi128ELb1ELb1ELb1ELb1ELb0ELb1EEEEEEEEEvNT_6ParamsE)
        .other          _ZN7cutlass13device_kernelIN5flash11enable_sm90INS1_16FlashAttnFwdSm90INS1_25CollectiveMainloopFwdSm90ILi2EN4cute5tupleIJNS5_1CILi1EEES8_S8_EEENS6_IJNS7_ILi192EEENS7_ILi128EEENS7_ILi64EEEEEELi64ENS_6half_tEfNS_4arch4Sm90ELb0ELb1ELb0ELb1ELb1ELb0ELb0ELb1ELb1ELb1ELb1ELb0EEENS1_21CollectiveEpilogueFwdINS6_IJSA_SC_SB_EEES9_SE_SG_Li384ELb1ELb1ELb1ELb0EEENS1_36VarlenDynamicPersistentTileSchedulerILi192ELi128ELi384ELi128ELb1ELb1ELb1ELb1ELb0ELb1EEEEEEEEEvNT_6ParamsE,@"STO_CUDA_ENTRY STV_DEFAULT"
_ZN7cutlass13device_kernelIN5flash11enable_sm90INS1_16FlashAttnFwdSm90INS1_25CollectiveMainloopFwdSm90ILi2EN4cute5tupleIJNS5_1CILi1EEES8_S8_EEENS6_IJNS7_ILi192EEENS7_ILi128EEENS7_ILi64EEEEEELi64ENS_6half_tEfNS_4arch4Sm90ELb0ELb1ELb0ELb1ELb1ELb0ELb0ELb1ELb1ELb1ELb1ELb0EEENS1_21CollectiveEpilogueFwdINS6_IJSA_SC_SB_EEES9_SE_SG_Li384ELb1ELb1ELb1ELb0EEENS1_36VarlenDynamicPersistentTileSchedulerILi192ELi128ELi384ELi128ELb1ELb1ELb1ELb1ELb0ELb1EEEEEEEEEvNT_6ParamsE:
[----:B------:R-:W-:Y:S01]  /*0000*/  LDC R1, c[0x0][0x37c] ;  /* 0x0000df00ff017b82 */ /* 0x000fe20000000800 */
[----:B------:R-:W-:Y:S05]  /*0010*/  EXIT ;  /* 0x000000000000794d */ /* 0x000fea0003800000 */
.L_x_40:
        /* <DEDUP_REMOVED lines=14> */
.L_x_85:


//--------------------- .text._ZN7cutlass13device_kernelIN5flash11enable_sm90INS1_16FlashAttnFwdSm90INS1_25CollectiveMainloopFwdSm90ILi2EN4cute5tupleIJNS5_1CILi1EEES8_S8_EEENS6_IJNS7_ILi192EEENS7_ILi128EEENS7_ILi64EEEEEELi64ENS_6half_tEfNS_4arch4Sm90ELb0ELb1ELb0ELb1ELb1ELb1ELb0ELb1ELb1ELb1ELb1ELb0EEENS1_21CollectiveEpilogueFwdINS6_IJSA_SC_SB_EEES9_SE_SG_Li384ELb1ELb1ELb1ELb0EEENS1_36VarlenDynamicPersistentTileSchedulerILi192ELi128ELi384ELi128ELb1ELb1ELb1ELb1ELb0ELb1EEEEEEEEEvNT_6ParamsE --------------------------
	.section	.text._ZN7cutlass13device_kernelIN5flash11enable_sm90INS1_16FlashAttnFwdSm90INS1_25CollectiveMainloopFwdSm90ILi2EN4cute5tupleIJNS5_1CILi1EEES8_S8_EEENS6_IJNS7_ILi192EEENS7_ILi128EEENS7_ILi64EEEEEELi64ENS_6half_tEfNS_4arch4Sm90ELb0ELb1ELb0ELb1ELb1ELb1ELb0ELb1ELb1ELb1ELb1ELb0EEENS1_21CollectiveEpilogueFwdINS6_IJSA_SC_SB_EEES9_SE_SG_Li384ELb1ELb1ELb1ELb0EEENS1_36VarlenDynamicPersistentTileSchedulerILi192ELi128ELi384ELi128ELb1ELb1ELb1ELb1ELb0ELb1EEEEEEEEEvNT_6ParamsE,"ax",@progbits
	.align	128
.text._ZN7cutlass13device_kernelIN5flash11enable_sm90INS1_16FlashAttnFwdSm90INS1_25CollectiveMainloopFwdSm90ILi2EN4cute5tupleIJNS5_1CILi1EEES8_S8_EEENS6_IJNS7_ILi192EEENS7_ILi128EEENS7_ILi64EEEEEELi64ENS_6half_tEfNS_4arch4Sm90ELb0ELb1ELb0ELb1ELb1ELb1ELb0ELb1ELb1ELb1ELb1ELb0EEENS1_21CollectiveEpilogueFwdINS6_IJSA_SC_SB_EEES9_SE_SG_Li384ELb1ELb1ELb1ELb0EEENS1_36VarlenDynamicPersistentTileSchedulerILi192ELi128ELi384ELi128ELb1ELb1ELb1ELb1ELb0ELb1EEEEEEEEEvNT_6ParamsE:
        .type           _ZN7cutlass13device_kernelIN5flash11enable_sm90INS1_16FlashAttnFwdSm90INS1_25CollectiveMainloopFwdSm90ILi2EN4cute5tupleIJNS5_1CILi1EEES8_S8_EEENS6_IJNS7_ILi192EEENS7_ILi128EEENS7_ILi64EEEEEELi64ENS_6half_tEfNS_4arch4Sm90ELb0ELb1ELb0ELb1ELb1ELb1ELb0ELb1ELb1ELb1ELb1ELb0EEENS1_21CollectiveEpilogueFwdINS6_IJSA_SC_SB_EEES9_SE_SG_Li384ELb1ELb1ELb1ELb0EEENS1_36VarlenDynamicPersistentTileSchedulerILi192ELi128ELi384ELi128ELb1ELb1ELb1ELb1ELb0ELb1EEEEEEEEEvNT_6ParamsE,@function
        .size           _ZN7cutlass13device_kernelIN5flash11enable_sm90INS1_16FlashAttnFwdSm90INS1_25CollectiveMainloopFwdSm90ILi2EN4cute5tupleIJNS5_1CILi1EEES8_S8_EEENS6_IJNS7_ILi192EEENS7_ILi128EEENS7_ILi64EEEEEELi64ENS_6half_tEfNS_4arch4Sm90ELb0ELb1ELb0ELb1ELb1ELb1ELb0ELb1ELb1ELb1ELb1ELb0EEENS1_21CollectiveEpilogueFwdINS6_IJSA_SC_SB_EEES9_SE_SG_Li384ELb1ELb1ELb1ELb0EEENS1_36VarlenDynamicPersistentTileSchedulerILi192ELi128ELi384ELi128ELb1ELb1ELb1ELb1ELb0ELb1EEEEEEEEEvNT_6ParamsE,(.L_x_86 - _ZN7cutlass13device_kernelIN5flash11enable_sm90INS1_16FlashAttnFwdSm90INS1_25CollectiveMainloopFwdSm90ILi2EN4cute5tupleIJNS5_1CILi1EEES8_S8_EEENS6_IJNS7_ILi192EEENS7_ILi128EEENS7_ILi64EEEEEELi64ENS_6half_tEfNS_4arch4Sm90ELb0ELb1ELb0ELb1ELb1ELb1ELb0ELb1ELb1ELb1ELb1ELb0EEENS1_21CollectiveEpilogueFwdINS6_IJSA_SC_SB_EEES9_SE_SG_Li384ELb1ELb1ELb1ELb0EEENS1_36VarlenDynamicPersistentTileSchedulerILi192ELi128ELi384ELi128ELb1ELb1ELb1ELb1ELb0ELb1EEEEEEEEEvNT_6ParamsE)
        .other          _ZN7cutlass13device_kernelIN5flash11enable_sm90INS1_16FlashAttnFwdSm90INS1_25CollectiveMainloopFwdSm90ILi2EN4cute5tupleIJNS5_1CILi1EEES8_S8_EEENS6_IJNS7_ILi192EEENS7_ILi128EEENS7_ILi64EEEEEELi64ENS_6half_tEfNS_4arch4Sm90ELb0ELb1ELb0ELb1ELb1ELb1ELb0ELb1ELb1ELb1ELb1ELb0EEENS1_21CollectiveEpilogueFwdINS6_IJSA_SC_SB_EEES9_SE_SG_Li384ELb1ELb1ELb1ELb0EEENS1_36VarlenDynamicPersistentTileSchedulerILi192ELi128ELi384ELi128ELb1ELb1ELb1ELb1ELb0ELb1EEEEEEEEEvNT_6ParamsE,@"STO_CUDA_ENTRY STV_DEFAULT"
_ZN7cutlass13device_kernelIN5flash11enable_sm90INS1_16FlashAttnFwdSm90INS1_25CollectiveMainloopFwdSm90ILi2EN4cute5tupleIJNS5_1CILi1EEES8_S8_EEENS6_IJNS7_ILi192EEENS7_ILi128EEENS7_ILi64EEEEEELi64ENS_6half_tEfNS_4arch4Sm90ELb0ELb1ELb0ELb1ELb1ELb1ELb0ELb1ELb1ELb1ELb1ELb0EEENS1_21CollectiveEpilogueFwdINS6_IJSA_SC_SB_EEES9_SE_SG_Li384ELb1ELb1ELb1ELb0EEENS1_36VarlenDynamicPersistentTileSchedulerILi192ELi128ELi384ELi128ELb1ELb1ELb1ELb1ELb0ELb1EEEEEEEEEvNT_6ParamsE:
[----:B------:R-:W-:Y:S01]  /*0000*/  LDC R1, c[0x0][0x37c] ;  /* 0x0000df00ff017b82 */ /* 0x000fe20000000800 */
[----:B------:R-:W-:Y:S05]  /*0010*/  EXIT ;  /* 0x000000000000794d */ /* 0x000fea0003800000 */
.L_x_41:
        /* <DEDUP_REMOVED lines=14> */
.L_x_86:


//--------------------- .text._ZN7cutlass13device_kernelIN5flash11enable_sm90INS1_16FlashAttnFwdSm90INS1_25CollectiveMainloopFwdSm90ILi2EN4cute5tupleIJNS5_1CILi1EEES8_S8_EEENS6_IJNS7_ILi192EEENS7_ILi128EEENS7_ILi64EEEEEELi64ENS_6half_tEfNS_4arch4Sm90ELb1ELb0ELb0ELb0ELb1ELb0ELb0ELb1ELb1ELb1ELb1ELb0EEENS1_21CollectiveEpilogueFwdINS6_IJSA_SC_SB_EEES9_SE_SG_Li384ELb0ELb1ELb1ELb0EEENS1_19SingleTileSchedulerILb0ELb1ELb1ELi192EEEEEEEEEvNT_6ParamsE --------------------------
	.section	.text._ZN7cutlass13device_kernelIN5flash11enable_sm90INS1_16FlashAttnFwdSm90INS1_25CollectiveMainloopFwdSm90ILi2EN4cute5tupleIJNS5_1CILi1EEES8_S8_EEENS6_IJNS7_ILi192EEENS7_ILi128EEENS7_ILi64EEEEEELi64ENS_6half_tEfNS_4arch4Sm90ELb1ELb0ELb0ELb0ELb1ELb0ELb0ELb1ELb1ELb1ELb1ELb0EEENS1_21CollectiveEpilogueFwdINS6_IJSA_SC_SB_EEES9_SE_SG_Li384ELb0ELb1ELb1ELb0EEENS1_19SingleTileSchedulerILb0ELb1ELb1ELi192EEEEEEEEEvNT_6ParamsE,"ax",@progbits
	.align	128
.text._ZN7cutlass13device_kernelIN5flash11enable_sm90INS1_16FlashAttnFwdSm90INS1_25CollectiveMainloopFwdSm90ILi2EN4cute5tupleIJNS5_1CILi1EEES8_S8_EEENS6_IJNS7_ILi192EEENS7_ILi128EEENS7_ILi64EEEEEELi64ENS_6half_tEfNS_4arch4Sm90ELb1ELb0ELb0ELb0ELb1ELb0ELb0ELb1ELb1ELb1ELb1ELb0EEENS1_21CollectiveEpilogueFwdINS6_IJSA_SC_SB_EEES9_SE_SG_Li384ELb0ELb1ELb1ELb0EEENS1_19SingleTileSchedulerILb0ELb1ELb1ELi192EEEEEEEEEvNT_6ParamsE:
        .type           _ZN7cutlass13device_kernelIN5flash11enable_sm90INS1_16FlashAttnFwdSm90INS1_25CollectiveMainloopFwdSm90ILi2EN4cute5tupleIJNS5_1CILi1EEES8_S8_EEENS6_IJNS7_ILi192EEENS7_ILi128EEENS7_ILi64EEEEEELi64ENS_6half_tEfNS_4arch4Sm90ELb1ELb0ELb0ELb0ELb1ELb0ELb0ELb1ELb1ELb1ELb1ELb0EEENS1_21CollectiveEpilogueFwdINS6_IJSA_SC_SB_EEES9_SE_SG_Li384ELb0ELb1ELb1ELb0EEENS1_19SingleTileSchedulerILb0ELb1ELb1ELi192EEEEEEEEEvNT_6ParamsE,@function
        .size           _ZN7cutlass13device_kernelIN5flash11enable_sm90INS1_16FlashAttnFwdSm90INS1_25CollectiveMainloopFwdSm90ILi2EN4cute5tupleIJNS5_1CILi1EEES8_S8_EEENS6_IJNS7_ILi192EEENS7_ILi128EEENS7_ILi64EEEEEELi64ENS_6half_tEfNS_4arch4Sm90ELb1ELb0ELb0ELb0ELb1ELb0ELb0ELb1ELb1ELb1ELb1ELb0EEENS1_21CollectiveEpilogueFwdINS6_IJSA_SC_SB_EEES9_SE_SG_Li384ELb0ELb1ELb1ELb0EEENS1_19SingleTileSchedulerILb0ELb1ELb1ELi192EEEEEEEEEvNT_6ParamsE,(.L_x_87 - _ZN7cutlass13device_kernelIN5flash11enable_sm90INS1_16FlashAttnFwdSm90INS1_25CollectiveMainloopFwdSm90ILi2EN4cute5tupleIJNS5_1CILi1EEES8_S8_EEENS6_IJNS7_ILi192EEENS7_ILi128EEENS7_ILi64EEEEEELi64ENS_6half_tEfNS_4arch4Sm90ELb1ELb0ELb0ELb0ELb1ELb0ELb0ELb1ELb1ELb1ELb1ELb0EEENS1_21CollectiveEpilogueFwdINS6_IJSA_SC_SB_EEES9_SE_SG_Li384ELb0ELb1ELb1ELb0EEENS1_19SingleTileSchedulerILb0ELb1ELb1ELi192EEEEEEEEEvNT_6ParamsE)
        .other          _ZN7cutlass13device_kernelIN5flash11enable_sm90INS1_16FlashAttnFwdSm90INS1_25CollectiveMainloopFwdSm90ILi2EN4cute5tupleIJNS5_1CILi1EEES8_S8_EEENS6_IJNS7_ILi192EEENS7_ILi128EEENS7_ILi64EEEEEELi64ENS_6half_tEfNS_4arch4Sm90ELb1ELb0ELb0ELb0ELb1ELb0ELb0ELb1ELb1ELb1ELb1ELb0EEENS1_21CollectiveEpilogueFwdINS6_IJSA_SC_SB_EEES9_SE_SG_Li384ELb0ELb1ELb1ELb0EEENS1_19SingleTileSchedulerILb0ELb1ELb1ELi192EEEEEEEEEvNT_6ParamsE,@"STO_CUDA_ENTRY STV_DEFAULT"
_ZN7cutlass13device_kernelIN5flash11enable_sm90INS1_16FlashAttnFwdSm90INS1_25CollectiveMainloopFwdSm90ILi2EN4cute5tupleIJNS5_1CILi1EEES8_S8_EEENS6_IJNS7_ILi192EEENS7_ILi128EEENS7_ILi64EEEEEELi64ENS_6half_tEfNS_4arch4Sm90ELb1ELb0ELb0ELb0ELb1ELb0ELb0ELb1ELb1ELb1ELb1ELb0EEENS1_21CollectiveEpilogueFwdINS6_IJSA_SC_SB_EEES9_SE_SG_Li384ELb0ELb1ELb1ELb0EEENS1_19SingleTileSchedulerILb0ELb1ELb1ELi192EEEEEEEEEvNT_6ParamsE:
[----:B------:R-:W-:Y:S01]  /*0000*/  LDC R1, c[0x0][0x37c] ;  /* 0x0000df00ff017b82 */ /* 0x000fe20000000800 */
[----:B------:R-:W-:Y:S05]  /*0010*/  EXIT ;  /* 0x000000000000794d */ /* 0x000fea0003800000 */
.L_x_42:
        /* <DEDUP_REMOVED lines=14> */
.L_x_87:


//--------------------- .text._ZN7cutlass13device_kernelIN5flash11enable_sm90INS1_16FlashAttnFwdSm90INS1_25CollectiveMainloopFwdSm90ILi2EN4cute5tupleIJNS5_1CILi1EEES8_S8_EEENS6_IJNS7_ILi192EEENS7_ILi128EEENS7_ILi64EEEEEELi64ENS_6half_tEfNS_4arch4Sm90ELb1ELb0ELb0ELb1ELb1ELb0ELb0ELb1ELb1ELb1ELb1ELb0EEENS1_21CollectiveEpilogueFwdINS6_IJSA_SC_SB_EEES9_SE_SG_Li384ELb1ELb1ELb1ELb0EEENS1_36VarlenDynamicPersistentTileSchedulerILi192ELi128ELi384ELi128ELb1ELb1ELb1ELb1ELb1ELb1EEEEEEEEEvNT_6ParamsE --------------------------
	.section	.text._ZN7cutlass13device_kernelIN5flash11enable_sm90INS1_16FlashAttnFwdSm90INS1_25CollectiveMainloopFwdSm90ILi2EN4cute5tupleIJNS5_1CILi1EEES8_S8_EEENS6_IJNS7_ILi192EEENS7_ILi128EEENS7_ILi64EEEEEELi64ENS_6half_tEfNS_4arch4Sm90ELb1ELb0ELb0ELb1ELb1ELb0ELb0ELb1ELb1ELb1ELb1ELb0EEENS1_21CollectiveEpilogueFwdINS6_IJSA_SC_SB_EEES9_SE_SG_Li384ELb1ELb1ELb1ELb0EEENS1_36VarlenDynamicPersistentTileSchedulerILi192ELi128ELi384ELi128ELb1ELb1ELb1ELb1ELb1ELb1EEEEEEEEEvNT_6ParamsE,"ax",@progbits
	.align	128
.text._ZN7cutlass13device_kernelIN5flash11enable_sm90INS1_16FlashAttnFwdSm90INS1_25CollectiveMainloopFwdSm90ILi2EN4cute5tupleIJNS5_1CILi1EEES8_S8_EEENS6_IJNS7_ILi192EEENS7_ILi128EEENS7_ILi64EEEEEELi64ENS_6half_tEfNS_4arch4Sm90ELb1ELb0ELb0ELb1ELb1ELb0ELb0ELb1ELb1ELb1ELb1ELb0EEENS1_21CollectiveEpilogueFwdINS6_IJSA_SC_SB_EEES9_SE_SG_Li384ELb1ELb1ELb1ELb0EEENS1_36VarlenDynamicPersistentTileSchedulerILi192ELi128ELi384ELi128ELb1ELb1ELb1ELb1ELb1ELb1EEEEEEEEEvNT_6ParamsE:
        .type           _ZN7cutlass13device_kernelIN5flash11enable_sm90INS1_16FlashAttnFwdSm90INS1_25CollectiveMainloopFwdSm90ILi2EN4cute5tupleIJNS5_1CILi1EEES8_S8_EEENS6_IJNS7_ILi192EEENS7_ILi128EEENS7_ILi64EEEEEELi64ENS_6half_tEfNS_4arch4Sm90ELb1ELb0ELb0ELb1ELb1ELb0ELb0ELb1ELb1ELb1ELb1ELb0EEENS1_21CollectiveEpilogueFwdINS6_IJSA_SC_SB_EEES9_SE_SG_Li384ELb1ELb1ELb1ELb0EEENS1_36VarlenDynamicPersistentTileSchedulerILi192ELi128ELi384ELi128ELb1ELb1ELb1ELb1ELb1ELb1EEEEEEEEEvNT_6ParamsE,@function
        .size           _ZN7cutlass13device_kernelIN5flash11enable_sm90INS1_16FlashAttnFwdSm90INS1_25CollectiveMainloopFwdSm90ILi2EN4cute5tupleIJNS5_1CILi1EEES8_S8_EEENS6_IJNS7_ILi192EEENS7_ILi128EEENS7_ILi64EEEEEELi64ENS_6half_tEfNS_4arch4Sm90ELb1ELb0ELb0ELb1ELb1ELb0ELb0ELb1ELb1ELb1ELb1ELb0EEENS1_21CollectiveEpilogueFwdINS6_IJSA_SC_SB_EEES9_SE_SG_Li384ELb1ELb1ELb1ELb0EEENS1_36VarlenDynamicPersistentTileSchedulerILi192ELi128ELi384ELi128ELb1ELb1ELb1ELb1ELb1ELb1EEEEEEEEEvNT_6ParamsE,(.L_x_88 - _ZN7cutlass13device_kernelIN5flash11enable_sm90INS1_16FlashAttnFwdSm90INS1_25CollectiveMainloopFwdSm90ILi2EN4cute5tupleIJNS5_1CILi1EEES8_S8_EEENS6_IJNS7_ILi192EEENS7_ILi128EEENS7_ILi64EEEEEELi64ENS_6half_tEfNS_4arch4Sm90ELb1ELb0ELb0ELb1ELb1ELb0ELb0ELb1ELb1ELb1ELb1ELb0EEENS1_21CollectiveEpilogueFwdINS6_IJSA_SC_SB_EEES9_SE_SG_Li384ELb1ELb1ELb1ELb0EEENS1_36VarlenDynamicPersistentTileSchedulerILi192ELi128ELi384ELi128ELb1ELb1ELb1ELb1ELb1ELb1EEEEEEEEEvNT_6ParamsE)
        .other          _ZN7cutlass13device_kernelIN5flash11enable_sm90INS1_16FlashAttnFwdSm90INS1_25CollectiveMainloopFwdSm90ILi2EN4cute5tupleIJNS5_1CILi1EEES8_S8_EEENS6_IJNS7_ILi192EEENS7_ILi128EEENS7_ILi64EEEEEELi64ENS_6half_tEfNS_4arch4Sm90ELb1ELb0ELb0ELb1ELb1ELb0ELb0ELb1ELb1ELb1ELb1ELb0EEENS1_21CollectiveEpilogueFwdINS6_IJSA_SC_SB_EEES9_SE_SG_Li384ELb1ELb1ELb1ELb0EEENS1_36VarlenDynamicPersistentTileSchedulerILi192ELi128ELi384ELi128ELb1ELb1ELb1ELb1ELb1ELb1EEEEEEEEEvNT_6ParamsE,@"STO_CUDA_ENTRY STV_DEFAULT"
_ZN7cutlass13device_kernelIN5flash11enable_sm90INS1_16FlashAttnFwdSm90INS1_25CollectiveMainloopFwdSm90ILi2EN4cute5tupleIJNS5_1CILi1EEES8_S8_EEENS6_IJNS7_ILi192EEENS7_ILi128EEENS7_ILi64EEEEEELi64ENS_6half_tEfNS_4arch4Sm90ELb1ELb0ELb0ELb1ELb1ELb0ELb0ELb1ELb1ELb1ELb1ELb0EEENS1_21CollectiveEpilogueFwdINS6_IJSA_SC_SB_EEES9_SE_SG_Li384ELb1ELb1ELb1ELb0EEENS1_36VarlenDynamicPersistentTileSchedulerILi192ELi128ELi384ELi128ELb1ELb1ELb1ELb1ELb1ELb1EEEEEEEEEvNT_6ParamsE:
[----:B------:R-:W-:Y:S01]  /*0000*/  LDC R1, c[0x0][0x37c] ;  /* 0x0000df00ff017b82 */ /* 0x000fe20000000800 */
[----:B------:R-:W-:Y:S05]  /*0010*/  EXIT ;  /* 0x000000000000794d */ /* 0x000fea0003800000 */
.L_x_43:
        /* <DEDUP_REMOVED lines=14> */
.L_x_88:


//--------------------- .text._ZN7cutlass13device_kernelIN5flash11enable_sm90INS1_16FlashAttnFwdSm90INS1_25CollectiveMainloopFwdSm90ILi2EN4cute5tupleIJNS5_1CILi1EEES8_S8_EEENS6_IJNS7_ILi192EEENS7_ILi128EEENS7_ILi64EEEEEELi64ENS_6half_tEfNS_4arch4Sm90ELb1ELb0ELb0ELb1ELb1ELb1ELb0ELb1ELb1ELb1ELb1ELb0EEENS1_21CollectiveEpilogueFwdINS6_IJSA_SC_SB_EEES9_SE_SG_Li384ELb1ELb1ELb1ELb0EEENS1_36VarlenDynamicPersistentTileSchedulerILi192ELi128ELi384ELi128ELb1ELb1ELb1ELb1ELb1ELb1EEEEEEEEEvNT_6ParamsE --------------------------
	.section	.text._ZN7cutlass13device_kernelIN5flash11enable_sm90INS1_16FlashAttnFwdSm90INS1_25CollectiveMainloopFwdSm90ILi2EN4cute5tupleIJNS5_1CILi1EEES8_S8_EEENS6_IJNS7_ILi192EEENS7_ILi128EEENS7_ILi64EEEEEELi64ENS_6half_tEfNS_4arch4Sm90ELb1ELb0ELb0ELb1ELb1ELb1ELb0ELb1ELb1ELb1ELb1ELb0EEENS1_21CollectiveEpilogueFwdINS6_IJSA_SC_SB_EEES9_SE_SG_Li384ELb1ELb1ELb1ELb0EEENS1_36VarlenDynamicPersistentTileSchedulerILi192ELi128ELi384ELi128ELb1ELb1ELb1ELb1ELb1ELb1EEEEEEEEEvNT_6ParamsE,"ax",@progbits
	.align	128
.text._ZN7cutlass13device_kernelIN5flash11enable_sm90INS1_16FlashAttnFwdSm90INS1_25CollectiveMainloopFwdSm90ILi2EN4cute5tupleIJNS5_1CILi1EEES8_S8_EEENS6_IJNS7_ILi192EEENS7_ILi128EEENS7_ILi64EEEEEELi64ENS_6half_tEfNS_4arch4Sm90ELb1ELb0ELb0ELb1ELb1ELb1ELb0ELb1ELb1ELb1ELb1ELb0EEENS1_21CollectiveEpilogueFwdINS6_IJSA_SC_SB_EEES9_SE_SG_Li384ELb1ELb1ELb1ELb0EEENS1_36VarlenDynamicPersistentTileSchedulerILi192ELi128ELi384ELi128ELb1ELb1ELb1ELb1ELb1ELb1EEEEEEEEEvNT_6ParamsE:
        .type           _ZN7cutlass13device_kernelIN5flash11enable_sm90INS1_16FlashAttnFwdSm90INS1_25CollectiveMainloopFwdSm90ILi2EN4cute5tupleIJNS5_1CILi1EEES8_S8_EEENS6_IJNS7_ILi192EEENS7_ILi128EEENS7_ILi64EEEEEELi64ENS_6half_tEfNS_4arch4Sm90ELb1ELb0ELb0ELb1ELb1ELb1ELb0ELb1ELb1ELb1ELb1ELb0EEENS1_21CollectiveEpilogueFwdINS6_IJSA_SC_SB_EEES9_SE_SG_Li384ELb1ELb1ELb1ELb0EEENS1_36VarlenDynamicPersistentTileSchedulerILi192ELi128ELi384ELi128ELb1ELb1ELb1ELb1ELb1ELb1EEEEEEEEEvNT_6ParamsE,@function
        .size           _ZN7cutlass13device_kernelIN5flash11enable_sm90INS1_16FlashAttnFwdSm90INS1_25CollectiveMainloopFwdSm90ILi2EN4cute5tupleIJNS5_1CILi1EEES8_S8_EEENS6_IJNS7_ILi192EEENS7_ILi128EEENS7_ILi64EEEEEELi64ENS_6half_tEfNS_4arch4Sm90ELb1ELb0ELb0ELb1ELb1ELb1ELb0ELb1ELb1ELb1ELb1ELb0EEENS1_21CollectiveEpilogueFwdINS6_IJSA_SC_SB_EEES9_SE_SG_Li384ELb1ELb1ELb1ELb0EEENS1_36VarlenDynamicPersistentTileSchedulerILi192ELi128ELi384ELi128ELb1ELb1ELb1ELb1ELb1ELb1EEEEEEEEEvNT_6ParamsE,(.L_x_89 - _ZN7cutlass13device_kernelIN5flash11enable_sm90INS1_16FlashAttnFwdSm90INS1_25CollectiveMainloopFwdSm90ILi2EN4cute5tupleIJNS5_1CILi1EEES8_S8_EEENS6_IJNS7_ILi192EEENS7_ILi128EEENS7_ILi64EEEEEELi64ENS_6half_tEfNS_4arch4Sm90ELb1ELb0ELb0ELb1ELb1ELb1ELb0ELb1ELb1ELb1ELb1ELb0EEENS1_21CollectiveEpilogueFwdINS6_IJSA_SC_SB_EEES9_SE_SG_Li384ELb1ELb1ELb1ELb0EEENS1_36VarlenDynamicPersistentTileSchedulerILi192ELi128ELi384ELi128ELb1ELb1ELb1ELb1ELb1ELb1EEEEEEEEEvNT_6ParamsE)
        .other          _ZN7cutlass13device_kernelIN5flash11enable_sm90INS1_16FlashAttnFwdSm90INS1_25CollectiveMainloopFwdSm90ILi2EN4cute5tupleIJNS5_1CILi1EEES8_S8_EEENS6_IJNS7_ILi192EEENS7_ILi128EEENS7_ILi64EEEEEELi64ENS_6half_tEfNS_4arch4Sm90ELb1ELb0ELb0ELb1ELb1ELb1ELb0ELb1ELb1ELb1ELb1ELb0EEENS1_21CollectiveEpilogueFwdINS6_IJSA_SC_SB_EEES9_SE_SG_Li384ELb1ELb1ELb1ELb0EEENS1_36VarlenDynamicPersistentTileSchedulerILi192ELi128ELi384ELi128ELb1ELb1ELb1ELb1ELb1ELb1EEEEEEEEEvNT_6ParamsE,@"STO_CUDA_ENTRY STV_DEFAULT"
_ZN7cutlass13device_kernelIN5flash11enable_sm90INS1_16FlashAttnFwdSm90INS1_25CollectiveMainloopFwdSm90ILi2EN4cute5tupleIJNS5_1CILi1EEES8_S8_EEENS6_IJNS7_ILi192EEENS7_ILi128EEENS7_ILi64EEEEEELi64ENS_6half_tEfNS_4arch4Sm90ELb1ELb0ELb0ELb1ELb1ELb1ELb0ELb1ELb1ELb1ELb1ELb0EEENS1_21CollectiveEpilogueFwdINS6_IJSA_SC_SB_EEES9_SE_SG_Li384ELb1ELb1ELb1ELb0EEENS1_36VarlenDynamicPersistentTileSchedulerILi192ELi128ELi384ELi128ELb1ELb1ELb1ELb1ELb1ELb1EEEEEEEEEvNT_6ParamsE:
[----:B------:R-:W-:Y:S01]  /*0000*/  LDC R1, c[0x0][0x37c] ;  /* 0x0000df00ff017b82 */ /* 0x000fe20000000800 */
[----:B------:R-:W-:Y:S05]  /*0010*/  EXIT ;  /* 0x000000000000794d */ /* 0x000fea0003800000 */
.L_x_44:
        /* <DEDUP_REMOVED lines=14> */
.L_x_89:


//--------------------- .nv.shared.reserved.0     --------------------------
	.section	.nv.shared.reserved.0,"aw",@nobits
	.weak		__nv_reservedSMEM_offset_0_alias
	.size		__nv_reservedSMEM_offset_0_alias, 0, 64
	.other		__nv_reservedSMEM_offset_0_alias,@"STO_CUDA_RESERVED_SHARED STV_DEFAULT"
__nv_reservedSMEM_offset_0_alias:
	.zero		0
	.zero		64


//--------------------- .nv.global                --------------------------
	.section	.nv.global,"aw",@nobits
.nv.global:
	.type		_ZN78_INTERNAL_4992bdb7_42_flash_fwd_hdimall_fp16_paged_split_sm90_cu_ee213261_38234cute1_E,@object
	.size		_ZN78_INTERNAL_4992bdb7_42_flash_fwd_hdimall_fp16_paged_split_sm90_cu_ee213261_38234cute1_E,(_ZN78_INTERNAL_4992bdb7_42_flash_fwd_hdimall_fp16_paged_split_sm90_cu_ee213261_38234cuda3std3__45__cpo6cbeginE - _ZN78_INTERNAL_4992bdb7_42_flash_fwd_hdimall_fp16_paged_split_sm90_cu_ee213261_38234cute1_E)
_ZN78_INTERNAL_4992bdb7_42_flash_fwd_hdimall_fp16_paged_split_sm90_cu_ee213261_38234cute1_E:
	.zero		1
	.type		_ZN78_INTERNAL_4992bdb7_42_flash_fwd_hdimall_fp16_paged_split_sm90_cu_ee213261_38234cuda3std3__45__cpo6cbeginE,@object
	.size		_ZN78_INTERNAL_4992bdb7_42_flash_fwd_hdimall_fp16_paged_split_sm90_cu_ee213261_38234cuda3std3__45__cpo6cbeginE,(_ZN78_INTERNAL_4992bdb7_42_flash_fwd_hdimall_fp16_paged_split_sm90_cu_ee213261_38234cuda3std3__48in_placeE - _ZN78_INTERNAL_4992bdb7_42_flash_fwd_hdimall_fp16_paged_split_sm90_cu_ee213261_38234cuda3std3__45__cpo6cbeginE)
_ZN78_INTERNAL_4992bdb7_42_flash_fwd_hdimall_fp16_paged_split_sm90_cu_ee213261_38234cuda3std3__45__cpo6cbeginE:
	.zero		1
	.type		_ZN78_INTERNAL_4992bdb7_42_flash_fwd_hdimall_fp16_paged_split_sm90_cu_ee213261_38234cuda3std3__48in_placeE,@object
	.size		_ZN78_INTERNAL_4992bdb7_42_flash_fwd_hdimall_fp16_paged_split_sm90_cu_ee213261_38234cuda3std3__48in_placeE,(_ZN78_INTERNAL_4992bdb7_42_flash_fwd_hdimall_fp16_paged_split_sm90_cu_ee213261_38234cuda3std6ranges3__45__cpo9iter_moveE - _ZN78_INTERNAL_4992bdb7_42_flash_fwd_hdimall_fp16_paged_split_sm90_cu_ee213261_38234cuda3std3__48in_placeE)
_ZN78_INTERNAL_4992bdb7_42_flash_fwd_hdimall_fp16_paged_split_sm90_cu_ee213261_38234cuda3std3__48in_placeE:
	.zero		1
	.type		_ZN78_INTERNAL_4992bdb7_42_flash_fwd_hdimall_fp16_paged_split_sm90_cu_ee213261_38234cuda3std6ranges3__45__cpo9iter_moveE,@object
	.size		_ZN78_INTERNAL_4992bdb7_42_flash_fwd_hdimall_fp16_paged_split_sm90_cu_ee213261_38234cuda3std6ranges3__45__cpo9iter_moveE,(_ZN78_INTERNAL_4992bdb7_42_flash_fwd_hdimall_fp16_paged_split_sm90_cu_ee213261_38234cuda3std3__45__cpo5beginE - _ZN78_INTERNAL_4992bdb7_42_flash_fwd_hdimall_fp16_paged_split_sm90_cu_ee213261_38234cuda3std6ranges3__45__cpo9iter_moveE)
_ZN78_INTERNAL_4992bdb7_42_flash_fwd_hdimall_fp16_paged_split_sm90_cu_ee213261_38234cuda3std6ranges3__45__cpo9iter_moveE:
	.zero		1
	.type		_ZN78_INTERNAL_4992bdb7_42_flash_fwd_hdimall_fp16_paged_split_sm90_cu_ee213261_38234cuda3std3__45__cpo5beginE,@object
	.size		_ZN78_INTERNAL_4992bdb7_42_flash_fwd_hdimall_fp16_paged_split_sm90_cu_ee213261_38234cuda3std3__45__cpo5beginE,(_ZN78_INTERNAL_4992bdb7_42_flash_fwd_hdimall_fp16_paged_split_sm90_cu_ee213261_38234cuda3std3__480_GLOBAL__N__4992bdb7_42_flash_fwd_hdimall_fp16_paged_split_sm90_cu_ee213261_38236ignoreE - _ZN78_INTERNAL_4992bdb7_42_flash_fwd_hdimall_fp16_paged_split_sm90_cu_ee213261_38234cuda3std3__45__cpo5beginE)
_ZN78_INTERNAL_4992bdb7_42_flash_fwd_hdimall_fp16_paged_split_sm90_cu_ee213261_38234cuda3std3__45__cpo5beginE:
	.zero		1
	.type		_ZN78_INTERNAL_4992bdb7_42_flash_fwd_hdimall_fp16_paged_split_sm90_cu_ee213261_38234cuda3std3__480_GLOBAL__N__4992bdb7_42_flash_fwd_hdimall_fp16_paged_split_sm90_cu_ee213261_38236ignoreE,@object
	.size		_ZN78_INTERNAL_4992bdb7_42_flash_fwd_hdimall_fp16_paged_split_sm90_cu_ee213261_38234cuda3std3__480_GLOBAL__N__4992bdb7_42_flash_fwd_hdimall_fp16_paged_split_sm90_cu_ee213261_38236ignoreE,(_ZN78_INTERNAL_4992bdb7_42_flash_fwd_hdimall_fp16_paged_split_sm90_cu_ee213261_38234cute7productE - _ZN78_INTERNAL_4992bdb7_42_flash_fwd_hdimall_fp16_paged_split_sm90_cu_ee213261_38234cuda3std3__480_GLOBAL__N__4992bdb7_42_flash_fwd_hdimall_fp16_paged_split_sm90_cu_ee213261_38236ignoreE)
_ZN78_INTERNAL_4992bdb7_42_flash_fwd_hdimall_fp16_paged_split_sm90_cu_ee213261_38234cuda3std3__480_GLOBAL__N__4992bdb7_42_flash_fwd_hdimall_fp16_paged_split_sm90_cu_ee213261_38236ignoreE:
	.zero		1
	.type		_ZN78_INTERNAL_4992bdb7_42_flash_fwd_hdimall_fp16_paged_split_sm90_cu_ee213261_38234cute7productE,@object
	.size		_ZN78_INTERNAL_4992bdb7_42_flash_fwd_hdimall_fp16_paged_split_sm90_cu_ee213261_38234cute7productE,(_ZN78_INTERNAL_4992bdb7_42_flash_fwd_hdimall_fp16_paged_split_sm90_cu_ee213261_38234cuda3std3__45__cpo3endE - _ZN78_INTERNAL_4992bdb7_42_flash_fwd_hdimall_fp16_paged_split_sm90_cu_ee213261_38234cute7productE)
_ZN78_INTERNAL_4992bdb7_42_flash_fwd_hdimall_fp16_paged_split_sm90_cu_ee213261_38234cute7productE:
	.zero		1
	.type		_ZN78_INTERNAL_4992bdb7_42_flash_fwd_hdimall_fp16_paged_split_sm90_cu_ee213261_38234cuda3std3__45__cpo3endE,@object
	.size		_ZN78_INTERNAL_4992bdb7_42_flash_fwd_hdimall_fp16_paged_split_sm90_cu_ee213261_38234cuda3std3__45__cpo3endE,(_ZN78_INTERNAL_4992bdb7_42_flash_fwd_hdimall_fp16_paged_split_sm90_cu_ee213261_38234cuda3std3__419piecewise_constructE - _ZN78_INTERNAL_4992bdb7_42_flash_fwd_hdimall_fp16_paged_split_sm90_cu_ee213261_38234cuda3std3__45__cpo3endE)
_ZN78_INTERNAL_4992bdb7_42_flash_fwd_hdimall_fp16_paged_split_sm90_cu_ee213261_38234cuda3std3__45__cpo3endE:
	.zero		1
	.type		_ZN78_INTERNAL_4992bdb7_42_flash_fwd_hdimall_fp16_paged_split_sm90_cu_ee213261_38234cuda3std3__419piecewise_constructE,@object
	.size		_ZN78_INTERNAL_4992bdb7_42_flash_fwd_hdimall_fp16_paged_split_sm90_cu_ee213261_38234cuda3std3__419piecewise_constructE,(_ZN78_INTERNAL_4992bdb7_42_flash_fwd_hdimall_fp16_paged_split_sm90_cu_ee213261_38234cuda3std3__45__cpo4cendE - _ZN78_INTERNAL_4992bdb7_42_flash_fwd_hdimall_fp16_paged_split_sm90_cu_ee213261_38234cuda3std3__419piecewise_constructE)
_ZN78_INTERNAL_4992bdb7_42_flash_fwd_hdimall_fp16_paged_split_sm90_cu_ee213261_38234cuda3std3__419piecewise_constructE:
	.zero		1
	.type		_ZN78_INTERNAL_4992bdb7_42_flash_fwd_hdimall_fp16_paged_split_sm90_cu_ee213261_38234cuda3std3__45__cpo4cendE,@object
	.size		_ZN78_INTERNAL_4992bdb7_42_flash_fwd_hdimall_fp16_paged_split_sm90_cu_ee213261_38234cuda3std3__45__cpo4cendE,(_ZN78_INTERNAL_4992bdb7_42_flash_fwd_hdimall_fp16_paged_split_sm90_cu_ee213261_38234cuda3std6ranges3__45__cpo4swapE - _ZN78_INTERNAL_4992bdb7_42_flash_fwd_hdimall_fp16_paged_split_sm90_cu_ee213261_38234cuda3std3__45__cpo4cendE)
_ZN78_INTERNAL_4992bdb7_42_flash_fwd_hdimall_fp16_paged_split_sm90_cu_ee213261_38234cuda3std3__45__cpo4cendE:
	.zero		1
	.type		_ZN78_INTERNAL_4992bdb7_42_flash_fwd_hdimall_fp16_paged_split_sm90_cu_ee213261_38234cuda3std6ranges3__45__cpo4swapE,@object
	.size		_ZN78_INTERNAL_4992bdb7_42_flash_fwd_hdimall_fp16_paged_split_sm90_cu_ee213261_38234cuda3std6ranges3__45__cpo4swapE,(.L_7 - _ZN78_INTERNAL_4992bdb7_42_flash_fwd_hdimall_fp16_paged_split_sm90_cu_ee213261_38234cuda3std6ranges3__45__cpo4swapE)
_ZN78_INTERNAL_4992bdb7_42_flash_fwd_hdimall_fp16_paged_split_sm90_cu_ee213261_38234cuda3std6ranges3__45__cpo4swapE:
	.zero		1
.L_7:


//--------------------- .nv.constant0._ZN7cutlass13device_kernelIN5flash11enable_sm90INS1_16FlashAttnFwdSm90INS1_25CollectiveMainloopFwdSm90ILi2EN4cute5tupleIJNS5_1CILi1EEES8_S8_EEENS6_IJNS7_ILi128EEENS7_ILi80EEENS7_ILi256EEEEEELi256ENS_6half_tEfNS_4arch4Sm90ELb0ELb0ELb0ELb0ELb1ELb0ELb0ELb1ELb1ELb1ELb1ELb0EEENS1_21CollectiveEpilogueFwdINS6_IJSA_SC_SB_EEES9_SE_SG_Li256ELb0ELb1ELb1ELb0EEENS1_19SingleTileSchedulerILb0ELb1ELb1ELi128EEEEEEEEEvNT_6ParamsE --------------------------
	.section	.nv.constant0._ZN7cutlass13device_kernelIN5flash11enable_sm90INS1_16FlashAttnFwdSm90INS1_25CollectiveMainloopFwdSm90ILi2EN4cute5tupleIJNS5_1CILi1EEES8_S8_EEENS6_IJNS7_ILi128EEENS7_ILi80EEENS7_ILi256EEEEEELi256ENS_6half_tEfNS_4arch4Sm90ELb0ELb0ELb0ELb0ELb1ELb0ELb0ELb1ELb1ELb1ELb1ELb0EEENS1_21CollectiveEpilogueFwdINS6_IJSA_SC_SB_EEES9_SE_SG_Li256ELb0ELb1ELb1ELb0EEENS1_19SingleTileSchedulerILb0ELb1ELb1ELi128EEEEEEEEEvNT_6ParamsE,"a",@progbits
	.sectionflags	@""
	.align	4
.nv.constant0._ZN7cutlass13device_kernelIN5flash11enable_sm90INS1_16FlashAttnFwdSm90INS1_25CollectiveMainloopFwdSm90ILi2EN4cute5tupleIJNS5_1CILi1EEES8_S8_EEENS6_IJNS7_ILi128EEENS7_ILi80EEENS7_ILi256EEEEEELi256ENS_6half_tEfNS_4arch4Sm90ELb0ELb0ELb0ELb0ELb1ELb0ELb0ELb1ELb1ELb1ELb1ELb0EEENS1_21CollectiveEpilogueFwdINS6_IJSA_SC_SB_EEES9_SE_SG_Li256ELb0ELb1ELb1ELb0EEENS1_19SingleTileSchedulerILb0ELb1ELb1ELi128EEEEEEEEEvNT_6ParamsE:
	.zero		3456


//--------------------- .nv.constant0._ZN7cutlass13device_kernelIN5flash11enable_sm90INS1_16FlashAttnFwdSm90INS1_25CollectiveMainloopFwdSm90ILi2EN4cute5tupleIJNS5_1CILi1EEES8_S8_EEENS6_IJNS7_ILi128EEENS7_ILi80EEENS7_ILi256EEEEEELi256ENS_6half_tEfNS_4arch4Sm90ELb0ELb0ELb0ELb1ELb1ELb0ELb0ELb1ELb1ELb1ELb1ELb0EEENS1_21CollectiveEpilogueFwdINS6_IJSA_SC_SB_EEES9_SE_SG_Li256ELb1ELb1ELb1ELb0EEENS1_36VarlenDynamicPersistentTileSchedulerILi128ELi80ELi256ELi128ELb1ELb1ELb1ELb0ELb1ELb1EEEEEEEEEvNT_6ParamsE --------------------------
	.section	.nv.constant0._ZN7cutlass13device_kernelIN5flash11enable_sm90INS1_16FlashAttnFwdSm90INS1_25CollectiveMainloopFwdSm90ILi2EN4cute5tupleIJNS5_1CILi1EEES8_S8_EEENS6_IJNS7_ILi128EEENS7_ILi80EEENS7_ILi256EEEEEELi256ENS_6half_tEfNS_4arch4Sm90ELb0ELb0ELb0ELb1ELb1ELb0ELb0ELb1ELb1ELb1ELb1ELb0EEENS1_21CollectiveEpilogueFwdINS6_IJSA_SC_SB_EEES9_SE_SG_Li256ELb1ELb1ELb1ELb0EEENS1_36VarlenDynamicPersistentTileSchedulerILi128ELi80ELi256ELi128ELb1ELb1ELb1ELb0ELb1ELb1EEEEEEEEEvNT_6ParamsE,"a",@progbits
	.sectionflags	@""
	.align	4
.nv.constant0._ZN7cutlass13device_kernelIN5flash11enable_sm90INS1_16FlashAttnFwdSm90INS1_25CollectiveMainloopFwdSm90ILi2EN4cute5tupleIJNS5_1CILi1EEES8_S8_EEENS6_IJNS7_ILi128EEENS7_ILi80EEENS7_ILi256EEEEEELi256ENS_6half_tEfNS_4arch4Sm90ELb0ELb0ELb0ELb1ELb1ELb0ELb0ELb1ELb1ELb1ELb1ELb0EEENS1_21CollectiveEpilogueFwdINS6_IJSA_SC_SB_EEES9_SE_SG_Li256ELb1ELb1ELb1ELb0EEENS1_36VarlenDynamicPersistentTileSchedulerILi128ELi80ELi256ELi128ELb1ELb1ELb1ELb0ELb1ELb1EEEEEEEEEvNT_6ParamsE:
	.zero		3584


//--------------------- .nv.constant0._ZN7cutlass13device_kernelIN5flash11enable_sm90INS1_16FlashAttnFwdSm90INS1_25CollectiveMainloopFwdSm90ILi2EN4cute5tupleIJNS5_1CILi1EEES8_S8_EEENS6_IJNS7_ILi128EEENS7_ILi80EEENS7_ILi256EEEEEELi256ENS_6half_tEfNS_4arch4Sm90ELb0ELb0ELb0ELb1ELb1ELb1ELb0ELb1ELb1ELb1ELb1ELb0EEENS1_21CollectiveEpilogueFwdINS6_IJSA_SC_SB_EEES9_SE_SG_Li256ELb1ELb1ELb1ELb0EEENS1_36VarlenDynamicPersistentTileSchedulerILi128ELi80ELi256ELi128ELb1ELb1ELb1ELb0ELb1ELb1EEEEEEEEEvNT_6ParamsE --------------------------
	.section	.nv.constant0._ZN7cutlass13device_kernelIN5flash11enable_sm90INS1_16FlashAttnFwdSm90INS1_25CollectiveMainloopFwdSm90ILi2EN4cute5tupleIJNS5_1CILi1EEES8_S8_EEENS6_IJNS7_ILi128EEENS7_ILi80EEENS7_ILi256EEEEEELi256ENS_6half_tEfNS_4arch4Sm90ELb0ELb0ELb0ELb1ELb1ELb1ELb0ELb1ELb1ELb1ELb1ELb0EEENS1_21CollectiveEpilogueFwdINS6_IJSA_SC_SB_EEES9_SE_SG_Li256ELb1ELb1ELb1ELb0EEENS1_36VarlenDynamicPersistentTileSchedulerILi128ELi80ELi256ELi128ELb1ELb1ELb1ELb0ELb1ELb1EEEEEEEEEvNT_6ParamsE,"a",@progbits
	.sectionflags	@""
	.align	4
.nv.constant0._ZN7cutlass13device_kernelIN5flash11enable_sm90INS1_16FlashAttnFwdSm90INS1_25CollectiveMainloopFwdSm90ILi2EN4cute5tupleIJNS5_1CILi1EEES8_S8_EEENS6_IJNS7_ILi128EEENS7_ILi80EEENS7_ILi256EEEEEELi256ENS_6half_tEfNS_4arch4Sm90ELb0ELb0ELb0ELb1ELb1ELb1ELb0ELb1ELb1ELb1ELb1ELb0EEENS1_21CollectiveEpilogueFwdINS6_IJSA_SC_SB_EEES9_SE_SG_Li256ELb1ELb1ELb1ELb0EEENS1_36VarlenDynamicPersistentTileSchedulerILi128ELi80ELi256ELi128ELb1ELb1ELb1ELb0ELb1ELb1EEEEEEEEEvNT_6ParamsE:
	.zero		3584


//--------------------- .nv.constant0._ZN7cutlass13device_kernelIN5flash11enable_sm90INS1_16FlashAttnFwdSm90INS1_25CollectiveMainloopFwdSm90ILi2EN4cute5tupleIJNS5_1CILi1EEES8_S8_EEENS6_IJNS7_ILi128EEENS7_ILi64EEENS7_ILi256EEEEEELi256ENS_6half_tEfNS_4arch4Sm90ELb0ELb1ELb0ELb0ELb1ELb0ELb0ELb1ELb1ELb1ELb1ELb0EEENS1_21CollectiveEpilogueFwdINS6_IJSA_SC_SB_EEES9_SE_SG_Li256ELb0ELb1ELb1ELb0EEENS1_19SingleTileSchedulerILb0ELb1ELb1ELi128EEEEEEEEEvNT_6ParamsE --------------------------
	.section	.nv.constant0._ZN7cutlass13device_kernelIN5flash11enable_sm90INS1_16FlashAttnFwdSm90INS1_25CollectiveMainloopFwdSm90ILi2EN4cute5tupleIJNS5_1CILi1EEES8_S8_EEENS6_IJNS7_ILi128EEENS7_ILi64EEENS7_ILi256EEEEEELi256ENS_6half_tEfNS_4arch4Sm90ELb0ELb1ELb0ELb0ELb1ELb0ELb0ELb1ELb1ELb1ELb1ELb0EEENS1_21CollectiveEpilogueFwdINS6_IJSA_SC_SB_EEES9_SE_SG_Li256ELb0ELb1ELb1ELb0EEENS1_19SingleTileSchedulerILb0ELb1ELb1ELi128EEEEEEEEEvNT_6ParamsE,"a",@progbits
	.sectionflags	@""
	.align	4
.nv.constant0._ZN7cutlass13device_kernelIN5flash11enable_sm90INS1_16FlashAttnFwdSm90INS1_25CollectiveMainloopFwdSm90ILi2EN4cute5tupleIJNS5_1CILi1EEES8_S8_EEENS6_IJNS7_ILi128EEENS7_ILi64EEENS7_ILi256EEEEEELi256ENS_6half_tEfNS_4arch4Sm90ELb0ELb1ELb0ELb0ELb1ELb0ELb0ELb1ELb1ELb1ELb1ELb0EEENS1_21CollectiveEpilogueFwdINS6_IJSA_SC_SB_EEES9_SE_SG_Li256ELb0ELb1ELb1ELb0EEENS1_19SingleTileSchedulerILb0ELb1ELb1ELi128EEEEEEEEEvNT_6ParamsE:
	.zero		3456


//--------------------- .nv.constant0._ZN7cutlass13device_kernelIN5flash11enable_sm90INS1_16FlashAttnFwdSm90INS1_25CollectiveMainloopFwdSm90ILi2EN4cute5tupleIJNS5_1CILi1EEES8_S8_EEENS6_IJNS7_ILi128EEENS7_ILi64EEENS7_ILi256EEEEEELi256ENS_6half_tEfNS_4arch4Sm90ELb0ELb1ELb0ELb1ELb1ELb0ELb0ELb1ELb1ELb1ELb1ELb0EEENS1_21CollectiveEpilogueFwdINS6_IJSA_SC_SB_EEES9_SE_SG_Li256ELb1ELb1ELb1ELb0EEENS1_36VarlenDynamicPersistentTileSchedulerILi128ELi64ELi256ELi128ELb1ELb1ELb1ELb1ELb0ELb1EEEEEEEEEvNT_6ParamsE --------------------------
	.section	.nv.constant0._ZN7cutlass13device_kernelIN5flash11enable_sm90INS1_16FlashAttnFwdSm90INS1_25CollectiveMainloopFwdSm90ILi2EN4cute5tupleIJNS5_1CILi1EEES8_S8_EEENS6_IJNS7_ILi128EEENS7_ILi64EEENS7_ILi256EEEEEELi256ENS_6half_tEfNS_4arch4Sm90ELb0ELb1ELb0ELb1ELb1ELb0ELb0ELb1ELb1ELb1ELb1ELb0EEENS1_21CollectiveEpilogueFwdINS6_IJSA_SC_SB_EEES9_SE_SG_Li256ELb1ELb1ELb1ELb0EEENS1_36VarlenDynamicPersistentTileSchedulerILi128ELi64ELi256ELi128ELb1ELb1ELb1ELb1ELb0ELb1EEEEEEEEEvNT_6ParamsE,"a",@progbits
	.sectionflags	@""
	.align	4
.nv.constant0._ZN7cutlass13device_kernelIN5flash11enable_sm90INS1_16FlashAttnFwdSm90INS1_25CollectiveMainloopFwdSm90ILi2EN4cute5tupleIJNS5_1CILi1EEES8_S8_EEENS6_IJNS7_ILi128EEENS7_ILi64EEENS7_ILi256EEEEEELi256ENS_6half_tEfNS_4arch4Sm90ELb0ELb1ELb0ELb1ELb1ELb0ELb0ELb1ELb1ELb1ELb1ELb0EEENS1_21CollectiveEpilogueFwdINS6_IJSA_SC_SB_EEES9_SE_SG_Li256ELb1ELb1ELb1ELb0EEENS1_36VarlenDynamicPersistentTileSchedulerILi128ELi64ELi256ELi128ELb1ELb1ELb1ELb1ELb0ELb1EEEEEEEEEvNT_6ParamsE:
	.zero		3584


//--------------------- .nv.constant0._ZN7cutlass13device_kernelIN5flash11enable_sm90INS1_16FlashAttnFwdSm90INS1_25CollectiveMainloopFwdSm90ILi2EN4cute5tupleIJNS5_1CILi1EEES8_S8_EEENS6_IJNS7_ILi128EEENS7_ILi64EEENS7_ILi256EEEEEELi256ENS_6half_tEfNS_4arch4Sm90ELb0ELb1ELb0ELb1ELb1ELb1ELb0ELb1ELb1ELb1ELb1ELb0EEENS1_21CollectiveEpilogueFwdINS6_IJSA_SC_SB_EEES9_SE_SG_Li256ELb1ELb1ELb1ELb0EEENS1_36VarlenDynamicPersistentTileSchedulerILi128ELi64ELi256ELi128ELb1ELb1ELb1ELb1ELb0ELb1EEEEEEEEEvNT_6ParamsE --------------------------
	.section	.nv.constant0._ZN7cutlass13device_kernelIN5flash11enable_sm90INS1_16FlashAttnFwdSm90INS1_25CollectiveMainloopFwdSm90ILi2EN4cute5tupleIJNS5_1CILi1EEES8_S8_EEENS6_IJNS7_ILi128EEENS7_ILi64EEENS7_ILi256EEEEEELi256ENS_6half_tEfNS_4arch4Sm90ELb0ELb1ELb0ELb1ELb1ELb1ELb0ELb1ELb1ELb1ELb1ELb0EEENS1_21CollectiveEpilogueFwdINS6_IJSA_SC_SB_EEES9_SE_SG_Li256ELb1ELb1ELb1ELb0EEENS1_36VarlenDynamicPersistentTileSchedulerILi128ELi64ELi256ELi128ELb1ELb1ELb1ELb1ELb0ELb1EEEEEEEEEvNT_6ParamsE,"a",@progbits
	.sectionflags	@""
	.align	4
.nv.constant0._ZN7cutlass13device_kernelIN5flash11enable_sm90INS1_16FlashAttnFwdSm90INS1_25CollectiveMainloopFwdSm90ILi2EN4cute5tupleIJNS5_1CILi1EEES8_S8_EEENS6_IJNS7_ILi128EEENS7_ILi64EEENS7_ILi256EEEEEELi256ENS_6half_tEfNS_4arch4Sm90ELb0ELb1ELb0ELb1ELb1ELb1ELb0ELb1ELb1ELb1ELb1ELb0EEENS1_21CollectiveEpilogueFwdINS6_IJSA_SC_SB_EEES9_SE_SG_Li256ELb1ELb1ELb1ELb0EEENS1_36VarlenDynamicPersistentTileSchedulerILi128ELi64ELi256ELi128ELb1ELb1ELb1ELb1ELb0ELb1EEEEEEEEEvNT_6ParamsE:
	.zero		3584


//--------------------- .nv.constant0._ZN7cutlass13device_kernelIN5flash11enable_sm90INS1_16FlashAttnFwdSm90INS1_25CollectiveMainloopFwdSm90ILi2EN4cute5tupleIJNS5_1CILi1EEES8_S8_EEENS6_IJNS7_ILi128EEENS7_ILi80EEENS7_ILi256EEEEEELi256ENS_6half_tEfNS_4arch4Sm90ELb1ELb0ELb0ELb0ELb1ELb0ELb0ELb1ELb1ELb1ELb1ELb0EEENS1_21CollectiveEpilogueFwdINS6_IJSA_SC_SB_EEES9_SE_SG_Li256ELb0ELb1ELb1ELb0EEENS1_19SingleTileSchedulerILb0ELb1ELb1ELi128EEEEEEEEEvNT_6ParamsE --------------------------
	.section	.nv.constant0._ZN7cutlass13device_kernelIN5flash11enable_sm90INS1_16FlashAttnFwdSm90INS1_25CollectiveMainloopFwdSm90ILi2EN4cute5tupleIJNS5_1CILi1EEES8_S8_EEENS6_IJNS7_ILi128EEENS7_ILi80EEENS7_ILi256EEEEEELi256ENS_6half_tEfNS_4arch4Sm90ELb1ELb0ELb0ELb0ELb1ELb0ELb0ELb1ELb1ELb1ELb1ELb0EEENS1_21CollectiveEpilogueFwdINS6_IJSA_SC_SB_EEES9_SE_SG_Li256ELb0ELb1ELb1ELb0EEENS1_19SingleTileSchedulerILb0ELb1ELb1ELi128EEEEEEEEEvNT_6ParamsE,"a",@progbits
	.sectionflags	@""
	.align	4
.nv.constant0._ZN7cutlass13device_kernelIN5flash11enable_sm90INS1_16FlashAttnFwdSm90INS1_25CollectiveMainloopFwdSm90ILi2EN4cute5tupleIJNS5_1CILi1EEES8_S8_EEENS6_IJNS7_ILi128EEENS7_ILi80EEENS7_ILi256EEEEEELi256ENS_6half_tEfNS_4arch4Sm90ELb1ELb0ELb0ELb0ELb1ELb0ELb0ELb1ELb1ELb1ELb1ELb0EEENS1_21CollectiveEpilogueFwdINS6_IJSA_SC_SB_EEES9_SE_SG_Li256ELb0ELb1ELb1ELb0EEENS1_19SingleTileSchedulerILb0ELb1ELb1ELi128EEEEEEEEEvNT_6ParamsE:
	.zero		3456


//--------------------- .nv.constant0._ZN7cutlass13device_kernelIN5flash11enable_sm90INS1_16FlashAttnFwdSm90INS1_25CollectiveMainloopFwdSm90ILi2EN4cute5tupleIJNS5_1CILi1EEES8_S8_EEENS6_IJNS7_ILi128EEENS7_ILi80EEENS7_ILi256EEEEEELi256ENS_6half_tEfNS_4arch4Sm90ELb1ELb0ELb0ELb1ELb1ELb0ELb0ELb1ELb1ELb1ELb1ELb0EEENS1_21CollectiveEpilogueFwdINS6_IJSA_SC_SB_EEES9_SE_SG_Li256ELb1ELb1ELb1ELb0EEENS1_36VarlenDynamicPersistentTileSchedulerILi128ELi80ELi256ELi128ELb1ELb1ELb1ELb1ELb1ELb1EEEEEEEEEvNT_6ParamsE --------------------------
	.section	.nv.constant0._ZN7cutlass13device_kernelIN5flash11enable_sm90INS1_16FlashAttnFwdSm90INS1_25CollectiveMainloopFwdSm90ILi2EN4cute5tupleIJNS5_1CILi1EEES8_S8_EEENS6_IJNS7_ILi128EEENS7_ILi80EEENS7_ILi256EEEEEELi256ENS_6half_tEfNS_4arch4Sm90ELb1ELb0ELb0ELb1ELb1ELb0ELb0ELb1ELb1ELb1ELb1ELb0EEENS1_21CollectiveEpilogueFwdINS6_IJSA_SC_SB_EEES9_SE_SG_Li256ELb1ELb1ELb1ELb0EEENS1_36VarlenDynamicPersistentTileSchedulerILi128ELi80ELi256ELi128ELb1ELb1ELb1ELb1ELb1ELb1EEEEEEEEEvNT_6ParamsE,"a",@progbits
	.sectionflags	@""
	.align	4
.nv.constant0._ZN7cutlass13device_kernelIN5flash11enable_sm90INS1_16FlashAttnFwdSm90INS1_25CollectiveMainloopFwdSm90ILi2EN4cute5tupleIJNS5_1CILi1EEES8_S8_EEENS6_IJNS7_ILi128EEENS7_ILi80EEENS7_ILi256EEEEEELi256ENS_6half_tEfNS_4arch4Sm90ELb1ELb0ELb0ELb1ELb1ELb0ELb0ELb1ELb1ELb1ELb1ELb0EEENS1_21CollectiveEpilogueFwdINS6_IJSA_SC_SB_EEES9_SE_SG_Li256ELb1ELb1ELb1ELb0EEENS1_36VarlenDynamicPersistentTileSchedulerILi128ELi80ELi256ELi128ELb1ELb1ELb1ELb1ELb1ELb1EEEEEEEEEvNT_6ParamsE:
	.zero		3584


//--------------------- .nv.constant0._ZN7cutlass13device_kernelIN5flash11enable_sm90INS1_16FlashAttnFwdSm90INS1_25CollectiveMainloopFwdSm90ILi2EN4cute5tupleIJNS5_1CILi1EEES8_S8_EEENS6_IJNS7_ILi128EEENS7_ILi80EEENS7_ILi256EEEEEELi256ENS_6half_tEfNS_4arch4Sm90ELb1ELb0ELb0ELb1ELb1ELb1ELb0ELb1ELb1ELb1ELb1ELb0EEENS1_21CollectiveEpilogueFwdINS6_IJSA_SC_SB_EEES9_SE_SG_Li256ELb1ELb1ELb1ELb0EEENS1_36VarlenDynamicPersistentTileSchedulerILi128ELi80ELi256ELi128ELb1ELb1ELb1ELb1ELb1ELb1EEEEEEEEEvNT_6ParamsE --------------------------
	.section	.nv.constant0._ZN7cutlass13device_kernelIN5flash11enable_sm90INS1_16FlashAttnFwdSm90INS1_25CollectiveMainloopFwdSm90ILi2EN4cute5tupleIJNS5_1CILi1EEES8_S8_EEENS6_IJNS7_ILi128EEENS7_ILi80EEENS7_ILi256EEEEEELi256ENS_6half_tEfNS_4arch4Sm90ELb1ELb0ELb0ELb1ELb1ELb1ELb0ELb1ELb1ELb1ELb1ELb0EEENS1_21CollectiveEpilogueFwdINS6_IJSA_SC_SB_EEES9_SE_SG_Li256ELb1ELb1ELb1ELb0EEENS1_36VarlenDynamicPersistentTileSchedulerILi128ELi80ELi256ELi128ELb1ELb1ELb1ELb1ELb1ELb1EEEEEEEEEvNT_6ParamsE,"a",@progbits
	.sectionflags	@""
	.align	4
.nv.constant0._ZN7cutlass13device_kernelIN5flash11enable_sm90INS1_16FlashAttnFwdSm90INS1_25CollectiveMainloopFwdSm90ILi2EN4cute5tupleIJNS5_1CILi1EEES8_S8_EEENS6_IJNS7_ILi128EEENS7_ILi80EEENS7_ILi256EEEEEELi256ENS_6half_tEfNS_4arch4Sm90ELb1ELb0ELb0ELb1ELb1ELb1ELb0ELb1ELb1ELb1ELb1ELb0EEENS1_21CollectiveEpilogueFwdINS6_IJSA_SC_SB_EEES9_SE_SG_Li256ELb1ELb1ELb1ELb0EEENS1_36VarlenDynamicPersistentTileSchedulerILi128ELi80ELi256ELi128ELb1ELb1ELb1ELb1ELb1ELb1EEEEEEEEEvNT_6ParamsE:
	.zero		3584


//--------------------- .nv.constant0._ZN7cutlass13device_kernelIN5flash11enable_sm90INS1_16FlashAttnFwdSm90INS1_25CollectiveMainloopFwdSm90ILi2EN4cute5tupleIJNS5_1CILi1EEES8_S8_EEENS6_IJNS7_ILi128EEENS7_ILi96EEENS7_ILi192EEEEEELi192ENS_6half_tEfNS_4arch4Sm90ELb0ELb0ELb0ELb0ELb1ELb0ELb0ELb1ELb1ELb1ELb1ELb0EEENS1_21CollectiveEpilogueFwdINS6_IJSA_SC_SB_EEES9_SE_SG_Li256ELb0ELb1ELb1ELb0EEENS1_19SingleTileSchedulerILb0ELb1ELb1ELi128EEEEEEEEEvNT_6ParamsE --------------------------
	.section	.nv.constant0._ZN7cutlass13device_kernelIN5flash11enable_sm90INS1_16FlashAttnFwdSm90INS1_25CollectiveMainloopFwdSm90ILi2EN4cute5tupleIJNS5_1CILi1EEES8_S8_EEENS6_IJNS7_ILi128EEENS7_ILi96EEENS7_ILi192EEEEEELi192ENS_6half_tEfNS_4arch4Sm90ELb0ELb0ELb0ELb0ELb1ELb0ELb0ELb1ELb1ELb1ELb1ELb0EEENS1_21CollectiveEpilogueFwdINS6_IJSA_SC_SB_EEES9_SE_SG_Li256ELb0ELb1ELb1ELb0EEENS1_19SingleTileSchedulerILb0ELb1ELb1ELi128EEEEEEEEEvNT_6ParamsE,"a",@progbits
	.sectionflags	@""
	.align	4
.nv.constant0._ZN7cutlass13device_kernelIN5flash11enable_sm90INS1_16FlashAttnFwdSm90INS1_25CollectiveMainloopFwdSm90ILi2EN4cute5tupleIJNS5_1CILi1EEES8_S8_EEENS6_IJNS7_ILi128EEENS7_ILi96EEENS7_ILi192EEEEEELi192ENS_6half_tEfNS_4arch4Sm90ELb0ELb0ELb0ELb0ELb1ELb0ELb0ELb1ELb1ELb1ELb1ELb0EEENS1_21CollectiveEpilogueFwdINS6_IJSA_SC_SB_EEES9_SE_SG_Li256ELb0ELb1ELb1ELb0EEENS1_19SingleTileSchedulerILb0ELb1ELb1ELi128EEEEEEEEEvNT_6ParamsE:
	.zero		3456


//--------------------- .nv.constant0._ZN7cutlass13device_kernelIN5flash11enable_sm90INS1_16FlashAttnFwdSm90INS1_25CollectiveMainloopFwdSm90ILi2EN4cute5tupleIJNS5_1CILi1EEES8_S8_EEENS6_IJNS7_ILi128EEENS7_ILi96EEENS7_ILi192EEEEEELi192ENS_6half_tEfNS_4arch4Sm90ELb0ELb0ELb0ELb1ELb1ELb0ELb0ELb1ELb1ELb1ELb1ELb0EEENS1_21CollectiveEpilogueFwdINS6_IJSA_SC_SB_EEES9_SE_SG_Li256ELb1ELb1ELb1ELb0EEENS1_36VarlenDynamicPersistentTileSchedulerILi128ELi96ELi256ELi128ELb1ELb1ELb1ELb0ELb1ELb1EEEEEEEEEvNT_6ParamsE --------------------------
	.section	.nv.constant0._ZN7cutlass13device_kernelIN5flash11enable_sm90INS1_16FlashAttnFwdSm90INS1_25CollectiveMainloopFwdSm90ILi2EN4cute5tupleIJNS5_1CILi1EEES8_S8_EEENS6_IJNS7_ILi128EEENS7_ILi96EEENS7_ILi192EEEEEELi192ENS_6half_tEfNS_4arch4Sm90ELb0ELb0ELb0ELb1ELb1ELb0ELb0ELb1ELb1ELb1ELb1ELb0EEENS1_21CollectiveEpilogueFwdINS6_IJSA_SC_SB_EEES9_SE_SG_Li256ELb1ELb1ELb1ELb0EEENS1_36VarlenDynamicPersistentTileSchedulerILi128ELi96ELi256ELi128ELb1ELb1ELb1ELb0ELb1ELb1EEEEEEEEEvNT_6ParamsE,"a",@progbits
	.sectionflags	@""
	.align	4
.nv.constant0._ZN7cutlass13device_kernelIN5flash11enable_sm90INS1_16FlashAttnFwdSm90INS1_25CollectiveMainloopFwdSm90ILi2EN4cute5tupleIJNS5_1CILi1EEES8_S8_EEENS6_IJNS7_ILi128EEENS7_ILi96EEENS7_ILi192EEEEEELi192ENS_6half_tEfNS_4arch4Sm90ELb0ELb0ELb0ELb1ELb1ELb0ELb0ELb1ELb1ELb1ELb1ELb0EEENS1_21CollectiveEpilogueFwdINS6_IJSA_SC_SB_EEES9_SE_SG_Li256ELb1ELb1ELb1ELb0EEENS1_36VarlenDynamicPersistentTileSchedulerILi128ELi96ELi256ELi128ELb1ELb1ELb1ELb0ELb1ELb1EEEEEEEEEvNT_6ParamsE:
	.zero		3584


//--------------------- .nv.constant0._ZN7cutlass13device_kernelIN5flash11enable_sm90INS1_16FlashAttnFwdSm90INS1_25CollectiveMainloopFwdSm90ILi2EN4cute5tupleIJNS5_1CILi1EEES8_S8_EEENS6_IJNS7_ILi128EEENS7_ILi96EEENS7_ILi192EEEEEELi192ENS_6half_tEfNS_4arch4Sm90ELb0ELb0ELb0ELb1ELb1ELb1ELb0ELb1ELb1ELb1ELb1ELb0EEENS1_21CollectiveEpilogueFwdINS6_IJSA_SC_SB_EEES9_SE_SG_Li256ELb1ELb1ELb1ELb0EEENS1_36VarlenDynamicPersistentTileSchedulerILi128ELi96ELi256ELi128ELb1ELb1ELb1ELb0ELb1ELb1EEEEEEEEEvNT_6ParamsE --------------------------
	.section	.nv.constant0._ZN7cutlass13device_kernelIN5flash11enable_sm90INS1_16FlashAttnFwdSm90INS1_25CollectiveMainloopFwdSm90ILi2EN4cute5tupleIJNS5_1CILi1EEES8_S8_EEENS6_IJNS7_ILi128EEENS7_ILi96EEENS7_ILi192EEEEEELi192ENS_6half_tEfNS_4arch4Sm90ELb0ELb0ELb0ELb1ELb1ELb1ELb0ELb1ELb1ELb1ELb1ELb0EEENS1_21CollectiveEpilogueFwdINS6_IJSA_SC_SB_EEES9_SE_SG_Li256ELb1ELb1ELb1ELb0EEENS1_36VarlenDynamicPersistentTileSchedulerILi128ELi96ELi256ELi128ELb1ELb1ELb1ELb0ELb1ELb1EEEEEEEEEvNT_6ParamsE,"a",@progbits
	.sectionflags	@""
	.align	4
.nv.constant0._ZN7cutlass13device_kernelIN5flash11enable_sm90INS1_16FlashAttnFwdSm90INS1_25CollectiveMainloopFwdSm90ILi2EN4cute5tupleIJNS5_1CILi1EEES8_S8_EEENS6_IJNS7_ILi128EEENS7_ILi96EEENS7_ILi192EEEEEELi192ENS_6half_tEfNS_4arch4Sm90ELb0ELb0ELb0ELb1ELb1ELb1ELb0ELb1ELb1ELb1ELb1ELb0EEENS1_21CollectiveEpilogueFwdINS6_IJSA_SC_SB_EEES9_SE_SG_Li256ELb1ELb1ELb1ELb0EEENS1_36VarlenDynamicPersistentTileSchedulerILi128ELi96ELi256ELi128ELb1ELb1ELb1ELb0ELb1ELb1EEEEEEEEEvNT_6ParamsE:
	.zero		3584


//--------------------- .nv.constant0._ZN7cutlass13device_kernelIN5flash11enable_sm90INS1_16FlashAttnFwdSm90INS1_25CollectiveMainloopFwdSm90ILi2EN4cute5tupleIJNS5_1CILi1EEES8_S8_EEENS6_IJNS7_ILi128EEENS7_ILi96EEENS7_ILi192EEEEEELi192ENS_6half_tEfNS_4arch4Sm90ELb0ELb1ELb0ELb0ELb1ELb0ELb0ELb1ELb1ELb1ELb1ELb0EEENS1_21CollectiveEpilogueFwdINS6_IJSA_SC_SB_EEES9_SE_SG_Li256ELb0ELb1ELb1ELb0EEENS1_19SingleTileSchedulerILb0ELb1ELb1ELi128EEEEEEEEEvNT_6ParamsE --------------------------
	.section	.nv.constant0._ZN7cutlass13device_kernelIN5flash11enable_sm90INS1_16FlashAttnFwdSm90INS1_25CollectiveMainloopFwdSm90ILi2EN4cute5tupleIJNS5_1CILi1EEES8_S8_EEENS6_IJNS7_ILi128EEENS7_ILi96EEENS7_ILi192EEEEEELi192ENS_6half_tEfNS_4arch4Sm90ELb0ELb1ELb0ELb0ELb1ELb0ELb0ELb1ELb1ELb1ELb1ELb0EEENS1_21CollectiveEpilogueFwdINS6_IJSA_SC_SB_EEES9_SE_SG_Li256ELb0ELb1ELb1ELb0EEENS1_19SingleTileSchedulerILb0ELb1ELb1ELi128EEEEEEEEEvNT_6ParamsE,"a",@progbits
	.sectionflags	@""
	.align	4
.nv.constant0._ZN7cutlass13device_kernelIN5flash11enable_sm90INS1_16FlashAttnFwdSm90INS1_25CollectiveMainloopFwdSm90ILi2EN4cute5tupleIJNS5_1CILi1EEES8_S8_EEENS6_IJNS7_ILi128EEENS7_ILi96EEENS7_ILi192EEEEEELi192ENS_6half_tEfNS_4arch4Sm90ELb0ELb1ELb0ELb0ELb1ELb0ELb0ELb1ELb1ELb1ELb1ELb0EEENS1_21CollectiveEpilogueFwdINS6_IJSA_SC_SB_EEES9_SE_SG_Li256ELb0ELb1ELb1ELb0EEENS1_19SingleTileSchedulerILb0ELb1ELb1ELi128EEEEEEEEEvNT_6ParamsE:
	.zero		3456


//--------------------- .nv.constant0._ZN7cutlass13device_kernelIN5flash11enable_sm90INS1_16FlashAttnFwdSm90INS1_25CollectiveMainloopFwdSm90ILi2EN4cute5tupleIJNS5_1CILi1EEES8_S8_EEENS6_IJNS7_ILi128EEENS7_ILi96EEENS7_ILi192EEEEEELi192ENS_6half_tEfNS_4arch4Sm90ELb0ELb1ELb0ELb1ELb1ELb0ELb0ELb1ELb1ELb1ELb1ELb0EEENS1_21CollectiveEpilogueFwdINS6_IJSA_SC_SB_EEES9_SE_SG_Li256ELb1ELb1ELb1ELb0EEENS1_36VarlenDynamicPersistentTileSchedulerILi128ELi96ELi256ELi128ELb1ELb1ELb1ELb1ELb0ELb1EEEEEEEEEvNT_6ParamsE --------------------------
	.section	.nv.constant0._ZN7cutlass13device_kernelIN5flash11enable_sm90INS1_16FlashAttnFwdSm90INS1_25CollectiveMainloopFwdSm90ILi2EN4cute5tupleIJNS5_1CILi1EEES8_S8_EEENS6_IJNS7_ILi128EEENS7_ILi96EEENS7_ILi192EEEEEELi192ENS_6half_tEfNS_4arch4Sm90ELb0ELb1ELb0ELb1ELb1ELb0ELb0ELb1ELb1ELb1ELb1ELb0EEENS1_21CollectiveEpilogueFwdINS6_IJSA_SC_SB_EEES9_SE_SG_Li256ELb1ELb1ELb1ELb0EEENS1_36VarlenDynamicPersistentTileSchedulerILi128ELi96ELi256ELi128ELb1ELb1ELb1ELb1ELb0ELb1EEEEEEEEEvNT_6ParamsE,"a",@progbits
	.sectionflags	@""
	.align	4
.nv.constant0._ZN7cutlass13device_kernelIN5flash11enable_sm90INS1_16FlashAttnFwdSm90INS1_25CollectiveMainloopFwdSm90ILi2EN4cute5tupleIJNS5_1CILi1EEES8_S8_EEENS6_IJNS7_ILi128EEENS7_ILi96EEENS7_ILi192EEEEEELi192ENS_6half_tEfNS_4arch4Sm90ELb0ELb1ELb0ELb1ELb1ELb0ELb0ELb1ELb1ELb1ELb1ELb0EEENS1_21CollectiveEpilogueFwdINS6_IJSA_SC_SB_EEES9_SE_SG_Li256ELb1ELb1ELb1ELb0EEENS1_36VarlenDynamicPersistentTileSchedulerILi128ELi96ELi256ELi128ELb1ELb1ELb1ELb1ELb0ELb1EEEEEEEEEvNT_6ParamsE:
	.zero		3584


//--------------------- .nv.constant0._ZN7cutlass13device_kernelIN5flash11enable_sm90INS1_16FlashAttnFwdSm90INS1_25CollectiveMainloopFwdSm90ILi2EN4cute5tupleIJNS5_1CILi1EEES8_S8_EEENS6_IJNS7_ILi128EEENS7_ILi96EEENS7_ILi192EEEEEELi192ENS_6half_tEfNS_4arch4Sm90ELb0ELb1ELb0ELb1ELb1ELb1ELb0ELb1ELb1ELb1ELb1ELb0EEENS1_21CollectiveEpilogueFwdINS6_IJSA_SC_SB_EEES9_SE_SG_Li256ELb1ELb1ELb1ELb0EEENS1_36VarlenDynamicPersistentTileSchedulerILi128ELi96ELi256ELi128ELb1ELb1ELb1ELb1ELb0ELb1EEEEEEEEEvNT_6ParamsE --------------------------
	.section	.nv.constant0._ZN7cutlass13device_kernelIN5flash11enable_sm90INS1_16FlashAttnFwdSm90INS1_25CollectiveMainloopFwdSm90ILi2EN4cute5tupleIJNS5_1CILi1EEES8_S8_EEENS6_IJNS7_ILi128EEENS7_ILi96EEENS7_ILi192EEEEEELi192ENS_6half_tEfNS_4arch4Sm90ELb0ELb1ELb0ELb1ELb1ELb1ELb0ELb1ELb1ELb1ELb1ELb0EEENS1_21CollectiveEpilogueFwdINS6_IJSA_SC_SB_EEES9_SE_SG_Li256ELb1ELb1ELb1ELb0EEENS1_36VarlenDynamicPersistentTileSchedulerILi128ELi96ELi256ELi128ELb1ELb1ELb1ELb1ELb0ELb1EEEEEEEEEvNT_6ParamsE,"a",@progbits
	.sectionflags	@""
	.align	4
.nv.constant0._ZN7cutlass13device_kernelIN5flash11enable_sm90INS1_16FlashAttnFwdSm90INS1_25CollectiveMainloopFwdSm90ILi2EN4cute5tupleIJNS5_1CILi1EEES8_S8_EEENS6_IJNS7_ILi128EEENS7_ILi96EEENS7_ILi192EEEEEELi192ENS_6half_tEfNS_4arch4Sm90ELb0ELb1ELb0ELb1ELb1ELb1ELb0ELb1ELb1ELb1ELb1ELb0EEENS1_21CollectiveEpilogueFwdINS6_IJSA_SC_SB_EEES9_SE_SG_Li256ELb1ELb1ELb1ELb0EEENS1_36VarlenDynamicPersistentTileSchedulerILi128ELi96ELi256ELi128ELb1ELb1ELb1ELb1ELb0ELb1EEEEEEEEEvNT_6ParamsE:
	.zero		3584


//--------------------- .nv.constant0._ZN7cutlass13device_kernelIN5flash11enable_sm90INS1_16FlashAttnFwdSm90INS1_25CollectiveMainloopFwdSm90ILi2EN4cute5tupleIJNS5_1CILi1EEES8_S8_EEENS6_IJNS7_ILi128EEENS7_ILi96EEENS7_ILi192EEEEEELi192ENS_6half_tEfNS_4arch4Sm90ELb1ELb0ELb0ELb0ELb1ELb0ELb0ELb1ELb1ELb1ELb1ELb0EEENS1_21CollectiveEpilogueFwdINS6_IJSA_SC_SB_EEES9_SE_SG_Li256ELb0ELb1ELb1ELb0EEENS1_19SingleTileSchedulerILb0ELb1ELb1ELi128EEEEEEEEEvNT_6ParamsE --------------------------
	.section	.nv.constant0._ZN7cutlass13device_kernelIN5flash11enable_sm90INS1_16FlashAttnFwdSm90INS1_25CollectiveMainloopFwdSm90ILi2EN4cute5tupleIJNS5_1CILi1EEES8_S8_EEENS6_IJNS7_ILi128EEENS7_ILi96EEENS7_ILi192EEEEEELi192ENS_6half_tEfNS_4arch4Sm90ELb1ELb0ELb0ELb0ELb1ELb0ELb0ELb1ELb1ELb1ELb1ELb0EEENS1_21CollectiveEpilogueFwdINS6_IJSA_SC_SB_EEES9_SE_SG_Li256ELb0ELb1ELb1ELb0EEENS1_19SingleTileSchedulerILb0ELb1ELb1ELi128EEEEEEEEEvNT_6ParamsE,"a",@progbits
	.sectionflags	@""
	.align	4
.nv.constant0._ZN7cutlass13device_kernelIN5flash11enable_sm90INS1_16FlashAttnFwdSm90INS1_25CollectiveMainloopFwdSm90ILi2EN4cute5tupleIJNS5_1CILi1EEES8_S8_EEENS6_IJNS7_ILi128EEENS7_ILi96EEENS7_ILi192EEEEEELi192ENS_6half_tEfNS_4arch4Sm90ELb1ELb0ELb0ELb0ELb1ELb0ELb0ELb1ELb1ELb1ELb1ELb0EEENS1_21CollectiveEpilogueFwdINS6_IJSA_SC_SB_EEES9_SE_SG_Li256ELb0ELb1ELb1ELb0EEENS1_19SingleTileSchedulerILb0ELb1ELb1ELi128EEEEEEEEEvNT_6ParamsE:
	.zero		3456


//--------------------- .nv.constant0._ZN7cutlass13device_kernelIN5flash11enable_sm90INS1_16FlashAttnFwdSm90INS1_25CollectiveMainloopFwdSm90ILi2EN4cute5tupleIJNS5_1CILi1EEES8_S8_EEENS6_IJNS7_ILi128EEENS7_ILi96EEENS7_ILi192EEEEEELi192ENS_6half_tEfNS_4arch4Sm90ELb1ELb0ELb0ELb1ELb1ELb0ELb0ELb1ELb1ELb1ELb1ELb0EEENS1_21CollectiveEpilogueFwdINS6_IJSA_SC_SB_EEES9_SE_SG_Li256ELb1ELb1ELb1ELb0EEENS1_36VarlenDynamicPersistentTileSchedulerILi128ELi96ELi256ELi128ELb1ELb1ELb1ELb1ELb1ELb1EEEEEEEEEvNT_6ParamsE --------------------------
	.section	.nv.constant0._ZN7cutlass13device_kernelIN5flash11enable_sm90INS1_16FlashAttnFwdSm90INS1_25CollectiveMainloopFwdSm90ILi2EN4cute5tupleIJNS5_1CILi1EEES8_S8_EEENS6_IJNS7_ILi128EEENS7_ILi96EEENS7_ILi192EEEEEELi192ENS_6half_tEfNS_4arch4Sm90ELb1ELb0ELb0ELb1ELb1ELb0ELb0ELb1ELb1ELb1ELb1ELb0EEENS1_21CollectiveEpilogueFwdINS6_IJSA_SC_SB_EEES9_SE_SG_Li256ELb1ELb1ELb1ELb0EEENS1_36VarlenDynamicPersistentTileSchedulerILi128ELi96ELi256ELi128ELb1ELb1ELb1ELb1ELb1ELb1EEEEEEEEEvNT_6ParamsE,"a",@progbits
	.sectionflags	@""
	.align	4
.nv.constant0._ZN7cutlass13device_kernelIN5flash11enable_sm90INS1_16FlashAttnFwdSm90INS1_25CollectiveMainloopFwdSm90ILi2EN4cute5tupleIJNS5_1CILi1EEES8_S8_EEENS6_IJNS7_ILi128EEENS7_ILi96EEENS7_ILi192EEEEEELi192ENS_6half_tEfNS_4arch4Sm90ELb1ELb0ELb0ELb1ELb1ELb0ELb0ELb1ELb1ELb1ELb1ELb0EEENS1_21CollectiveEpilogueFwdINS6_IJSA_SC_SB_EEES9_SE_SG_Li256ELb1ELb1ELb1ELb0EEENS1_36VarlenDynamicPersistentTileSchedulerILi128ELi96ELi256ELi128ELb1ELb1ELb1ELb1ELb1ELb1EEEEEEEEEvNT_6ParamsE:
	.zero		3584


//--------------------- .nv.constant0._ZN7cutlass13device_kernelIN5flash11enable_sm90INS1_16FlashAttnFwdSm90INS1_25CollectiveMainloopFwdSm90ILi2EN4cute5tupleIJNS5_1CILi1EEES8_S8_EEENS6_IJNS7_ILi128EEENS7_ILi96EEENS7_ILi192EEEEEELi192ENS_6half_tEfNS_4arch4Sm90ELb1ELb0ELb0ELb1ELb1ELb1ELb0ELb1ELb1ELb1ELb1ELb0EEENS1_21CollectiveEpilogueFwdINS6_IJSA_SC_SB_EEES9_SE_SG_Li256ELb1ELb1ELb1ELb0EEENS1_36VarlenDynamicPersistentTileSchedulerILi128ELi96ELi256ELi128ELb1ELb1ELb1ELb1ELb1ELb1EEEEEEEEEvNT_6ParamsE --------------------------
	.section	.nv.constant0._ZN7cutlass13device_kernelIN5flash11enable_sm90INS1_16FlashAttnFwdSm90INS1_25CollectiveMainloopFwdSm90ILi2EN4cute5tupleIJNS5_1CILi1EEES8_S8_EEENS6_IJNS7_ILi128EEENS7_ILi96EEENS7_ILi192EEEEEELi192ENS_6half_tEfNS_4arch4Sm90ELb1ELb0ELb0ELb1ELb1ELb1ELb0ELb1ELb1ELb1ELb1ELb0EEENS1_21CollectiveEpilogueFwdINS6_IJSA_SC_SB_EEES9_SE_SG_Li256ELb1ELb1ELb1ELb0EEENS1_36VarlenDynamicPersistentTileSchedulerILi128ELi96ELi256ELi128ELb1ELb1ELb1ELb1ELb1ELb1EEEEEEEEEvNT_6ParamsE,"a",@progbits
	.sectionflags	@""
	.align	4
.nv.constant0._ZN7cutlass13device_kernelIN5flash11enable_sm90INS1_16FlashAttnFwdSm90INS1_25CollectiveMainloopFwdSm90ILi2EN4cute5tupleIJNS5_1CILi1EEES8_S8_EEENS6_IJNS7_ILi128EEENS7_ILi96EEENS7_ILi192EEEEEELi192ENS_6half_tEfNS_4arch4Sm90ELb1ELb0ELb0ELb1ELb1ELb1ELb0ELb1ELb1ELb1ELb1ELb0EEENS1_21CollectiveEpilogueFwdINS6_IJSA_SC_SB_EEES9_SE_SG_Li256ELb1ELb1ELb1ELb0EEENS1_36VarlenDynamicPersistentTileSchedulerILi128ELi96ELi256ELi128ELb1ELb1ELb1ELb1ELb1ELb1EEEEEEEEEvNT_6ParamsE:
	.zero		3584


//--------------------- .nv.constant0._ZN7cutlass13device_kernelIN5flash11enable_sm90INS1_16FlashAttnFwdSm90INS1_25CollectiveMainloopFwdSm90ILi2EN4cute5tupleIJNS5_1CILi1EEES8_S8_EEENS6_IJNS7_ILi128EEESA_SA_EEELi128ENS_6half_tEfNS_4arch4Sm90ELb0ELb0ELb0ELb0ELb1ELb0ELb0ELb1ELb1ELb1ELb1ELb0EEENS1_21CollectiveEpilogueFwdISB_S9_SC_SE_Li256ELb0ELb1ELb1ELb0EEENS1_19SingleTileSchedulerILb0ELb1ELb1ELi128EEEEEEEEEvNT_6ParamsE --------------------------
	.section	.nv.constant0._ZN7cutlass13device_kernelIN5flash11enable_sm90INS1_16FlashAttnFwdSm90INS1_25CollectiveMainloopFwdSm90ILi2EN4cute5tupleIJNS5_1CILi1EEES8_S8_EEENS6_IJNS7_ILi128EEESA_SA_EEELi128ENS_6half_tEfNS_4arch4Sm90ELb0ELb0ELb0ELb0ELb1ELb0ELb0ELb1ELb1ELb1ELb1ELb0EEENS1_21CollectiveEpilogueFwdISB_S9_SC_SE_Li256ELb0ELb1ELb1ELb0EEENS1_19SingleTileSchedulerILb0ELb1ELb1ELi128EEEEEEEEEvNT_6ParamsE,"a",@progbits
	.sectionflags	@""
	.align	4
.nv.constant0._ZN7cutlass13device_kernelIN5flash11enable_sm90INS1_16FlashAttnFwdSm90INS1_25CollectiveMainloopFwdSm90ILi2EN4cute5tupleIJNS5_1CILi1EEES8_S8_EEENS6_IJNS7_ILi128EEESA_SA_EEELi128ENS_6half_tEfNS_4arch4Sm90ELb0ELb0ELb0ELb0ELb1ELb0ELb0ELb1ELb1ELb1ELb1ELb0EEENS1_21CollectiveEpilogueFwdISB_S9_SC_SE_Li256ELb0ELb1ELb1ELb0EEENS1_19SingleTileSchedulerILb0ELb1ELb1ELi128EEEEEEEEEvNT_6ParamsE:
	.zero		3456


//--------------------- .nv.constant0._ZN7cutlass13device_kernelIN5flash11enable_sm90INS1_16FlashAttnFwdSm90INS1_25CollectiveMainloopFwdSm90ILi2EN4cute5tupleIJNS5_1CILi1EEES8_S8_EEENS6_IJNS7_ILi128EEESA_SA_EEELi128ENS_6half_tEfNS_4arch4Sm90ELb0ELb0ELb0ELb1ELb1ELb0ELb0ELb1ELb1ELb1ELb1ELb0EEENS1_21CollectiveEpilogueFwdISB_S9_SC_SE_Li256ELb1ELb1ELb1ELb0EEENS1_36VarlenDynamicPersistentTileSchedulerILi128ELi128ELi256ELi128ELb1ELb1ELb1ELb0ELb1ELb1EEEEEEEEEvNT_6ParamsE --------------------------
	.section	.nv.constant0._ZN7cutlass13device_kernelIN5flash11enable_sm90INS1_16FlashAttnFwdSm90INS1_25CollectiveMainloopFwdSm90ILi2EN4cute5tupleIJNS5_1CILi1EEES8_S8_EEENS6_IJNS7_ILi128EEESA_SA_EEELi128ENS_6half_tEfNS_4arch4Sm90ELb0ELb0ELb0ELb1ELb1ELb0ELb0ELb1ELb1ELb1ELb1ELb0EEENS1_21CollectiveEpilogueFwdISB_S9_SC_SE_Li256ELb1ELb1ELb1ELb0EEENS1_36VarlenDynamicPersistentTileSchedulerILi128ELi128ELi256ELi128ELb1ELb1ELb1ELb0ELb1ELb1EEEEEEEEEvNT_6ParamsE,"a",@progbits
	.sectionflags	@""
	.align	4
.nv.constant0._ZN7cutlass13device_kernelIN5flash11enable_sm90INS1_16FlashAttnFwdSm90INS1_25CollectiveMainloopFwdSm90ILi2EN4cute5tupleIJNS5_1CILi1EEES8_S8_EEENS6_IJNS7_ILi128EEESA_SA_EEELi128ENS_6half_tEfNS_4arch4Sm90ELb0ELb0ELb0ELb1ELb1ELb0ELb0ELb1ELb1ELb1ELb1ELb0EEENS1_21CollectiveEpilogueFwdISB_S9_SC_SE_Li256ELb1ELb1ELb1ELb0EEENS1_36VarlenDynamicPersistentTileSchedulerILi128ELi128ELi256ELi128ELb1ELb1ELb1ELb0ELb1ELb1EEEEEEEEEvNT_6ParamsE:
	.zero		3584


//--------------------- .nv.constant0._ZN7cutlass13device_kernelIN5flash11enable_sm90INS1_16FlashAttnFwdSm90INS1_25CollectiveMainloopFwdSm90ILi2EN4cute5tupleIJNS5_1CILi1EEES8_S8_EEENS6_IJNS7_ILi128EEESA_SA_EEELi128ENS_6half_tEfNS_4arch4Sm90ELb0ELb0ELb0ELb1ELb1ELb1ELb0ELb1ELb1ELb1ELb1ELb0EEENS1_21CollectiveEpilogueFwdISB_S9_SC_SE_Li256ELb1ELb1ELb1ELb0EEENS1_36VarlenDynamicPersistentTileSchedulerILi128ELi128ELi256ELi128ELb1ELb1ELb1ELb0ELb1ELb1EEEEEEEEEvNT_6ParamsE --------------------------
	.section	.nv.constant0._ZN7cutlass13device_kernelIN5flash11enable_sm90INS1_16FlashAttnFwdSm90INS1_25CollectiveMainloopFwdSm90ILi2EN4cute5tupleIJNS5_1CILi1EEES8_S8_EEENS6_IJNS7_ILi128EEESA_SA_EEELi128ENS_6half_tEfNS_4arch4Sm90ELb0ELb0ELb0ELb1ELb1ELb1ELb0ELb1ELb1ELb1ELb1ELb0EEENS1_21CollectiveEpilogueFwdISB_S9_SC_SE_Li256ELb1ELb1ELb1ELb0EEENS1_36VarlenDynamicPersistentTileSchedulerILi128ELi128ELi256ELi128ELb1ELb1ELb1ELb0ELb1ELb1EEEEEEEEEvNT_6ParamsE,"a",@progbits
	.sectionflags	@""
	.align	4
.nv.constant0._ZN7cutlass13device_kernelIN5flash11enable_sm90INS1_16FlashAttnFwdSm90INS1_25CollectiveMainloopFwdSm90ILi2EN4cute5tupleIJNS5_1CILi1EEES8_S8_EEENS6_IJNS7_ILi128EEESA_SA_EEELi128ENS_6half_tEfNS_4arch4Sm90ELb0ELb0ELb0ELb1ELb1ELb1ELb0ELb1ELb1ELb1ELb1ELb0EEENS1_21CollectiveEpilogueFwdISB_S9_SC_SE_Li256ELb1ELb1ELb1ELb0EEENS1_36VarlenDynamicPersistentTileSchedulerILi128ELi128ELi256ELi128ELb1ELb1ELb1ELb0ELb1ELb1EEEEEEEEEvNT_6ParamsE:
	.zero		3584


//--------------------- .nv.constant0._ZN7cutlass13device_kernelIN5flash11enable_sm90INS1_16FlashAttnFwdSm90INS1_25CollectiveMainloopFwdSm90ILi2EN4cute5tupleIJNS5_1CILi1EEES8_S8_EEENS6_IJNS7_ILi128EEESA_SA_EEELi128ENS_6half_tEfNS_4arch4Sm90ELb0ELb1ELb0ELb0ELb1ELb0ELb0ELb1ELb1ELb1ELb1ELb0EEENS1_21CollectiveEpilogueFwdISB_S9_SC_SE_Li256ELb0ELb1ELb1ELb0EEENS1_19SingleTileSchedulerILb0ELb1ELb1ELi128EEEEEEEEEvNT_6ParamsE --------------------------
	.section	.nv.constant0._ZN7cutlass13device_kernelIN5flash11enable_sm90INS1_16FlashAttnFwdSm90INS1_25CollectiveMainloopFwdSm90ILi2EN4cute5tupleIJNS5_1CILi1EEES8_S8_EEENS6_IJNS7_ILi128EEESA_SA_EEELi128ENS_6half_tEfNS_4arch4Sm90ELb0ELb1ELb0ELb0ELb1ELb0ELb0ELb1ELb1ELb1ELb1ELb0EEENS1_21CollectiveEpilogueFwdISB_S9_SC_SE_Li256ELb0ELb1ELb1ELb0EEENS1_19SingleTileSchedulerILb0ELb1ELb1ELi128EEEEEEEEEvNT_6ParamsE,"a",@progbits
	.sectionflags	@""
	.align	4
.nv.constant0._ZN7cutlass13device_kernelIN5flash11enable_sm90INS1_16FlashAttnFwdSm90INS1_25CollectiveMainloopFwdSm90ILi2EN4cute5tupleIJNS5_1CILi1EEES8_S8_EEENS6_IJNS7_ILi128EEESA_SA_EEELi128ENS_6half_tEfNS_4arch4Sm90ELb0ELb1ELb0ELb0ELb1ELb0ELb0ELb1ELb1ELb1ELb1ELb0EEENS1_21CollectiveEpilogueFwdISB_S9_SC_SE_Li256ELb0ELb1ELb1ELb0EEENS1_19SingleTileSchedulerILb0ELb1ELb1ELi128EEEEEEEEEvNT_6ParamsE:
	.zero		3456


//--------------------- .nv.constant0._ZN7cutlass13device_kernelIN5flash11enable_sm90INS1_16FlashAttnFwdSm90INS1_25CollectiveMainloopFwdSm90ILi2EN4cute5tupleIJNS5_1CILi1EEES8_S8_EEENS6_IJNS7_ILi128EEESA_SA_EEELi128ENS_6half_tEfNS_4arch4Sm90ELb0ELb1ELb0ELb1ELb1ELb0ELb0ELb1ELb1ELb1ELb1ELb0EEENS1_21CollectiveEpilogueFwdISB_S9_SC_SE_Li256ELb1ELb1ELb1ELb0EEENS1_36VarlenDynamicPersistentTileSchedulerILi128ELi128ELi256ELi128ELb1ELb1ELb1ELb1ELb0ELb1EEEEEEEEEvNT_6ParamsE --------------------------
	.section	.nv.constant0._ZN7cutlass13device_kernelIN5flash11enable_sm90INS1_16FlashAttnFwdSm90INS1_25CollectiveMainloopFwdSm90ILi2EN4cute5tupleIJNS5_1CILi1EEES8_S8_EEENS6_IJNS7_ILi128EEESA_SA_EEELi128ENS_6half_tEfNS_4arch4Sm90ELb0ELb1ELb0ELb1ELb1ELb0ELb0ELb1ELb1ELb1ELb1ELb0EEENS1_21CollectiveEpilogueFwdISB_S9_SC_SE_Li256ELb1ELb1ELb1ELb0EEENS1_36VarlenDynamicPersistentTileSchedulerILi128ELi128ELi256ELi128ELb1ELb1ELb1ELb1ELb0ELb1EEEEEEEEEvNT_6ParamsE,"a",@progbits
	.sectionflags	@""
	.align	4
.nv.constant0._ZN7cutlass13device_kernelIN5flash11enable_sm90INS1_16FlashAttnFwdSm90INS1_25CollectiveMainloopFwdSm90ILi2EN4cute5tupleIJNS5_1CILi1EEES8_S8_EEENS6_IJNS7_ILi128EEESA_SA_EEELi128ENS_6half_tEfNS_4arch4Sm90ELb0ELb1ELb0ELb1ELb1ELb0ELb0ELb1ELb1ELb1ELb1ELb0EEENS1_21CollectiveEpilogueFwdISB_S9_SC_SE_Li256ELb1ELb1ELb1ELb0EEENS1_36VarlenDynamicPersistentTileSchedulerILi128ELi128ELi256ELi128ELb1ELb1ELb1ELb1ELb0ELb1EEEEEEEEEvNT_6ParamsE:
	.zero		3584


//--------------------- .nv.constant0._ZN7cutlass13device_kernelIN5flash11enable_sm90INS1_16FlashAttnFwdSm90INS1_25CollectiveMainloopFwdSm90ILi2EN4cute5tupleIJNS5_1CILi1EEES8_S8_EEENS6_IJNS7_ILi128EEESA_SA_EEELi128ENS_6half_tEfNS_4arch4Sm90ELb0ELb1ELb0ELb1ELb1ELb1ELb0ELb1ELb1ELb1ELb1ELb0EEENS1_21CollectiveEpilogueFwdISB_S9_SC_SE_Li256ELb1ELb1ELb1ELb0EEENS1_36VarlenDynamicPersistentTileSchedulerILi128ELi128ELi256ELi128ELb1ELb1ELb1ELb1ELb0ELb1EEEEEEEEEvNT_6ParamsE --------------------------
	.section	.nv.constant0._ZN7cutlass13device_kernelIN5flash11enable_sm90INS1_16FlashAttnFwdSm90INS1_25CollectiveMainloopFwdSm90ILi2EN4cute5tupleIJNS5_1CILi1EEES8_S8_EEENS6_IJNS7_ILi128EEESA_SA_EEELi128ENS_6half_tEfNS_4arch4Sm90ELb0ELb1ELb0ELb1ELb1ELb1ELb0ELb1ELb1ELb1ELb1ELb0EEENS1_21CollectiveEpilogueFwdISB_S9_SC_SE_Li256ELb1ELb1ELb1ELb0EEENS1_36VarlenDynamicPersistentTileSchedulerILi128ELi128ELi256ELi128ELb1ELb1ELb1ELb1ELb0ELb1EEEEEEEEEvNT_6ParamsE,"a",@progbits
	.sectionflags	@""
	.align	4
.nv.constant0._ZN7cutlass13device_kernelIN5flash11enable_sm90INS1_16FlashAttnFwdSm90INS1_25CollectiveMainloopFwdSm90ILi2EN4cute5tupleIJNS5_1CILi1EEES8_S8_EEENS6_IJNS7_ILi128EEESA_SA_EEELi128ENS_6half_tEfNS_4arch4Sm90ELb0ELb1ELb0ELb1ELb1ELb1ELb0ELb1ELb1ELb1ELb1ELb0EEENS1_21CollectiveEpilogueFwdISB_S9_SC_SE_Li256ELb1ELb1ELb1ELb0EEENS1_36VarlenDynamicPersistentTileSchedulerILi128ELi128ELi256ELi128ELb1ELb1ELb1ELb1ELb0ELb1EEEEEEEEEvNT_6ParamsE:
	.zero		3584


//--------------------- .nv.constant0._ZN7cutlass13device_kernelIN5flash11enable_sm90INS1_16FlashAttnFwdSm90INS1_25CollectiveMainloopFwdSm90ILi2EN4cute5tupleIJNS5_1CILi1EEES8_S8_EEENS6_IJNS7_ILi128EEESA_SA_EEELi128ENS_6half_tEfNS_4arch4Sm90ELb1ELb0ELb0ELb0ELb1ELb0ELb0ELb1ELb1ELb1ELb1ELb0EEENS1_21CollectiveEpilogueFwdISB_S9_SC_SE_Li256ELb0ELb1ELb1ELb0EEENS1_19SingleTileSchedulerILb0ELb1ELb1ELi128EEEEEEEEEvNT_6ParamsE --------------------------
	.section	.nv.constant0._ZN7cutlass13device_kernelIN5flash11enable_sm90INS1_16FlashAttnFwdSm90INS1_25CollectiveMainloopFwdSm90ILi2EN4cute5tupleIJNS5_1CILi1EEES8_S8_EEENS6_IJNS7_ILi128EEESA_SA_EEELi128ENS_6half_tEfNS_4arch4Sm90ELb1ELb0ELb0ELb0ELb1ELb0ELb0ELb1ELb1ELb1ELb1ELb0EEENS1_21CollectiveEpilogueFwdISB_S9_SC_SE_Li256ELb0ELb1ELb1ELb0EEENS1_19SingleTileSchedulerILb0ELb1ELb1ELi128EEEEEEEEEvNT_6ParamsE,"a",@progbits
	.sectionflags	@""
	.align	4
.nv.constant0._ZN7cutlass13device_kernelIN5flash11enable_sm90INS1_16FlashAttnFwdSm90INS1_25CollectiveMainloopFwdSm90ILi2EN4cute5tupleIJNS5_1CILi1EEES8_S8_EEENS6_IJNS7_ILi128EEESA_SA_EEELi128ENS_6half_tEfNS_4arch4Sm90ELb1ELb0ELb0ELb0ELb1ELb0ELb0ELb1ELb1ELb1ELb1ELb0EEENS1_21CollectiveEpilogueFwdISB_S9_SC_SE_Li256ELb0ELb1ELb1ELb0EEENS1_19SingleTileSchedulerILb0ELb1ELb1ELi128EEEEEEEEEvNT_6ParamsE:
	.zero		3456


//--------------------- .nv.constant0._ZN7cutlass13device_kernelIN5flash11enable_sm90INS1_16FlashAttnFwdSm90INS1_25CollectiveMainloopFwdSm90ILi2EN4cute5tupleIJNS5_1CILi1EEES8_S8_EEENS6_IJNS7_ILi128EEESA_SA_EEELi128ENS_6half_tEfNS_4arch4Sm90ELb1ELb0ELb0ELb1ELb1ELb0ELb0ELb1ELb1ELb1ELb1ELb0EEENS1_21CollectiveEpilogueFwdISB_S9_SC_SE_Li256ELb1ELb1ELb1ELb0EEENS1_36VarlenDynamicPersistentTileSchedulerILi128ELi128ELi256ELi128ELb1ELb1ELb1ELb1ELb1ELb1EEEEEEEEEvNT_6ParamsE --------------------------
	.section	.nv.constant0._ZN7cutlass13device_kernelIN5flash11enable_sm90INS1_16FlashAttnFwdSm90INS1_25CollectiveMainloopFwdSm90ILi2EN4cute5tupleIJNS5_1CILi1EEES8_S8_EEENS6_IJNS7_ILi128EEESA_SA_EEELi128ENS_6half_tEfNS_4arch4Sm90ELb1ELb0ELb0ELb1ELb1ELb0ELb0ELb1ELb1ELb1ELb1ELb0EEENS1_21CollectiveEpilogueFwdISB_S9_SC_SE_Li256ELb1ELb1ELb1ELb0EEENS1_36VarlenDynamicPersistentTileSchedulerILi128ELi128ELi256ELi128ELb1ELb1ELb1ELb1ELb1ELb1EEEEEEEEEvNT_6ParamsE,"a",@progbits
	.sectionflags	@""
	.align	4
.nv.constant0._ZN7cutlass13device_kernelIN5flash11enable_sm90INS1_16FlashAttnFwdSm90INS1_25CollectiveMainloopFwdSm90ILi2EN4cute5tupleIJNS5_1CILi1EEES8_S8_EEENS6_IJNS7_ILi128EEESA_SA_EEELi128ENS_6half_tEfNS_4arch4Sm90ELb1ELb0ELb0ELb1ELb1ELb0ELb0ELb1ELb1ELb1ELb1ELb0EEENS1_21CollectiveEpilogueFwdISB_S9_SC_SE_Li256ELb1ELb1ELb1ELb0EEENS1_36VarlenDynamicPersistentTileSchedulerILi128ELi128ELi256ELi128ELb1ELb1ELb1ELb1ELb1ELb1EEEEEEEEEvNT_6ParamsE:
	.zero		3584


//--------------------- .nv.constant0._ZN7cutlass13device_kernelIN5flash11enable_sm90INS1_16FlashAttnFwdSm90INS1_25CollectiveMainloopFwdSm90ILi2EN4cute5tupleIJNS5_1CILi1EEES8_S8_EEENS6_IJNS7_ILi128EEESA_SA_EEELi128ENS_6half_tEfNS_4arch4Sm90ELb1ELb0ELb0ELb1ELb1ELb1ELb0ELb1ELb1ELb1ELb1ELb0EEENS1_21CollectiveEpilogueFwdISB_S9_SC_SE_Li256ELb1ELb1ELb1ELb0EEENS1_36VarlenDynamicPersistentTileSchedulerILi128ELi128ELi256ELi128ELb1ELb1ELb1ELb1ELb1ELb1EEEEEEEEEvNT_6ParamsE --------------------------
	.section	.nv.constant0._ZN7cutlass13device_kernelIN5flash11enable_sm90INS1_16FlashAttnFwdSm90INS1_25CollectiveMainloopFwdSm90ILi2EN4cute5tupleIJNS5_1CILi1EEES8_S8_EEENS6_IJNS7_ILi128EEESA_SA_EEELi128ENS_6half_tEfNS_4arch4Sm90ELb1ELb0ELb0ELb1ELb1ELb1ELb0ELb1ELb1ELb1ELb1ELb0EEENS1_21CollectiveEpilogueFwdISB_S9_SC_SE_Li256ELb1ELb1ELb1ELb0EEENS1_36VarlenDynamicPersistentTileSchedulerILi128ELi128ELi256ELi128ELb1ELb1ELb1ELb1ELb1ELb1EEEEEEEEEvNT_6ParamsE,"a",@progbits
	.sectionflags	@""
	.align	4
.nv.constant0._ZN7cutlass13device_kernelIN5flash11enable_sm90INS1_16FlashAttnFwdSm90INS1_25CollectiveMainloopFwdSm90ILi2EN4cute5tupleIJNS5_1CILi1EEES8_S8_EEENS6_IJNS7_ILi128EEESA_SA_EEELi128ENS_6half_tEfNS_4arch4Sm90ELb1ELb0ELb0ELb1ELb1ELb1ELb0ELb1ELb1ELb1ELb1ELb0EEENS1_21CollectiveEpilogueFwdISB_S9_SC_SE_Li256ELb1ELb1ELb1ELb0EEENS1_36VarlenDynamicPersistentTileSchedulerILi128ELi128ELi256ELi128ELb1ELb1ELb1ELb1ELb1ELb1EEEEEEEEEvNT_6ParamsE:
	.zero		3584


//--------------------- .nv.constant0._ZN7cutlass13device_kernelIN5flash11enable_sm90INS1_16FlashAttnFwdSm90INS1_25CollectiveMainloopFwdSm90ILi2EN4cute5tupleIJNS5_1CILi1EEES8_S8_EEENS6_IJNS7_ILi192EEENS7_ILi128EEENS7_ILi96EEEEEELi96ENS_6half_tEfNS_4arch4Sm90ELb0ELb0ELb0ELb0ELb1ELb0ELb0ELb0ELb1ELb1ELb1ELb0EEENS1_21CollectiveEpilogueFwdINS6_IJSA_SC_SB_EEES9_SE_SG_Li384ELb0ELb1ELb1ELb0EEENS1_19SingleTileSchedulerILb0ELb1ELb1ELi192EEEEEEEEEvNT_6ParamsE --------------------------
	.section	.nv.constant0._ZN7cutlass13device_kernelIN5flash11enable_sm90INS1_16FlashAttnFwdSm90INS1_25CollectiveMainloopFwdSm90ILi2EN4cute5tupleIJNS5_1CILi1EEES8_S8_EEENS6_IJNS7_ILi192EEENS7_ILi128EEENS7_ILi96EEEEEELi96ENS_6half_tEfNS_4arch4Sm90ELb0ELb0ELb0ELb0ELb1ELb0ELb0ELb0ELb1ELb1ELb1ELb0EEENS1_21CollectiveEpilogueFwdINS6_IJSA_SC_SB_EEES9_SE_SG_Li384ELb0ELb1ELb1ELb0EEENS1_19SingleTileSchedulerILb0ELb1ELb1ELi192EEEEEEEEEvNT_6ParamsE,"a",@progbits
	.sectionflags	@""
	.align	4
.nv.constant0._ZN7cutlass13device_kernelIN5flash11enable_sm90INS1_16FlashAttnFwdSm90INS1_25CollectiveMainloopFwdSm90ILi2EN4cute5tupleIJNS5_1CILi1EEES8_S8_EEENS6_IJNS7_ILi192EEENS7_ILi128EEENS7_ILi96EEEEEELi96ENS_6half_tEfNS_4arch4Sm90ELb0ELb0ELb0ELb0ELb1ELb0ELb0ELb0ELb1ELb1ELb1ELb0EEENS1_21CollectiveEpilogueFwdINS6_IJSA_SC_SB_EEES9_SE_SG_Li384ELb0ELb1ELb1ELb0EEENS1_19SingleTileSchedulerILb0ELb1ELb1ELi192EEEEEEEEEvNT_6ParamsE:
	.zero		3456


//--------------------- .nv.constant0._ZN7cutlass13device_kernelIN5flash11enable_sm90INS1_16FlashAttnFwdSm90INS1_25CollectiveMainloopFwdSm90ILi2EN4cute5tupleIJNS5_1CILi1EEES8_S8_EEENS6_IJNS7_ILi192EEENS7_ILi128EEENS7_ILi96EEEEEELi96ENS_6half_tEfNS_4arch4Sm90ELb0ELb0ELb0ELb1ELb1ELb0ELb0ELb0ELb1ELb1ELb1ELb0EEENS1_21CollectiveEpilogueFwdINS6_IJSA_SC_SB_EEES9_SE_SG_Li384ELb1ELb1ELb1ELb0EEENS1_36VarlenDynamicPersistentTileSchedulerILi192ELi128ELi384ELi128ELb1ELb1ELb1ELb0ELb1ELb1EEEEEEEEEvNT_6ParamsE --------------------------
	.section	.nv.constant0._ZN7cutlass13device_kernelIN5flash11enable_sm90INS1_16FlashAttnFwdSm90INS1_25CollectiveMainloopFwdSm90ILi2EN4cute5tupleIJNS5_1CILi1EEES8_S8_EEENS6_IJNS7_ILi192EEENS7_ILi128EEENS7_ILi96EEEEEELi96ENS_6half_tEfNS_4arch4Sm90ELb0ELb0ELb0ELb1ELb1ELb0ELb0ELb0ELb1ELb1ELb1ELb0EEENS1_21CollectiveEpilogueFwdINS6_IJSA_SC_SB_EEES9_SE_SG_Li384ELb1ELb1ELb1ELb0EEENS1_36VarlenDynamicPersistentTileSchedulerILi192ELi128ELi384ELi128ELb1ELb1ELb1ELb0ELb1ELb1EEEEEEEEEvNT_6ParamsE,"a",@progbits
	.sectionflags	@""
	.align	4
.nv.constant0._ZN7cutlass13device_kernelIN5flash11enable_sm90INS1_16FlashAttnFwdSm90INS1_25CollectiveMainloopFwdSm90ILi2EN4cute5tupleIJNS5_1CILi1EEES8_S8_EEENS6_IJNS7_ILi192EEENS7_ILi128EEENS7_ILi96EEEEEELi96ENS_6half_tEfNS_4arch4Sm90ELb0ELb0ELb0ELb1ELb1ELb0ELb0ELb0ELb1ELb1ELb1ELb0EEENS1_21CollectiveEpilogueFwdINS6_IJSA_SC_SB_EEES9_SE_SG_Li384ELb1ELb1ELb1ELb0EEENS1_36VarlenDynamicPersistentTileSchedulerILi192ELi128ELi384ELi128ELb1ELb1ELb1ELb0ELb1ELb1EEEEEEEEEvNT_6ParamsE:
	.zero		3584


//--------------------- .nv.constant0._ZN7cutlass13device_kernelIN5flash11enable_sm90INS1_16FlashAttnFwdSm90INS1_25CollectiveMainloopFwdSm90ILi2EN4cute5tupleIJNS5_1CILi1EEES8_S8_EEENS6_IJNS7_ILi192EEENS7_ILi128EEENS7_ILi96EEEEEELi96ENS_6half_tEfNS_4arch4Sm90ELb0ELb0ELb0ELb1ELb1ELb1ELb0ELb0ELb1ELb1ELb1ELb0EEENS1_21CollectiveEpilogueFwdINS6_IJSA_SC_SB_EEES9_SE_SG_Li384ELb1ELb1ELb1ELb0EEENS1_36VarlenDynamicPersistentTileSchedulerILi192ELi128ELi384ELi128ELb1ELb1ELb1ELb0ELb1ELb1EEEEEEEEEvNT_6ParamsE --------------------------
	.section	.nv.constant0._ZN7cutlass13device_kernelIN5flash11enable_sm90INS1_16FlashAttnFwdSm90INS1_25CollectiveMainloopFwdSm90ILi2EN4cute5tupleIJNS5_1CILi1EEES8_S8_EEENS6_IJNS7_ILi192EEENS7_ILi128EEENS7_ILi96EEEEEELi96ENS_6half_tEfNS_4arch4Sm90ELb0ELb0ELb0ELb1ELb1ELb1ELb0ELb0ELb1ELb1ELb1ELb0EEENS1_21CollectiveEpilogueFwdINS6_IJSA_SC_SB_EEES9_SE_SG_Li384ELb1ELb1ELb1ELb0EEENS1_36VarlenDynamicPersistentTileSchedulerILi192ELi128ELi384ELi128ELb1ELb1ELb1ELb0ELb1ELb1EEEEEEEEEvNT_6ParamsE,"a",@progbits
	.sectionflags	@""
	.align	4
.nv.constant0._ZN7cutlass13device_kernelIN5flash11enable_sm90INS1_16FlashAttnFwdSm90INS1_25CollectiveMainloopFwdSm90ILi2EN4cute5tupleIJNS5_1CILi1EEES8_S8_EEENS6_IJNS7_ILi192EEENS7_ILi128EEENS7_ILi96EEEEEELi96ENS_6half_tEfNS_4arch4Sm90ELb0ELb0ELb0ELb1ELb1ELb1ELb0ELb0ELb1ELb1ELb1ELb0EEENS1_21CollectiveEpilogueFwdINS6_IJSA_SC_SB_EEES9_SE_SG_Li384ELb1ELb1ELb1ELb0EEENS1_36VarlenDynamicPersistentTileSchedulerILi192ELi128ELi384ELi128ELb1ELb1ELb1ELb0ELb1ELb1EEEEEEEEEvNT_6ParamsE:
	.zero		3584


//--------------------- .nv.constant0._ZN7cutlass13device_kernelIN5flash11enable_sm90INS1_16FlashAttnFwdSm90INS1_25CollectiveMainloopFwdSm90ILi2EN4cute5tupleIJNS5_1CILi1EEES8_S8_EEENS6_IJNS7_ILi192EEENS7_ILi128EEENS7_ILi96EEEEEELi96ENS_6half_tEfNS_4arch4Sm90ELb0ELb1ELb0ELb0ELb1ELb0ELb0ELb0ELb1ELb1ELb1ELb0EEENS1_21CollectiveEpilogueFwdINS6_IJSA_SC_SB_EEES9_SE_SG_Li384ELb0ELb1ELb1ELb0EEENS1_19SingleTileSchedulerILb0ELb1ELb1ELi192EEEEEEEEEvNT_6ParamsE --------------------------
	.section	.nv.constant0._ZN7cutlass13device_kernelIN5flash11enable_sm90INS1_16FlashAttnFwdSm90INS1_25CollectiveMainloopFwdSm90ILi2EN4cute5tupleIJNS5_1CILi1EEES8_S8_EEENS6_IJNS7_ILi192EEENS7_ILi128EEENS7_ILi96EEEEEELi96ENS_6half_tEfNS_4arch4Sm90ELb0ELb1ELb0ELb0ELb1ELb0ELb0ELb0ELb1ELb1ELb1ELb0EEENS1_21CollectiveEpilogueFwdINS6_IJSA_SC_SB_EEES9_SE_SG_Li384ELb0ELb1ELb1ELb0EEENS1_19SingleTileSchedulerILb0ELb1ELb1ELi192EEEEEEEEEvNT_6ParamsE,"a",@progbits
	.sectionflags	@""
	.align	4
.nv.constant0._ZN7cutlass13device_kernelIN5flash11enable_sm90INS1_16FlashAttnFwdSm90INS1_25CollectiveMainloopFwdSm90ILi2EN4cute5tupleIJNS5_1CILi1EEES8_S8_EEENS6_IJNS7_ILi192EEENS7_ILi128EEENS7_ILi96EEEEEELi96ENS_6half_tEfNS_4arch4Sm90ELb0ELb1ELb0ELb0ELb1ELb0ELb0ELb0ELb1ELb1ELb1ELb0EEENS1_21CollectiveEpilogueFwdINS6_IJSA_SC_SB_EEES9_SE_SG_Li384ELb0ELb1ELb1ELb0EEENS1_19SingleTileSchedulerILb0ELb1ELb1ELi192EEEEEEEEEvNT_6ParamsE:
	.zero		3456


//--------------------- .nv.constant0._ZN7cutlass13device_kernelIN5flash11enable_sm90INS1_16FlashAttnFwdSm90INS1_25CollectiveMainloopFwdSm90ILi2EN4cute5tupleIJNS5_1CILi1EEES8_S8_EEENS6_IJNS7_ILi192EEENS7_ILi128EEENS7_ILi96EEEEEELi96ENS_6half_tEfNS_4arch4Sm90ELb0ELb1ELb0ELb1ELb1ELb0ELb0ELb0ELb1ELb1ELb1ELb0EEENS1_21CollectiveEpilogueFwdINS6_IJSA_SC_SB_EEES9_SE_SG_Li384ELb1ELb1ELb1ELb0EEENS1_36VarlenDynamicPersistentTileSchedulerILi192ELi128ELi384ELi128ELb1ELb1ELb1ELb1ELb0ELb1EEEEEEEEEvNT_6ParamsE --------------------------
	.section	.nv.constant0._ZN7cutlass13device_kernelIN5flash11enable_sm90INS1_16FlashAttnFwdSm90INS1_25CollectiveMainloopFwdSm90ILi2EN4cute5tupleIJNS5_1CILi1EEES8_S8_EEENS6_IJNS7_ILi192EEENS7_ILi128EEENS7_ILi96EEEEEELi96ENS_6half_tEfNS_4arch4Sm90ELb0ELb1ELb0ELb1ELb1ELb0ELb0ELb0ELb1ELb1ELb1ELb0EEENS1_21CollectiveEpilogueFwdINS6_IJSA_SC_SB_EEES9_SE_SG_Li384ELb1ELb1ELb1ELb0EEENS1_36VarlenDynamicPersistentTileSchedulerILi192ELi128ELi384ELi128ELb1ELb1ELb1ELb1ELb0ELb1EEEEEEEEEvNT_6ParamsE,"a",@progbits
	.sectionflags	@""
	.align	4
.nv.constant0._ZN7cutlass13device_kernelIN5flash11enable_sm90INS1_16FlashAttnFwdSm90INS1_25CollectiveMainloopFwdSm90ILi2EN4cute5tupleIJNS5_1CILi1EEES8_S8_EEENS6_IJNS7_ILi192EEENS7_ILi128EEENS7_ILi96EEEEEELi96ENS_6half_tEfNS_4arch4Sm90ELb0ELb1ELb0ELb1ELb1ELb0ELb0ELb0ELb1ELb1ELb1ELb0EEENS1_21CollectiveEpilogueFwdINS6_IJSA_SC_SB_EEES9_SE_SG_Li384ELb1ELb1ELb1ELb0EEENS1_36VarlenDynamicPersistentTileSchedulerILi192ELi128ELi384ELi128ELb1ELb1ELb1ELb1ELb0ELb1EEEEEEEEEvNT_6ParamsE:
	.zero		3584


//--------------------- .nv.constant0._ZN7cutlass13device_kernelIN5flash11enable_sm90INS1_16FlashAttnFwdSm90INS1_25CollectiveMainloopFwdSm90ILi2EN4cute5tupleIJNS5_1CILi1EEES8_S8_EEENS6_IJNS7_ILi192EEENS7_ILi128EEENS7_ILi96EEEEEELi96ENS_6half_tEfNS_4arch4Sm90ELb0ELb1ELb0ELb1ELb1ELb1ELb0ELb0ELb1ELb1ELb1ELb0EEENS1_21CollectiveEpilogueFwdINS6_IJSA_SC_SB_EEES9_SE_SG_Li384ELb1ELb1ELb1ELb0EEENS1_36VarlenDynamicPersistentTileSchedulerILi192ELi128ELi384ELi128ELb1ELb1ELb1ELb1ELb0ELb1EEEEEEEEEvNT_6ParamsE --------------------------
	.section	.nv.constant0._ZN7cutlass13device_kernelIN5flash11enable_sm90INS1_16FlashAttnFwdSm90INS1_25CollectiveMainloopFwdSm90ILi2EN4cute5tupleIJNS5_1CILi1EEES8_S8_EEENS6_IJNS7_ILi192EEENS7_ILi128EEENS7_ILi96EEEEEELi96ENS_6half_tEfNS_4arch4Sm90ELb0ELb1ELb0ELb1ELb1ELb1ELb0ELb0ELb1ELb1ELb1ELb0EEENS1_21CollectiveEpilogueFwdINS6_IJSA_SC_SB_EEES9_SE_SG_Li384ELb1ELb1ELb1ELb0EEENS1_36VarlenDynamicPersistentTileSchedulerILi192ELi128ELi384ELi128ELb1ELb1ELb1ELb1ELb0ELb1EEEEEEEEEvNT_6ParamsE,"a",@progbits
	.sectionflags	@""
	.align	4
.nv.constant0._ZN7cutlass13device_kernelIN5flash11enable_sm90INS1_16FlashAttnFwdSm90INS1_25CollectiveMainloopFwdSm90ILi2EN4cute5tupleIJNS5_1CILi1EEES8_S8_EEENS6_IJNS7_ILi192EEENS7_ILi128EEENS7_ILi96EEEEEELi96ENS_6half_tEfNS_4arch4Sm90ELb0ELb1ELb0ELb1ELb1ELb1ELb0ELb0ELb1ELb1ELb1ELb0EEENS1_21CollectiveEpilogueFwdINS6_IJSA_SC_SB_EEES9_SE_SG_Li384ELb1ELb1ELb1ELb0EEENS1_36VarlenDynamicPersistentTileSchedulerILi192ELi128ELi384ELi128ELb1ELb1ELb1ELb1ELb0ELb1EEEEEEEEEvNT_6ParamsE:
	.zero		3584


//--------------------- .nv.constant0._ZN7cutlass13device_kernelIN5flash11enable_sm90INS1_16FlashAttnFwdSm90INS1_25CollectiveMainloopFwdSm90ILi2EN4cute5tupleIJNS5_1CILi1EEES8_S8_EEENS6_IJNS7_ILi192EEENS7_ILi128EEENS7_ILi96EEEEEELi96ENS_6half_tEfNS_4arch4Sm90ELb1ELb0ELb0ELb0ELb1ELb0ELb0ELb0ELb1ELb1ELb1ELb0EEENS1_21CollectiveEpilogueFwdINS6_IJSA_SC_SB_EEES9_SE_SG_Li384ELb0ELb1ELb1ELb0EEENS1_19SingleTileSchedulerILb0ELb1ELb1ELi192EEEEEEEEEvNT_6ParamsE --------------------------
	.section	.nv.constant0._ZN7cutlass13device_kernelIN5flash11enable_sm90INS1_16FlashAttnFwdSm90INS1_25CollectiveMainloopFwdSm90ILi2EN4cute5tupleIJNS5_1CILi1EEES8_S8_EEENS6_IJNS7_ILi192EEENS7_ILi128EEENS7_ILi96EEEEEELi96ENS_6half_tEfNS_4arch4Sm90ELb1ELb0ELb0ELb0ELb1ELb0ELb0ELb0ELb1ELb1ELb1ELb0EEENS1_21CollectiveEpilogueFwdINS6_IJSA_SC_SB_EEES9_SE_SG_Li384ELb0ELb1ELb1ELb0EEENS1_19SingleTileSchedulerILb0ELb1ELb1ELi192EEEEEEEEEvNT_6ParamsE,"a",@progbits
	.sectionflags	@""
	.align	4
.nv.constant0._ZN7cutlass13device_kernelIN5flash11enable_sm90INS1_16FlashAttnFwdSm90INS1_25CollectiveMainloopFwdSm90ILi2EN4cute5tupleIJNS5_1CILi1EEES8_S8_EEENS6_IJNS7_ILi192EEENS7_ILi128EEENS7_ILi96EEEEEELi96ENS_6half_tEfNS_4arch4Sm90ELb1ELb0ELb0ELb0ELb1ELb0ELb0ELb0ELb1ELb1ELb1ELb0EEENS1_21CollectiveEpilogueFwdINS6_IJSA_SC_SB_EEES9_SE_SG_Li384ELb0ELb1ELb1ELb0EEENS1_19SingleTileSchedulerILb0ELb1ELb1ELi192EEEEEEEEEvNT_6ParamsE:
	.zero		3456


//--------------------- .nv.constant0._ZN7cutlass13device_kernelIN5flash11enable_sm90INS1_16FlashAttnFwdSm90INS1_25CollectiveMainloopFwdSm90ILi2EN4cute5tupleIJNS5_1CILi1EEES8_S8_EEENS6_IJNS7_ILi192EEENS7_ILi128EEENS7_ILi96EEEEEELi96ENS_6half_tEfNS_4arch4Sm90ELb1ELb0ELb0ELb1ELb1ELb0ELb0ELb0ELb1ELb1ELb1ELb0EEENS1_21CollectiveEpilogueFwdINS6_IJSA_SC_SB_EEES9_SE_SG_Li384ELb1ELb1ELb1ELb0EEENS1_36VarlenDynamicPersistentTileSchedulerILi192ELi128ELi384ELi128ELb1ELb1ELb1ELb1ELb1ELb1EEEEEEEEEvNT_6ParamsE --------------------------
	.section	.nv.constant0._ZN7cutlass13device_kernelIN5flash11enable_sm90INS1_16FlashAttnFwdSm90INS1_25CollectiveMainloopFwdSm90ILi2EN4cute5tupleIJNS5_1CILi1EEES8_S8_EEENS6_IJNS7_ILi192EEENS7_ILi128EEENS7_ILi96EEEEEELi96ENS_6half_tEfNS_4arch4Sm90ELb1ELb0ELb0ELb1ELb1ELb0ELb0ELb0ELb1ELb1ELb1ELb0EEENS1_21CollectiveEpilogueFwdINS6_IJSA_SC_SB_EEES9_SE_SG_Li384ELb1ELb1ELb1ELb0EEENS1_36VarlenDynamicPersistentTileSchedulerILi192ELi128ELi384ELi128ELb1ELb1ELb1ELb1ELb1ELb1EEEEEEEEEvNT_6ParamsE,"a",@progbits
	.sectionflags	@""
	.align	4
.nv.constant0._ZN7cutlass13device_kernelIN5flash11enable_sm90INS1_16FlashAttnFwdSm90INS1_25CollectiveMainloopFwdSm90ILi2EN4cute5tupleIJNS5_1CILi1EEES8_S8_EEENS6_IJNS7_ILi192EEENS7_ILi128EEENS7_ILi96EEEEEELi96ENS_6half_tEfNS_4arch4Sm90ELb1ELb0ELb0ELb1ELb1ELb0ELb0ELb0ELb1ELb1ELb1ELb0EEENS1_21CollectiveEpilogueFwdINS6_IJSA_SC_SB_EEES9_SE_SG_Li384ELb1ELb1ELb1ELb0EEENS1_36VarlenDynamicPersistentTileSchedulerILi192ELi128ELi384ELi128ELb1ELb1ELb1ELb1ELb1ELb1EEEEEEEEEvNT_6ParamsE:
	.zero		3584


//--------------------- .nv.constant0._ZN7cutlass13device_kernelIN5flash11enable_sm90INS1_16FlashAttnFwdSm90INS1_25CollectiveMainloopFwdSm90ILi2EN4cute5tupleIJNS5_1CILi1EEES8_S8_EEENS6_IJNS7_ILi192EEENS7_ILi128EEENS7_ILi96EEEEEELi96ENS_6half_tEfNS_4arch4Sm90ELb1ELb0ELb0ELb1ELb1ELb1ELb0ELb0ELb1ELb1ELb1ELb0EEENS1_21CollectiveEpilogueFwdINS6_IJSA_SC_SB_EEES9_SE_SG_Li384ELb1ELb1ELb1ELb0EEENS1_36VarlenDynamicPersistentTileSchedulerILi192ELi128ELi384ELi128ELb1ELb1ELb1ELb1ELb1ELb1EEEEEEEEEvNT_6ParamsE --------------------------
	.section	.nv.constant0._ZN7cutlass13device_kernelIN5flash11enable_sm90INS1_16FlashAttnFwdSm90INS1_25CollectiveMainloopFwdSm90ILi2EN4cute5tupleIJNS5_1CILi1EEES8_S8_EEENS6_IJNS7_ILi192EEENS7_ILi128EEENS7_ILi96EEEEEELi96ENS_6half_tEfNS_4arch4Sm90ELb1ELb0ELb0ELb1ELb1ELb1ELb0ELb0ELb1ELb1ELb1ELb0EEENS1_21CollectiveEpilogueFwdINS6_IJSA_SC_SB_EEES9_SE_SG_Li384ELb1ELb1ELb1ELb0EEENS1_36VarlenDynamicPersistentTileSchedulerILi192ELi128ELi384ELi128ELb1ELb1ELb1ELb1ELb1ELb1EEEEEEEEEvNT_6ParamsE,"a",@progbits
	.sectionflags	@""
	.align	4
.nv.constant0._ZN7cutlass13device_kernelIN5flash11enable_sm90INS1_16FlashAttnFwdSm90INS1_25CollectiveMainloopFwdSm90ILi2EN4cute5tupleIJNS5_1CILi1EEES8_S8_EEENS6_IJNS7_ILi192EEENS7_ILi128EEENS7_ILi96EEEEEELi96ENS_6half_tEfNS_4arch4Sm90ELb1ELb0ELb0ELb1ELb1ELb1ELb0ELb0ELb1ELb1ELb1ELb0EEENS1_21CollectiveEpilogueFwdINS6_IJSA_SC_SB_EEES9_SE_SG_Li384ELb1ELb1ELb1ELb0EEENS1_36VarlenDynamicPersistentTileSchedulerILi192ELi128ELi384ELi128ELb1ELb1ELb1ELb1ELb1ELb1EEEEEEEEEvNT_6ParamsE:
	.zero		3584


//--------------------- .nv.constant0._ZN7cutlass13device_kernelIN5flash11enable_sm90INS1_16FlashAttnFwdSm90INS1_25CollectiveMainloopFwdSm90ILi2EN4cute5tupleIJNS5_1CILi1EEES8_S8_EEENS6_IJNS7_ILi192EEENS7_ILi128EEENS7_ILi64EEEEEELi64ENS_6half_tEfNS_4arch4Sm90ELb0ELb0ELb0ELb0ELb1ELb0ELb0ELb1ELb1ELb1ELb1ELb0EEENS1_21CollectiveEpilogueFwdINS6_IJSA_SC_SB_EEES9_SE_SG_Li384ELb0ELb1ELb1ELb0EEENS1_19SingleTileSchedulerILb0ELb1ELb1ELi192EEEEEEEEEvNT_6ParamsE --------------------------
	.section	.nv.constant0._ZN7cutlass13device_kernelIN5flash11enable_sm90INS1_16FlashAttnFwdSm90INS1_25CollectiveMainloopFwdSm90ILi2EN4cute5tupleIJNS5_1CILi1EEES8_S8_EEENS6_IJNS7_ILi192EEENS7_ILi128EEENS7_ILi64EEEEEELi64ENS_6half_tEfNS_4arch4Sm90ELb0ELb0ELb0ELb0ELb1ELb0ELb0ELb1ELb1ELb1ELb1ELb0EEENS1_21CollectiveEpilogueFwdINS6_IJSA_SC_SB_EEES9_SE_SG_Li384ELb0ELb1ELb1ELb0EEENS1_19SingleTileSchedulerILb0ELb1ELb1ELi192EEEEEEEEEvNT_6ParamsE,"a",@progbits
	.sectionflags	@""
	.align	4
.nv.constant0._ZN7cutlass13device_kernelIN5flash11enable_sm90INS1_16FlashAttnFwdSm90INS1_25CollectiveMainloopFwdSm90ILi2EN4cute5tupleIJNS5_1CILi1EEES8_S8_EEENS6_IJNS7_ILi192EEENS7_ILi128EEENS7_ILi64EEEEEELi64ENS_6half_tEfNS_4arch4Sm90ELb0ELb0ELb0ELb0ELb1ELb0ELb0ELb1ELb1ELb1ELb1ELb0EEENS1_21CollectiveEpilogueFwdINS6_IJSA_SC_SB_EEES9_SE_SG_Li384ELb0ELb1ELb1ELb0EEENS1_19SingleTileSchedulerILb0ELb1ELb1ELi192EEEEEEEEEvNT_6ParamsE:
	.zero		3456


//--------------------- .nv.constant0._ZN7cutlass13device_kernelIN5flash11enable_sm90INS1_16FlashAttnFwdSm90INS1_25CollectiveMainloopFwdSm90ILi2EN4cute5tupleIJNS5_1CILi1EEES8_S8_EEENS6_IJNS7_ILi192EEENS7_ILi128EEENS7_ILi64EEEEEELi64ENS_6half_tEfNS_4arch4Sm90ELb0ELb0ELb0ELb1ELb1ELb0ELb0ELb1ELb1ELb1ELb1ELb0EEENS1_21CollectiveEpilogueFwdINS6_IJSA_SC_SB_EEES9_SE_SG_Li384ELb1ELb1ELb1ELb0EEENS1_36VarlenDynamicPersistentTileSchedulerILi192ELi128ELi384ELi128ELb1ELb1ELb1ELb0ELb1ELb1EEEEEEEEEvNT_6ParamsE --------------------------
	.section	.nv.constant0._ZN7cutlass13device_kernelIN5flash11enable_sm90INS1_16FlashAttnFwdSm90INS1_25CollectiveMainloopFwdSm90ILi2EN4cute5tupleIJNS5_1CILi1EEES8_S8_EEENS6_IJNS7_ILi192EEENS7_ILi128EEENS7_ILi64EEEEEELi64ENS_6half_tEfNS_4arch4Sm90ELb0ELb0ELb0ELb1ELb1ELb0ELb0ELb1ELb1ELb1ELb1ELb0EEENS1_21CollectiveEpilogueFwdINS6_IJSA_SC_SB_EEES9_SE_SG_Li384ELb1ELb1ELb1ELb0EEENS1_36VarlenDynamicPersistentTileSchedulerILi192ELi128ELi384ELi128ELb1ELb1ELb1ELb0ELb1ELb1EEEEEEEEEvNT_6ParamsE,"a",@progbits
	.sectionflags	@""
	.align	4
.nv.constant0._ZN7cutlass13device_kernelIN5flash11enable_sm90INS1_16FlashAttnFwdSm90INS1_25CollectiveMainloopFwdSm90ILi2EN4cute5tupleIJNS5_1CILi1EEES8_S8_EEENS6_IJNS7_ILi192EEENS7_ILi128EEENS7_ILi64EEEEEELi64ENS_6half_tEfNS_4arch4Sm90ELb0ELb0ELb0ELb1ELb1ELb0ELb0ELb1ELb1ELb1ELb1ELb0EEENS1_21CollectiveEpilogueFwdINS6_IJSA_SC_SB_EEES9_SE_SG_Li384ELb1ELb1ELb1ELb0EEENS1_36VarlenDynamicPersistentTileSchedulerILi192ELi128ELi384ELi128ELb1ELb1ELb1ELb0ELb1ELb1EEEEEEEEEvNT_6ParamsE:
	.zero		3584


//--------------------- .nv.constant0._ZN7cutlass13device_kernelIN5flash11enable_sm90INS1_16FlashAttnFwdSm90INS1_25CollectiveMainloopFwdSm90ILi2EN4cute5tupleIJNS5_1CILi1EEES8_S8_EEENS6_IJNS7_ILi192EEENS7_ILi128EEENS7_ILi64EEEEEELi64ENS_6half_tEfNS_4arch4Sm90ELb0ELb0ELb0ELb1ELb1ELb1ELb0ELb1ELb1ELb1ELb1ELb0EEENS1_21CollectiveEpilogueFwdINS6_IJSA_SC_SB_EEES9_SE_SG_Li384ELb1ELb1ELb1ELb0EEENS1_36VarlenDynamicPersistentTileSchedulerILi192ELi128ELi384ELi128ELb1ELb1ELb1ELb0ELb1ELb1EEEEEEEEEvNT_6ParamsE --------------------------
	.section	.nv.constant0._ZN7cutlass13device_kernelIN5flash11enable_sm90INS1_16FlashAttnFwdSm90INS1_25CollectiveMainloopFwdSm90ILi2EN4cute5tupleIJNS5_1CILi1EEES8_S8_EEENS6_IJNS7_ILi192EEENS7_ILi128EEENS7_ILi64EEEEEELi64ENS_6half_tEfNS_4arch4Sm90ELb0ELb0ELb0ELb1ELb1ELb1ELb0ELb1ELb1ELb1ELb1ELb0EEENS1_21CollectiveEpilogueFwdINS6_IJSA_SC_SB_EEES9_SE_SG_Li384ELb1ELb1ELb1ELb0EEENS1_36VarlenDynamicPersistentTileSchedulerILi192ELi128ELi384ELi128ELb1ELb1ELb1ELb0ELb1ELb1EEEEEEEEEvNT_6ParamsE,"a",@progbits
	.sectionflags	@""
	.align	4
.nv.constant0._ZN7cutlass13device_kernelIN5flash11enable_sm90INS1_16FlashAttnFwdSm90INS1_25CollectiveMainloopFwdSm90ILi2EN4cute5tupleIJNS5_1CILi1EEES8_S8_EEENS6_IJNS7_ILi192EEENS7_ILi128EEENS7_ILi64EEEEEELi64ENS_6half_tEfNS_4arch4Sm90ELb0ELb0ELb0ELb1ELb1ELb1ELb0ELb1ELb1ELb1ELb1ELb0EEENS1_21CollectiveEpilogueFwdINS6_IJSA_SC_SB_EEES9_SE_SG_Li384ELb1ELb1ELb1ELb0EEENS1_36VarlenDynamicPersistentTileSchedulerILi192ELi128ELi384ELi128ELb1ELb1ELb1ELb0ELb1ELb1EEEEEEEEEvNT_6ParamsE:
	.zero		3584


//--------------------- .nv.constant0._ZN7cutlass13device_kernelIN5flash11enable_sm90INS1_16FlashAttnFwdSm90INS1_25CollectiveMainloopFwdSm90ILi2EN4cute5tupleIJNS5_1CILi1EEES8_S8_EEENS6_IJNS7_ILi192EEENS7_ILi128EEENS7_ILi64EEEEEELi64ENS_6half_tEfNS_4arch4Sm90ELb0ELb1ELb0ELb0ELb1ELb0ELb0ELb1ELb1ELb1ELb1ELb0EEENS1_21CollectiveEpilogueFwdINS6_IJSA_SC_SB_EEES9_SE_SG_Li384ELb0ELb1ELb1ELb0EEENS1_19SingleTileSchedulerILb0ELb1ELb1ELi192EEEEEEEEEvNT_6ParamsE --------------------------
	.section	.nv.constant0._ZN7cutlass13device_kernelIN5flash11enable_sm90INS1_16FlashAttnFwdSm90INS1_25CollectiveMainloopFwdSm90ILi2EN4cute5tupleIJNS5_1CILi1EEES8_S8_EEENS6_IJNS7_ILi192EEENS7_ILi128EEENS7_ILi64EEEEEELi64ENS_6half_tEfNS_4arch4Sm90ELb0ELb1ELb0ELb0ELb1ELb0ELb0ELb1ELb1ELb1ELb1ELb0EEENS1_21CollectiveEpilogueFwdINS6_IJSA_SC_SB_EEES9_SE_SG_Li384ELb0ELb1ELb1ELb0EEENS1_19SingleTileSchedulerILb0ELb1ELb1ELi192EEEEEEEEEvNT_6ParamsE,"a",@progbits
	.sectionflags	@""
	.align	4
.nv.constant0._ZN7cutlass13device_kernelIN5flash11enable_sm90INS1_16FlashAttnFwdSm90INS1_25CollectiveMainloopFwdSm90ILi2EN4cute5tupleIJNS5_1CILi1EEES8_S8_EEENS6_IJNS7_ILi192EEENS7_ILi128EEENS7_ILi64EEEEEELi64ENS_6half_tEfNS_4arch4Sm90ELb0ELb1ELb0ELb0ELb1ELb0ELb0ELb1ELb1ELb1ELb1ELb0EEENS1_21CollectiveEpilogueFwdINS6_IJSA_SC_SB_EEES9_SE_SG_Li384ELb0ELb1ELb1ELb0EEENS1_19SingleTileSchedulerILb0ELb1ELb1ELi192EEEEEEEEEvNT_6ParamsE:
	.zero		3456


//--------------------- .nv.constant0._ZN7cutlass13device_kernelIN5flash11enable_sm90INS1_16FlashAttnFwdSm90INS1_25CollectiveMainloopFwdSm90ILi2EN4cute5tupleIJNS5_1CILi1EEES8_S8_EEENS6_IJNS7_ILi192EEENS7_ILi128EEENS7_ILi64EEEEEELi64ENS_6half_tEfNS_4arch4Sm90ELb0ELb1ELb0ELb1ELb1ELb0ELb0ELb1ELb1ELb1ELb1ELb0EEENS1_21CollectiveEpilogueFwdINS6_IJSA_SC_SB_EEES9_SE_SG_Li384ELb1ELb1ELb1ELb0EEENS1_36VarlenDynamicPersistentTileSchedulerILi192ELi128ELi384ELi128ELb1ELb1ELb1ELb1ELb0ELb1EEEEEEEEEvNT_6ParamsE --------------------------
	.section	.nv.constant0._ZN7cutlass13device_kernelIN5flash11enable_sm90INS1_16FlashAttnFwdSm90INS1_25CollectiveMainloopFwdSm90ILi2EN4cute5tupleIJNS5_1CILi1EEES8_S8_EEENS6_IJNS7_ILi192EEENS7_ILi128EEENS7_ILi64EEEEEELi64ENS_6half_tEfNS_4arch4Sm90ELb0ELb1ELb0ELb1ELb1ELb0ELb0ELb1ELb1ELb1ELb1ELb0EEENS1_21CollectiveEpilogueFwdINS6_IJSA_SC_SB_EEES9_SE_SG_Li384ELb1ELb1ELb1ELb0EEENS1_36VarlenDynamicPersistentTileSchedulerILi192ELi128ELi384ELi128ELb1ELb1ELb1ELb1ELb0ELb1EEEEEEEEEvNT_6ParamsE,"a",@progbits
	.sectionflags	@""
	.align	4
.nv.constant0._ZN7cutlass13device_kernelIN5flash11enable_sm90INS1_16FlashAttnFwdSm90INS1_25CollectiveMainloopFwdSm90ILi2EN4cute5tupleIJNS5_1CILi1EEES8_S8_EEENS6_IJNS7_ILi192EEENS7_ILi128EEENS7_ILi64EEEEEELi64ENS_6half_tEfNS_4arch4Sm90ELb0ELb1ELb0ELb1ELb1ELb0ELb0ELb1ELb1ELb1ELb1ELb0EEENS1_21CollectiveEpilogueFwdINS6_IJSA_SC_SB_EEES9_SE_SG_Li384ELb1ELb1ELb1ELb0EEENS1_36VarlenDynamicPersistentTileSchedulerILi192ELi128ELi384ELi128ELb1ELb1ELb1ELb1ELb0ELb1EEEEEEEEEvNT_6ParamsE:
	.zero		3584


//--------------------- .nv.constant0._ZN7cutlass13device_kernelIN5flash11enable_sm90INS1_16FlashAttnFwdSm90INS1_25CollectiveMainloopFwdSm90ILi2EN4cute5tupleIJNS5_1CILi1EEES8_S8_EEENS6_IJNS7_ILi192EEENS7_ILi128EEENS7_ILi64EEEEEELi64ENS_6half_tEfNS_4arch4Sm90ELb0ELb1ELb0ELb1ELb1ELb1ELb0ELb1ELb1ELb1ELb1ELb0EEENS1_21CollectiveEpilogueFwdINS6_IJSA_SC_SB_EEES9_SE_SG_Li384ELb1ELb1ELb1ELb0EEENS1_36VarlenDynamicPersistentTileSchedulerILi192ELi128ELi384ELi128ELb1ELb1ELb1ELb1ELb0ELb1EEEEEEEEEvNT_6ParamsE --------------------------
	.section	.nv.constant0._ZN7cutlass13device_kernelIN5flash11enable_sm90INS1_16FlashAttnFwdSm90INS1_25CollectiveMainloopFwdSm90ILi2EN4cute5tupleIJNS5_1CILi1EEES8_S8_EEENS6_IJNS7_ILi192EEENS7_ILi128EEENS7_ILi64EEEEEELi64ENS_6half_tEfNS_4arch4Sm90ELb0ELb1ELb0ELb1ELb1ELb1ELb0ELb1ELb1ELb1ELb1ELb0EEENS1_21CollectiveEpilogueFwdINS6_IJSA_SC_SB_EEES9_SE_SG_Li384ELb1ELb1ELb1ELb0EEENS1_36VarlenDynamicPersistentTileSchedulerILi192ELi128ELi384ELi128ELb1ELb1ELb1ELb1ELb0ELb1EEEEEEEEEvNT_6ParamsE,"a",@progbits
	.sectionflags	@""
	.align	4
.nv.constant0._ZN7cutlass13device_kernelIN5flash11enable_sm90INS1_16FlashAttnFwdSm90INS1_25CollectiveMainloopFwdSm90ILi2EN4cute5tupleIJNS5_1CILi1EEES8_S8_EEENS6_IJNS7_ILi192EEENS7_ILi128EEENS7_ILi64EEEEEELi64ENS_6half_tEfNS_4arch4Sm90ELb0ELb1ELb0ELb1ELb1ELb1ELb0ELb1ELb1ELb1ELb1ELb0EEENS1_21CollectiveEpilogueFwdINS6_IJSA_SC_SB_EEES9_SE_SG_Li384ELb1ELb1ELb1ELb0EEENS1_36VarlenDynamicPersistentTileSchedulerILi192ELi128ELi384ELi128ELb1ELb1ELb1ELb1ELb0ELb1EEEEEEEEEvNT_6ParamsE:
	.zero		3584


//--------------------- .nv.constant0._ZN7cutlass13device_kernelIN5flash11enable_sm90INS1_16FlashAttnFwdSm90INS1_25CollectiveMainloopFwdSm90ILi2EN4cute5tupleIJNS5_1CILi1EEES8_S8_EEENS6_IJNS7_ILi192EEENS7_ILi128EEENS7_ILi64EEEEEELi64ENS_6half_tEfNS_4arch4Sm90ELb1ELb0ELb0ELb0ELb1ELb0ELb0ELb1ELb1ELb1ELb1ELb0EEENS1_21CollectiveEpilogueFwdINS6_IJSA_SC_SB_EEES9_SE_SG_Li384ELb0ELb1ELb1ELb0EEENS1_19SingleTileSchedulerILb0ELb1ELb1ELi192EEEEEEEEEvNT_6ParamsE --------------------------
	.section	.nv.constant0._ZN7cutlass13device_kernelIN5flash11enable_sm90INS1_16FlashAttnFwdSm90INS1_25CollectiveMainloopFwdSm90ILi2EN4cute5tupleIJNS5_1CILi1EEES8_S8_EEENS6_IJNS7_ILi192EEENS7_ILi128EEENS7_ILi64EEEEEELi64ENS_6half_tEfNS_4arch4Sm90ELb1ELb0ELb0ELb0ELb1ELb0ELb0ELb1ELb1ELb1ELb1ELb0EEENS1_21CollectiveEpilogueFwdINS6_IJSA_SC_SB_EEES9_SE_SG_Li384ELb0ELb1ELb1ELb0EEENS1_19SingleTileSchedulerILb0ELb1ELb1ELi192EEEEEEEEEvNT_6ParamsE,"a",@progbits
	.sectionflags	@""
	.align	4
.nv.constant0._ZN7cutlass13device_kernelIN5flash11enable_sm90INS1_16FlashAttnFwdSm90INS1_25CollectiveMainloopFwdSm90ILi2EN4cute5tupleIJNS5_1CILi1EEES8_S8_EEENS6_IJNS7_ILi192EEENS7_ILi128EEENS7_ILi64EEEEEELi64ENS_6half_tEfNS_4arch4Sm90ELb1ELb0ELb0ELb0ELb1ELb0ELb0ELb1ELb1ELb1ELb1ELb0EEENS1_21CollectiveEpilogueFwdINS6_IJSA_SC_SB_EEES9_SE_SG_Li384ELb0ELb1ELb1ELb0EEENS1_19SingleTileSchedulerILb0ELb1ELb1ELi192EEEEEEEEEvNT_6ParamsE:
	.zero		3456


//--------------------- .nv.constant0._ZN7cutlass13device_kernelIN5flash11enable_sm90INS1_16FlashAttnFwdSm90INS1_25CollectiveMainloopFwdSm90ILi2EN4cute5tupleIJNS5_1CILi1EEES8_S8_EEENS6_IJNS7_ILi192EEENS7_ILi128EEENS7_ILi64EEEEEELi64ENS_6half_tEfNS_4arch4Sm90ELb1ELb0ELb0ELb1ELb1ELb0ELb0ELb1ELb1ELb1ELb1ELb0EEENS1_21CollectiveEpilogueFwdINS6_IJSA_SC_SB_EEES9_SE_SG_Li384ELb1ELb1ELb1ELb0EEENS1_36VarlenDynamicPersistentTileSchedulerILi192ELi128ELi384ELi128ELb1ELb1ELb1ELb1ELb1ELb1EEEEEEEEEvNT_6ParamsE --------------------------
	.section	.nv.constant0._ZN7cutlass13device_kernelIN5flash11enable_sm90INS1_16FlashAttnFwdSm90INS1_25CollectiveMainloopFwdSm90ILi2EN4cute5tupleIJNS5_1CILi1EEES8_S8_EEENS6_IJNS7_ILi192EEENS7_ILi128EEENS7_ILi64EEEEEELi64ENS_6half_tEfNS_4arch4Sm90ELb1ELb0ELb0ELb1ELb1ELb0ELb0ELb1ELb1ELb1ELb1ELb0EEENS1_21CollectiveEpilogueFwdINS6_IJSA_SC_SB_EEES9_SE_SG_Li384ELb1ELb1ELb1ELb0EEENS1_36VarlenDynamicPersistentTileSchedulerILi192ELi128ELi384ELi128ELb1ELb1ELb1ELb1ELb1ELb1EEEEEEEEEvNT_6ParamsE,"a",@progbits
	.sectionflags	@""
	.align	4
.nv.constant0._ZN7cutlass13device_kernelIN5flash11enable_sm90INS1_16FlashAttnFwdSm90INS1_25CollectiveMainloopFwdSm90ILi2EN4cute5tupleIJNS5_1CILi1EEES8_S8_EEENS6_IJNS7_ILi192EEENS7_ILi128EEENS7_ILi64EEEEEELi64ENS_6half_tEfNS_4arch4Sm90ELb1ELb0ELb0ELb1ELb1ELb0ELb0ELb1ELb1ELb1ELb1ELb0EEENS1_21CollectiveEpilogueFwdINS6_IJSA_SC_SB_EEES9_SE_SG_Li384ELb1ELb1ELb1ELb0EEENS1_36VarlenDynamicPersistentTileSchedulerILi192ELi128ELi384ELi128ELb1ELb1ELb1ELb1ELb1ELb1EEEEEEEEEvNT_6ParamsE:
	.zero		3584


//--------------------- .nv.constant0._ZN7cutlass13device_kernelIN5flash11enable_sm90INS1_16FlashAttnFwdSm90INS1_25CollectiveMainloopFwdSm90ILi2EN4cute5tupleIJNS5_1CILi1EEES8_S8_EEENS6_IJNS7_ILi192EEENS7_ILi128EEENS7_ILi64EEEEEELi64ENS_6half_tEfNS_4arch4Sm90ELb1ELb0ELb0ELb1ELb1ELb1ELb0ELb1ELb1ELb1ELb1ELb0EEENS1_21CollectiveEpilogueFwdINS6_IJSA_SC_SB_EEES9_SE_SG_Li384ELb1ELb1ELb1ELb0EEENS1_36VarlenDynamicPersistentTileSchedulerILi192ELi128ELi384ELi128ELb1ELb1ELb1ELb1ELb1ELb1EEEEEEEEEvNT_6ParamsE --------------------------
	.section	.nv.constant0._ZN7cutlass13device_kernelIN5flash11enable_sm90INS1_16FlashAttnFwdSm90INS1_25CollectiveMainloopFwdSm90ILi2EN4cute5tupleIJNS5_1CILi1EEES8_S8_EEENS6_IJNS7_ILi192EEENS7_ILi128EEENS7_ILi64EEEEEELi64ENS_6half_tEfNS_4arch4Sm90ELb1ELb0ELb0ELb1ELb1ELb1ELb0ELb1ELb1ELb1ELb1ELb0EEENS1_21CollectiveEpilogueFwdINS6_IJSA_SC_SB_EEES9_SE_SG_Li384ELb1ELb1ELb1ELb0EEENS1_36VarlenDynamicPersistentTileSchedulerILi192ELi128ELi384ELi128ELb1ELb1ELb1ELb1ELb1ELb1EEEEEEEEEvNT_6ParamsE,"a",@progbits
	.sectionflags	@""
	.align	4
.nv.constant0._ZN7cutlass13device_kernelIN5flash11enable_sm90INS1_16FlashAttnFwdSm90INS1_25CollectiveMainloopFwdSm90ILi2EN4cute5tupleIJNS5_1CILi1EEES8_S8_EEENS6_IJNS7_ILi192EEENS7_ILi128EEENS7_ILi64EEEEEELi64ENS_6half_tEfNS_4arch4Sm90ELb1ELb0ELb0ELb1ELb1ELb1ELb0ELb1ELb1ELb1ELb1ELb0EEENS1_21CollectiveEpilogueFwdINS6_IJSA_SC_SB_EEES9_SE_SG_Li384ELb1ELb1ELb1ELb0EEENS1_36VarlenDynamicPersistentTileSchedulerILi192ELi128ELi384ELi128ELb1ELb1ELb1ELb1ELb1ELb1EEEEEEEEEvNT_6ParamsE:
	.zero		3584


//--------------------- SYMBOLS --------------------------

	.type		.nv.reservedSmem.offset0,@object
	.size		.nv.reservedSmem.offset0,0x4
